//
// Generated by NVIDIA NVVM Compiler
//
// Compiler Build ID: CL-36424714
// Cuda compilation tools, release 13.0, V13.0.88
// Based on NVVM 20.0.0
//

.version 9.0
.target sm_100
.address_size 64

	// .globl	_Z19inject_mutations_2DPdidd

.visible .entry _Z19inject_mutations_2DPdidd(
	.param .u64 .ptr .align 1 _Z19inject_mutations_2DPdidd_param_0,
	.param .u32 _Z19inject_mutations_2DPdidd_param_1,
	.param .f64 _Z19inject_mutations_2DPdidd_param_2,
	.param .f64 _Z19inject_mutations_2DPdidd_param_3
)
{
	.reg .b32 	%r<2>;
	.reg .b64 	%rd<5>;
	.reg .b64 	%fd<7>;

	ld.param.u64 	%rd1, [_Z19inject_mutations_2DPdidd_param_0];
	ld.param.u32 	%r1, [_Z19inject_mutations_2DPdidd_param_1];
	ld.param.f64 	%fd1, [_Z19inject_mutations_2DPdidd_param_2];
	ld.param.f64 	%fd2, [_Z19inject_mutations_2DPdidd_param_3];
	cvta.to.global.u64 	%rd2, %rd1;
	ld.global.f64 	%fd3, [%rd2+8];
	add.f64 	%fd4, %fd1, %fd3;
	st.global.f64 	[%rd2+8], %fd4;
	mul.wide.s32 	%rd3, %r1, 8;
	add.s64 	%rd4, %rd2, %rd3;
	ld.global.f64 	%fd5, [%rd4];
	add.f64 	%fd6, %fd2, %fd5;
	st.global.f64 	[%rd4], %fd6;
	ret;

}
	// .globl	_Z19inject_mutations_3DPdiddd
.visible .entry _Z19inject_mutations_3DPdiddd(
	.param .u64 .ptr .align 1 _Z19inject_mutations_3DPdiddd_param_0,
	.param .u32 _Z19inject_mutations_3DPdiddd_param_1,
	.param .f64 _Z19inject_mutations_3DPdiddd_param_2,
	.param .f64 _Z19inject_mutations_3DPdiddd_param_3,
	.param .f64 _Z19inject_mutations_3DPdiddd_param_4
)
{
	.reg .b32 	%r<3>;
	.reg .b64 	%rd<7>;
	.reg .b64 	%fd<10>;

	ld.param.u64 	%rd1, [_Z19inject_mutations_3DPdiddd_param_0];
	ld.param.u32 	%r1, [_Z19inject_mutations_3DPdiddd_param_1];
	ld.param.f64 	%fd1, [_Z19inject_mutations_3DPdiddd_param_2];
	ld.param.f64 	%fd2, [_Z19inject_mutations_3DPdiddd_param_3];
	ld.param.f64 	%fd3, [_Z19inject_mutations_3DPdiddd_param_4];
	cvta.to.global.u64 	%rd2, %rd1;
	ld.global.f64 	%fd4, [%rd2+8];
	add.f64 	%fd5, %fd1, %fd4;
	st.global.f64 	[%rd2+8], %fd5;
	mul.wide.s32 	%rd3, %r1, 8;
	add.s64 	%rd4, %rd2, %rd3;
	ld.global.f64 	%fd6, [%rd4];
	add.f64 	%fd7, %fd2, %fd6;
	st.global.f64 	[%rd4], %fd7;
	mul.lo.s32 	%r2, %r1, %r1;
	mul.wide.u32 	%rd5, %r2, 8;
	add.s64 	%rd6, %rd2, %rd5;
	ld.global.f64 	%fd8, [%rd6];
	add.f64 	%fd9, %fd3, %fd8;
	st.global.f64 	[%rd6], %fd9;
	ret;

}
	// .globl	_Z19inject_mutations_4DPdidddd
.visible .entry _Z19inject_mutations_4DPdidddd(
	.param .u64 .ptr .align 1 _Z19inject_mutations_4DPdidddd_param_0,
	.param .u32 _Z19inject_mutations_4DPdidddd_param_1,
	.param .f64 _Z19inject_mutations_4DPdidddd_param_2,
	.param .f64 _Z19inject_mutations_4DPdidddd_param_3,
	.param .f64 _Z19inject_mutations_4DPdidddd_param_4,
	.param .f64 _Z19inject_mutations_4DPdidddd_param_5
)
{
	.reg .b32 	%r<4>;
	.reg .b64 	%rd<9>;
	.reg .b64 	%fd<13>;

	ld.param.u64 	%rd1, [_Z19inject_mutations_4DPdidddd_param_0];
	ld.param.u32 	%r1, [_Z19inject_mutations_4DPdidddd_param_1];
	ld.param.f64 	%fd1, [_Z19inject_mutations_4DPdidddd_param_2];
	ld.param.f64 	%fd2, [_Z19inject_mutations_4DPdidddd_param_3];
	ld.param.f64 	%fd3, [_Z19inject_mutations_4DPdidddd_param_4];
	ld.param.f64 	%fd4, [_Z19inject_mutations_4DPdidddd_param_5];
	cvta.to.global.u64 	%rd2, %rd1;
	ld.global.f64 	%fd5, [%rd2+8];
	add.f64 	%fd6, %fd1, %fd5;
	st.global.f64 	[%rd2+8], %fd6;
	mul.wide.s32 	%rd3, %r1, 8;
	add.s64 	%rd4, %rd2, %rd3;
	ld.global.f64 	%fd7, [%rd4];
	add.f64 	%fd8, %fd2, %fd7;
	st.global.f64 	[%rd4], %fd8;
	mul.lo.s32 	%r2, %r1, %r1;
	mul.wide.u32 	%rd5, %r2, 8;
	add.s64 	%rd6, %rd2, %rd5;
	ld.global.f64 	%fd9, [%rd6];
	add.f64 	%fd10, %fd3, %fd9;
	st.global.f64 	[%rd6], %fd10;
	mul.lo.s32 	%r3, %r2, %r1;
	mul.wide.s32 	%rd7, %r3, 8;
	add.s64 	%rd8, %rd2, %rd7;
	ld.global.f64 	%fd11, [%rd8];
	add.f64 	%fd12, %fd4, %fd11;
	st.global.f64 	[%rd8], %fd12;
	ret;

}
	// .globl	_Z19inject_mutations_5DPdiddddd
.visible .entry _Z19inject_mutations_5DPdiddddd(
	.param .u64 .ptr .align 1 _Z19inject_mutations_5DPdiddddd_param_0,
	.param .u32 _Z19inject_mutations_5DPdiddddd_param_1,
	.param .f64 _Z19inject_mutations_5DPdiddddd_param_2,
	.param .f64 _Z19inject_mutations_5DPdiddddd_param_3,
	.param .f64 _Z19inject_mutations_5DPdiddddd_param_4,
	.param .f64 _Z19inject_mutations_5DPdiddddd_param_5,
	.param .f64 _Z19inject_mutations_5DPdiddddd_param_6
)
{
	.reg .b32 	%r<5>;
	.reg .b64 	%rd<11>;
	.reg .b64 	%fd<16>;

	ld.param.u64 	%rd1, [_Z19inject_mutations_5DPdiddddd_param_0];
	ld.param.u32 	%r1, [_Z19inject_mutations_5DPdiddddd_param_1];
	ld.param.f64 	%fd1, [_Z19inject_mutations_5DPdiddddd_param_2];
	ld.param.f64 	%fd2, [_Z19inject_mutations_5DPdiddddd_param_3];
	ld.param.f64 	%fd3, [_Z19inject_mutations_5DPdiddddd_param_4];
	ld.param.f64 	%fd4, [_Z19inject_mutations_5DPdiddddd_param_5];
	ld.param.f64 	%fd5, [_Z19inject_mutations_5DPdiddddd_param_6];
	cvta.to.global.u64 	%rd2, %rd1;
	ld.global.f64 	%fd6, [%rd2+8];
	add.f64 	%fd7, %fd1, %fd6;
	st.global.f64 	[%rd2+8], %fd7;
	mul.wide.s32 	%rd3, %r1, 8;
	add.s64 	%rd4, %rd2, %rd3;
	ld.global.f64 	%fd8, [%rd4];
	add.f64 	%fd9, %fd2, %fd8;
	st.global.f64 	[%rd4], %fd9;
	mul.lo.s32 	%r2, %r1, %r1;
	mul.wide.u32 	%rd5, %r2, 8;
	add.s64 	%rd6, %rd2, %rd5;
	ld.global.f64 	%fd10, [%rd6];
	add.f64 	%fd11, %fd3, %fd10;
	st.global.f64 	[%rd6], %fd11;
	mul.lo.s32 	%r3, %r2, %r1;
	mul.wide.s32 	%rd7, %r3, 8;
	add.s64 	%rd8, %rd2, %rd7;
	ld.global.f64 	%fd12, [%rd8];
	add.f64 	%fd13, %fd4, %fd12;
	st.global.f64 	[%rd8], %fd13;
	mul.lo.s32 	%r4, %r3, %r1;
	mul.wide.s32 	%rd9, %r4, 8;
	add.s64 	%rd10, %rd2, %rd9;
	ld.global.f64 	%fd14, [%rd10];
	add.f64 	%fd15, %fd5, %fd14;
	st.global.f64 	[%rd10], %fd15;
	ret;

}
	// .globl	_Z3cx0Pdii
.visible .entry _Z3cx0Pdii(
	.param .u64 .ptr .align 1 _Z3cx0Pdii_param_0,
	.param .u32 _Z3cx0Pdii_param_1,
	.param .u32 _Z3cx0Pdii_param_2
)
{
	.reg .pred 	%p<2>;
	.reg .b32 	%r<9>;
	.reg .b64 	%rd<6>;

	ld.param.u64 	%rd1, [_Z3cx0Pdii_param_0];
	ld.param.u32 	%r2, [_Z3cx0Pdii_param_1];
	ld.param.u32 	%r3, [_Z3cx0Pdii_param_2];
	mov.u32 	%r4, %ctaid.x;
	mov.u32 	%r5, %ntid.x;
	mov.u32 	%r6, %tid.x;
	mad.lo.s32 	%r1, %r4, %r5, %r6;
	setp.ge.s32 	%p1, %r1, %r3;
	@%p1 bra 	$L__BB4_2;
	cvta.to.global.u64 	%rd2, %rd1;
	add.s32 	%r7, %r2, -1;
	mad.lo.s32 	%r8, %r7, %r3, %r1;
	mul.wide.s32 	%rd3, %r8, 8;
	add.s64 	%rd4, %rd2, %rd3;
	mov.b64 	%rd5, 0;
	st.global.u64 	[%rd4], %rd5;
$L__BB4_2:
	ret;

}
	// .globl	_Z15compute_ab_nobcPdS_S_S_diiS_S_
.visible .entry _Z15compute_ab_nobcPdS_S_S_diiS_S_(
	.param .u64 .ptr .align 1 _Z15compute_ab_nobcPdS_S_S_diiS_S__param_0,
	.param .u64 .ptr .align 1 _Z15compute_ab_nobcPdS_S_S_diiS_S__param_1,
	.param .u64 .ptr .align 1 _Z15compute_ab_nobcPdS_S_S_diiS_S__param_2,
	.param .u64 .ptr .align 1 _Z15compute_ab_nobcPdS_S_S_diiS_S__param_3,
	.param .f64 _Z15compute_ab_nobcPdS_S_S_diiS_S__param_4,
	.param .u32 _Z15compute_ab_nobcPdS_S_S_diiS_S__param_5,
	.param .u32 _Z15compute_ab_nobcPdS_S_S_diiS_S__param_6,
	.param .u64 .ptr .align 1 _Z15compute_ab_nobcPdS_S_S_diiS_S__param_7,
	.param .u64 .ptr .align 1 _Z15compute_ab_nobcPdS_S_S_diiS_S__param_8
)
{
	.reg .pred 	%p<2>;
	.reg .b32 	%r<12>;
	.reg .b64 	%rd<22>;
	.reg .b64 	%fd<13>;

	ld.param.u64 	%rd1, [_Z15compute_ab_nobcPdS_S_S_diiS_S__param_0];
	ld.param.u64 	%rd2, [_Z15compute_ab_nobcPdS_S_S_diiS_S__param_1];
	ld.param.u64 	%rd3, [_Z15compute_ab_nobcPdS_S_S_diiS_S__param_2];
	ld.param.u64 	%rd4, [_Z15compute_ab_nobcPdS_S_S_diiS_S__param_3];
	ld.param.u32 	%r4, [_Z15compute_ab_nobcPdS_S_S_diiS_S__param_5];
	ld.param.u32 	%r3, [_Z15compute_ab_nobcPdS_S_S_diiS_S__param_6];
	ld.param.u64 	%rd5, [_Z15compute_ab_nobcPdS_S_S_diiS_S__param_7];
	ld.param.u64 	%rd6, [_Z15compute_ab_nobcPdS_S_S_diiS_S__param_8];
	mov.u32 	%r5, %ctaid.x;
	mov.u32 	%r6, %ntid.x;
	mov.u32 	%r7, %tid.x;
	mad.lo.s32 	%r1, %r5, %r6, %r7;
	div.u32 	%r2, %r1, %r3;
	add.s32 	%r8, %r4, -1;
	setp.ge.s32 	%p1, %r2, %r8;
	@%p1 bra 	$L__BB5_2;
	cvta.to.global.u64 	%rd7, %rd3;
	cvta.to.global.u64 	%rd8, %rd4;
	cvta.to.global.u64 	%rd9, %rd1;
	cvta.to.global.u64 	%rd10, %rd2;
	cvta.to.global.u64 	%rd11, %rd5;
	cvta.to.global.u64 	%rd12, %rd6;
	rem.u32 	%r9, %r1, %r3;
	mad.lo.s32 	%r10, %r2, %r3, %r9;
	mul.wide.s32 	%rd13, %r10, 8;
	add.s64 	%rd14, %rd7, %rd13;
	ld.global.f64 	%fd1, [%rd14];
	mul.wide.s32 	%rd15, %r2, 8;
	add.s64 	%rd16, %rd8, %rd15;
	ld.global.f64 	%fd2, [%rd16];
	add.s64 	%rd17, %rd9, %rd15;
	ld.global.f64 	%fd3, [%rd17];
	add.f64 	%fd4, %fd3, %fd3;
	div.rn.f64 	%fd5, %fd2, %fd4;
	fma.rn.f64 	%fd6, %fd1, 0d3FE0000000000000, %fd5;
	add.s64 	%rd18, %rd10, %rd15;
	ld.global.f64 	%fd7, [%rd18+8];
	neg.f64 	%fd8, %fd7;
	mul.f64 	%fd9, %fd6, %fd8;
	add.s32 	%r11, %r10, %r3;
	mul.wide.s32 	%rd19, %r11, 8;
	add.s64 	%rd20, %rd11, %rd19;
	st.global.f64 	[%rd20], %fd9;
	ld.global.f64 	%fd10, [%rd18];
	add.s64 	%rd21, %rd12, %rd13;
	ld.global.f64 	%fd11, [%rd21];
	fma.rn.f64 	%fd12, %fd10, %fd6, %fd11;
	st.global.f64 	[%rd21], %fd12;
$L__BB5_2:
	ret;

}
	// .globl	_Z15compute_bc_nobcPdS_S_S_diiS_S_
.visible .entry _Z15compute_bc_nobcPdS_S_S_diiS_S_(
	.param .u64 .ptr .align 1 _Z15compute_bc_nobcPdS_S_S_diiS_S__param_0,
	.param .u64 .ptr .align 1 _Z15compute_bc_nobcPdS_S_S_diiS_S__param_1,
	.param .u64 .ptr .align 1 _Z15compute_bc_nobcPdS_S_S_diiS_S__param_2,
	.param .u64 .ptr .align 1 _Z15compute_bc_nobcPdS_S_S_diiS_S__param_3,
	.param .f64 _Z15compute_bc_nobcPdS_S_S_diiS_S__param_4,
	.param .u32 _Z15compute_bc_nobcPdS_S_S_diiS_S__param_5,
	.param .u32 _Z15compute_bc_nobcPdS_S_S_diiS_S__param_6,
	.param .u64 .ptr .align 1 _Z15compute_bc_nobcPdS_S_S_diiS_S__param_7,
	.param .u64 .ptr .align 1 _Z15compute_bc_nobcPdS_S_S_diiS_S__param_8
)
{
	.reg .pred 	%p<2>;
	.reg .b32 	%r<12>;
	.reg .b64 	%rd<22>;
	.reg .b64 	%fd<13>;

	ld.param.u64 	%rd1, [_Z15compute_bc_nobcPdS_S_S_diiS_S__param_0];
	ld.param.u64 	%rd2, [_Z15compute_bc_nobcPdS_S_S_diiS_S__param_1];
	ld.param.u64 	%rd3, [_Z15compute_bc_nobcPdS_S_S_diiS_S__param_2];
	ld.param.u64 	%rd4, [_Z15compute_bc_nobcPdS_S_S_diiS_S__param_3];
	ld.param.u32 	%r4, [_Z15compute_bc_nobcPdS_S_S_diiS_S__param_5];
	ld.param.u32 	%r3, [_Z15compute_bc_nobcPdS_S_S_diiS_S__param_6];
	ld.param.u64 	%rd5, [_Z15compute_bc_nobcPdS_S_S_diiS_S__param_7];
	ld.param.u64 	%rd6, [_Z15compute_bc_nobcPdS_S_S_diiS_S__param_8];
	mov.u32 	%r5, %ctaid.x;
	mov.u32 	%r6, %ntid.x;
	mov.u32 	%r7, %tid.x;
	mad.lo.s32 	%r1, %r5, %r6, %r7;
	div.u32 	%r2, %r1, %r3;
	add.s32 	%r8, %r4, -1;
	setp.ge.s32 	%p1, %r2, %r8;
	@%p1 bra 	$L__BB6_2;
	cvta.to.global.u64 	%rd7, %rd3;
	cvta.to.global.u64 	%rd8, %rd4;
	cvta.to.global.u64 	%rd9, %rd1;
	cvta.to.global.u64 	%rd10, %rd2;
	cvta.to.global.u64 	%rd11, %rd5;
	cvta.to.global.u64 	%rd12, %rd6;
	rem.u32 	%r9, %r1, %r3;
	mad.lo.s32 	%r10, %r2, %r3, %r9;
	mul.wide.s32 	%rd13, %r10, 8;
	add.s64 	%rd14, %rd7, %rd13;
	ld.global.f64 	%fd1, [%rd14];
	mul.wide.s32 	%rd15, %r2, 8;
	add.s64 	%rd16, %rd8, %rd15;
	ld.global.f64 	%fd2, [%rd16+8];
	add.s64 	%rd17, %rd9, %rd15;
	ld.global.f64 	%fd3, [%rd17];
	add.f64 	%fd4, %fd3, %fd3;
	div.rn.f64 	%fd5, %fd2, %fd4;
	fma.rn.f64 	%fd6, %fd1, 0dBFE0000000000000, %fd5;
	add.s64 	%rd18, %rd10, %rd15;
	ld.global.f64 	%fd7, [%rd18+8];
	add.s32 	%r11, %r10, %r3;
	mul.wide.s32 	%rd19, %r11, 8;
	add.s64 	%rd20, %rd11, %rd19;
	ld.global.f64 	%fd8, [%rd20];
	fma.rn.f64 	%fd9, %fd7, %fd6, %fd8;
	st.global.f64 	[%rd20], %fd9;
	ld.global.f64 	%fd10, [%rd18];
	neg.f64 	%fd11, %fd10;
	mul.f64 	%fd12, %fd6, %fd11;
	add.s64 	%rd21, %rd12, %rd13;
	st.global.f64 	[%rd21], %fd12;
$L__BB6_2:
	ret;

}
	// .globl	_Z5VfuncPddiS_
.visible .entry _Z5VfuncPddiS_(
	.param .u64 .ptr .align 1 _Z5VfuncPddiS__param_0,
	.param .f64 _Z5VfuncPddiS__param_1,
	.param .u32 _Z5VfuncPddiS__param_2,
	.param .u64 .ptr .align 1 _Z5VfuncPddiS__param_3
)
{
	.reg .pred 	%p<2>;
	.reg .b32 	%r<6>;
	.reg .b64 	%rd<8>;
	.reg .b64 	%fd<7>;

	ld.param.u64 	%rd1, [_Z5VfuncPddiS__param_0];
	ld.param.f64 	%fd1, [_Z5VfuncPddiS__param_1];
	ld.param.u32 	%r2, [_Z5VfuncPddiS__param_2];
	ld.param.u64 	%rd2, [_Z5VfuncPddiS__param_3];
	mov.u32 	%r3, %ctaid.x;
	mov.u32 	%r4, %ntid.x;
	mov.u32 	%r5, %tid.x;
	mad.lo.s32 	%r1, %r3, %r4, %r5;
	setp.ge.s32 	%p1, %r1, %r2;
	@%p1 bra 	$L__BB7_2;
	cvta.to.global.u64 	%rd3, %rd1;
	cvta.to.global.u64 	%rd4, %rd2;
	mul.wide.s32 	%rd5, %r1, 8;
	add.s64 	%rd6, %rd3, %rd5;
	ld.global.f64 	%fd2, [%rd6];
	mov.f64 	%fd3, 0d3FF0000000000000;
	sub.f64 	%fd4, %fd3, %fd2;
	mul.f64 	%fd5, %fd2, %fd4;
	div.rn.f64 	%fd6, %fd5, %fd1;
	add.s64 	%rd7, %rd4, %rd5;
	st.global.f64 	[%rd7], %fd6;
$L__BB7_2:
	ret;

}
	// .globl	_Z11Vfunc_tetraPddiS_
.visible .entry _Z11Vfunc_tetraPddiS_(
	.param .u64 .ptr .align 1 _Z11Vfunc_tetraPddiS__param_0,
	.param .f64 _Z11Vfunc_tetraPddiS__param_1,
	.param .u32 _Z11Vfunc_tetraPddiS__param_2,
	.param .u64 .ptr .align 1 _Z11Vfunc_tetraPddiS__param_3
)
{
	.reg .pred 	%p<2>;
	.reg .b32 	%r<6>;
	.reg .b64 	%rd<8>;
	.reg .b64 	%fd<8>;

	ld.param.u64 	%rd1, [_Z11Vfunc_tetraPddiS__param_0];
	ld.param.f64 	%fd1, [_Z11Vfunc_tetraPddiS__param_1];
	ld.param.u32 	%r2, [_Z11Vfunc_tetraPddiS__param_2];
	ld.param.u64 	%rd2, [_Z11Vfunc_tetraPddiS__param_3];
	mov.u32 	%r3, %ctaid.x;
	mov.u32 	%r4, %ntid.x;
	mov.u32 	%r5, %tid.x;
	mad.lo.s32 	%r1, %r3, %r4, %r5;
	setp.ge.s32 	%p1, %r1, %r2;
	@%p1 bra 	$L__BB8_2;
	cvta.to.global.u64 	%rd3, %rd1;
	cvta.to.global.u64 	%rd4, %rd2;
	mul.wide.s32 	%rd5, %r1, 8;
	add.s64 	%rd6, %rd3, %rd5;
	ld.global.f64 	%fd2, [%rd6];
	mov.f64 	%fd3, 0d3FF0000000000000;
	sub.f64 	%fd4, %fd3, %fd2;
	mul.f64 	%fd5, %fd2, %fd4;
	add.f64 	%fd6, %fd1, %fd1;
	div.rn.f64 	%fd7, %fd5, %fd6;
	add.s64 	%rd7, %rd4, %rd5;
	st.global.f64 	[%rd7], %fd7;
$L__BB8_2:
	ret;

}
	// .globl	_Z9Vfunc_hexPddiS_
.visible .entry _Z9Vfunc_hexPddiS_(
	.param .u64 .ptr .align 1 _Z9Vfunc_hexPddiS__param_0,
	.param .f64 _Z9Vfunc_hexPddiS__param_1,
	.param .u32 _Z9Vfunc_hexPddiS__param_2,
	.param .u64 .ptr .align 1 _Z9Vfunc_hexPddiS__param_3
)
{
	.reg .pred 	%p<2>;
	.reg .b32 	%r<6>;
	.reg .b64 	%rd<8>;
	.reg .b64 	%fd<8>;

	ld.param.u64 	%rd1, [_Z9Vfunc_hexPddiS__param_0];
	ld.param.f64 	%fd1, [_Z9Vfunc_hexPddiS__param_1];
	ld.param.u32 	%r2, [_Z9Vfunc_hexPddiS__param_2];
	ld.param.u64 	%rd2, [_Z9Vfunc_hexPddiS__param_3];
	mov.u32 	%r3, %ctaid.x;
	mov.u32 	%r4, %ntid.x;
	mov.u32 	%r5, %tid.x;
	mad.lo.s32 	%r1, %r3, %r4, %r5;
	setp.ge.s32 	%p1, %r1, %r2;
	@%p1 bra 	$L__BB9_2;
	cvta.to.global.u64 	%rd3, %rd1;
	cvta.to.global.u64 	%rd4, %rd2;
	mul.wide.s32 	%rd5, %r1, 8;
	add.s64 	%rd6, %rd3, %rd5;
	ld.global.f64 	%fd2, [%rd6];
	mov.f64 	%fd3, 0d3FF0000000000000;
	sub.f64 	%fd4, %fd3, %fd2;
	mul.f64 	%fd5, %fd2, %fd4;
	mul.f64 	%fd6, %fd1, 0d4008000000000000;
	div.rn.f64 	%fd7, %fd5, %fd6;
	add.s64 	%rd7, %rd4, %rd5;
	st.global.f64 	[%rd7], %fd7;
$L__BB9_2:
	ret;

}
	// .globl	_Z7Mfunc2DPdS_dddiiS_
.visible .entry _Z7Mfunc2DPdS_dddiiS_(
	.param .u64 .ptr .align 1 _Z7Mfunc2DPdS_dddiiS__param_0,
	.param .u64 .ptr .align 1 _Z7Mfunc2DPdS_dddiiS__param_1,
	.param .f64 _Z7Mfunc2DPdS_dddiiS__param_2,
	.param .f64 _Z7Mfunc2DPdS_dddiiS__param_3,
	.param .f64 _Z7Mfunc2DPdS_dddiiS__param_4,
	.param .u32 _Z7Mfunc2DPdS_dddiiS__param_5,
	.param .u32 _Z7Mfunc2DPdS_dddiiS__param_6,
	.param .u64 .ptr .align 1 _Z7Mfunc2DPdS_dddiiS__param_7
)
{
	.reg .pred 	%p<2>;
	.reg .b32 	%r<10>;
	.reg .b64 	%rd<13>;
	.reg .b64 	%fd<17>;

	ld.param.u64 	%rd1, [_Z7Mfunc2DPdS_dddiiS__param_0];
	ld.param.u64 	%rd2, [_Z7Mfunc2DPdS_dddiiS__param_1];
	ld.param.f64 	%fd1, [_Z7Mfunc2DPdS_dddiiS__param_2];
	ld.param.f64 	%fd2, [_Z7Mfunc2DPdS_dddiiS__param_3];
	ld.param.f64 	%fd3, [_Z7Mfunc2DPdS_dddiiS__param_4];
	ld.param.u32 	%r4, [_Z7Mfunc2DPdS_dddiiS__param_5];
	ld.param.u32 	%r3, [_Z7Mfunc2DPdS_dddiiS__param_6];
	ld.param.u64 	%rd3, [_Z7Mfunc2DPdS_dddiiS__param_7];
	mov.u32 	%r5, %ctaid.x;
	mov.u32 	%r6, %ntid.x;
	mov.u32 	%r7, %tid.x;
	mad.lo.s32 	%r1, %r5, %r6, %r7;
	div.u32 	%r2, %r1, %r3;
	setp.ge.s32 	%p1, %r2, %r4;
	@%p1 bra 	$L__BB10_2;
	rem.u32 	%r8, %r1, %r3;
	cvta.to.global.u64 	%rd4, %rd1;
	cvta.to.global.u64 	%rd5, %rd2;
	cvta.to.global.u64 	%rd6, %rd3;
	mul.wide.s32 	%rd7, %r2, 8;
	add.s64 	%rd8, %rd4, %rd7;
	ld.global.f64 	%fd4, [%rd8];
	mul.wide.s32 	%rd9, %r8, 8;
	add.s64 	%rd10, %rd5, %rd9;
	ld.global.f64 	%fd5, [%rd10];
	sub.f64 	%fd6, %fd5, %fd4;
	add.f64 	%fd7, %fd2, %fd2;
	add.f64 	%fd8, %fd3, %fd3;
	mov.f64 	%fd9, 0d3FF0000000000000;
	sub.f64 	%fd10, %fd9, %fd8;
	fma.rn.f64 	%fd11, %fd10, %fd4, %fd3;
	mul.f64 	%fd12, %fd7, %fd11;
	mul.f64 	%fd13, %fd4, %fd12;
	sub.f64 	%fd14, %fd9, %fd4;
	mul.f64 	%fd15, %fd14, %fd13;
	fma.rn.f64 	%fd16, %fd1, %fd6, %fd15;
	mad.lo.s32 	%r9, %r2, %r3, %r8;
	mul.wide.s32 	%rd11, %r9, 8;
	add.s64 	%rd12, %rd6, %rd11;
	st.global.f64 	[%rd12], %fd16;
$L__BB10_2:
	ret;

}
	// .globl	_Z7Mfunc3DPdS_S_ddddiiiS_
.visible .entry _Z7Mfunc3DPdS_S_ddddiiiS_(
	.param .u64 .ptr .align 1 _Z7Mfunc3DPdS_S_ddddiiiS__param_0,
	.param .u64 .ptr .align 1 _Z7Mfunc3DPdS_S_ddddiiiS__param_1,
	.param .u64 .ptr .align 1 _Z7Mfunc3DPdS_S_ddddiiiS__param_2,
	.param .f64 _Z7Mfunc3DPdS_S_ddddiiiS__param_3,
	.param .f64 _Z7Mfunc3DPdS_S_ddddiiiS__param_4,
	.param .f64 _Z7Mfunc3DPdS_S_ddddiiiS__param_5,
	.param .f64 _Z7Mfunc3DPdS_S_ddddiiiS__param_6,
	.param .u32 _Z7Mfunc3DPdS_S_ddddiiiS__param_7,
	.param .u32 _Z7Mfunc3DPdS_S_ddddiiiS__param_8,
	.param .u32 _Z7Mfunc3DPdS_S_ddddiiiS__param_9,
	.param .u64 .ptr .align 1 _Z7Mfunc3DPdS_S_ddddiiiS__param_10
)
{
	.reg .pred 	%p<2>;
	.reg .b32 	%r<16>;
	.reg .b64 	%rd<18>;
	.reg .b64 	%fd<21>;

	ld.param.u64 	%rd2, [_Z7Mfunc3DPdS_S_ddddiiiS__param_1];
	ld.param.u64 	%rd3, [_Z7Mfunc3DPdS_S_ddddiiiS__param_2];
	ld.param.f64 	%fd1, [_Z7Mfunc3DPdS_S_ddddiiiS__param_3];
	ld.param.f64 	%fd2, [_Z7Mfunc3DPdS_S_ddddiiiS__param_4];
	ld.param.f64 	%fd3, [_Z7Mfunc3DPdS_S_ddddiiiS__param_5];
	ld.param.f64 	%fd4, [_Z7Mfunc3DPdS_S_ddddiiiS__param_6];
	ld.param.u32 	%r6, [_Z7Mfunc3DPdS_S_ddddiiiS__param_7];
	ld.param.u32 	%r7, [_Z7Mfunc3DPdS_S_ddddiiiS__param_8];
	ld.param.u32 	%r5, [_Z7Mfunc3DPdS_S_ddddiiiS__param_9];
	ld.param.u64 	%rd4, [_Z7Mfunc3DPdS_S_ddddiiiS__param_10];
	mov.u32 	%r8, %ctaid.x;
	mov.u32 	%r9, %ntid.x;
	mov.u32 	%r10, %tid.x;
	mad.lo.s32 	%r1, %r8, %r9, %r10;
	mul.lo.s32 	%r2, %r5, %r7;
	div.u32 	%r3, %r1, %r2;
	div.u32 	%r11, %r1, %r5;
	rem.u32 	%r4, %r11, %r7;
	setp.ge.s32 	%p1, %r3, %r6;
	@%p1 bra 	$L__BB11_2;
	ld.param.u64 	%rd17, [_Z7Mfunc3DPdS_S_ddddiiiS__param_0];
	rem.u32 	%r12, %r1, %r5;
	cvta.to.global.u64 	%rd5, %rd17;
	cvta.to.global.u64 	%rd6, %rd2;
	cvta.to.global.u64 	%rd7, %rd3;
	cvta.to.global.u64 	%rd8, %rd4;
	mul.wide.s32 	%rd9, %r3, 8;
	add.s64 	%rd10, %rd5, %rd9;
	ld.global.f64 	%fd5, [%rd10];
	mul.wide.s32 	%rd11, %r4, 8;
	add.s64 	%rd12, %rd6, %rd11;
	ld.global.f64 	%fd6, [%rd12];
	mul.wide.s32 	%rd13, %r12, 8;
	add.s64 	%rd14, %rd7, %rd13;
	ld.global.f64 	%fd7, [%rd14];
	sub.f64 	%fd8, %fd6, %fd5;
	sub.f64 	%fd9, %fd7, %fd5;
	mul.f64 	%fd10, %fd2, %fd9;
	fma.rn.f64 	%fd11, %fd1, %fd8, %fd10;
	add.f64 	%fd12, %fd3, %fd3;
	add.f64 	%fd13, %fd4, %fd4;
	mov.f64 	%fd14, 0d3FF0000000000000;
	sub.f64 	%fd15, %fd14, %fd13;
	fma.rn.f64 	%fd16, %fd15, %fd5, %fd4;
	mul.f64 	%fd17, %fd12, %fd16;
	mul.f64 	%fd18, %fd5, %fd17;
	sub.f64 	%fd19, %fd14, %fd5;
	fma.rn.f64 	%fd20, %fd19, %fd18, %fd11;
	mul.lo.s32 	%r13, %r3, %r2;
	mad.lo.s32 	%r14, %r4, %r5, %r13;
	add.s32 	%r15, %r14, %r12;
	mul.wide.s32 	%rd15, %r15, 8;
	add.s64 	%rd16, %rd8, %rd15;
	st.global.f64 	[%rd16], %fd20;
$L__BB11_2:
	ret;

}
	// .globl	_Z7Mfunc4DPdS_S_S_dddddiiiiS_
.visible .entry _Z7Mfunc4DPdS_S_S_dddddiiiiS_(
	.param .u64 .ptr .align 1 _Z7Mfunc4DPdS_S_S_dddddiiiiS__param_0,
	.param .u64 .ptr .align 1 _Z7Mfunc4DPdS_S_S_dddddiiiiS__param_1,
	.param .u64 .ptr .align 1 _Z7Mfunc4DPdS_S_S_dddddiiiiS__param_2,
	.param .u64 .ptr .align 1 _Z7Mfunc4DPdS_S_S_dddddiiiiS__param_3,
	.param .f64 _Z7Mfunc4DPdS_S_S_dddddiiiiS__param_4,
	.param .f64 _Z7Mfunc4DPdS_S_S_dddddiiiiS__param_5,
	.param .f64 _Z7Mfunc4DPdS_S_S_dddddiiiiS__param_6,
	.param .f64 _Z7Mfunc4DPdS_S_S_dddddiiiiS__param_7,
	.param .f64 _Z7Mfunc4DPdS_S_S_dddddiiiiS__param_8,
	.param .u32 _Z7Mfunc4DPdS_S_S_dddddiiiiS__param_9,
	.param .u32 _Z7Mfunc4DPdS_S_S_dddddiiiiS__param_10,
	.param .u32 _Z7Mfunc4DPdS_S_S_dddddiiiiS__param_11,
	.param .u32 _Z7Mfunc4DPdS_S_S_dddddiiiiS__param_12,
	.param .u64 .ptr .align 1 _Z7Mfunc4DPdS_S_S_dddddiiiiS__param_13
)
{
	.reg .pred 	%p<2>;
	.reg .b32 	%r<22>;
	.reg .b64 	%rd<24>;
	.reg .b64 	%fd<27>;

	ld.param.u64 	%rd2, [_Z7Mfunc4DPdS_S_S_dddddiiiiS__param_1];
	ld.param.u64 	%rd4, [_Z7Mfunc4DPdS_S_S_dddddiiiiS__param_3];
	ld.param.f64 	%fd1, [_Z7Mfunc4DPdS_S_S_dddddiiiiS__param_4];
	ld.param.f64 	%fd4, [_Z7Mfunc4DPdS_S_S_dddddiiiiS__param_7];
	ld.param.f64 	%fd5, [_Z7Mfunc4DPdS_S_S_dddddiiiiS__param_8];
	ld.param.u32 	%r6, [_Z7Mfunc4DPdS_S_S_dddddiiiiS__param_9];
	ld.param.u32 	%r3, [_Z7Mfunc4DPdS_S_S_dddddiiiiS__param_10];
	ld.param.u32 	%r4, [_Z7Mfunc4DPdS_S_S_dddddiiiiS__param_11];
	ld.param.u32 	%r5, [_Z7Mfunc4DPdS_S_S_dddddiiiiS__param_12];
	mov.u32 	%r7, %ctaid.x;
	mov.u32 	%r8, %ntid.x;
	mov.u32 	%r9, %tid.x;
	mad.lo.s32 	%r1, %r7, %r8, %r9;
	mul.lo.s32 	%r10, %r4, %r3;
	mul.lo.s32 	%r11, %r10, %r5;
	div.u32 	%r2, %r1, %r11;
	setp.ge.s32 	%p1, %r2, %r6;
	@%p1 bra 	$L__BB12_2;
	ld.param.u64 	%rd23, [_Z7Mfunc4DPdS_S_S_dddddiiiiS__param_13];
	ld.param.f64 	%fd26, [_Z7Mfunc4DPdS_S_S_dddddiiiiS__param_6];
	ld.param.f64 	%fd25, [_Z7Mfunc4DPdS_S_S_dddddiiiiS__param_5];
	ld.param.u64 	%rd22, [_Z7Mfunc4DPdS_S_S_dddddiiiiS__param_2];
	ld.param.u64 	%rd21, [_Z7Mfunc4DPdS_S_S_dddddiiiiS__param_0];
	mul.lo.s32 	%r12, %r5, %r4;
	div.u32 	%r13, %r1, %r12;
	rem.u32 	%r14, %r13, %r3;
	div.u32 	%r15, %r1, %r5;
	rem.u32 	%r16, %r15, %r4;
	mul.lo.s32 	%r17, %r15, %r5;
	sub.s32 	%r18, %r1, %r17;
	cvta.to.global.u64 	%rd6, %rd21;
	cvta.to.global.u64 	%rd7, %rd2;
	cvta.to.global.u64 	%rd8, %rd22;
	cvta.to.global.u64 	%rd9, %rd4;
	cvta.to.global.u64 	%rd10, %rd23;
	mul.wide.s32 	%rd11, %r2, 8;
	add.s64 	%rd12, %rd6, %rd11;
	ld.global.f64 	%fd6, [%rd12];
	mul.wide.s32 	%rd13, %r14, 8;
	add.s64 	%rd14, %rd7, %rd13;
	ld.global.f64 	%fd7, [%rd14];
	mul.wide.s32 	%rd15, %r16, 8;
	add.s64 	%rd16, %rd8, %rd15;
	ld.global.f64 	%fd8, [%rd16];
	mul.wide.s32 	%rd17, %r18, 8;
	add.s64 	%rd18, %rd9, %rd17;
	ld.global.f64 	%fd9, [%rd18];
	sub.f64 	%fd10, %fd7, %fd6;
	sub.f64 	%fd11, %fd8, %fd6;
	mul.f64 	%fd12, %fd25, %fd11;
	fma.rn.f64 	%fd13, %fd1, %fd10, %fd12;
	sub.f64 	%fd14, %fd9, %fd6;
	fma.rn.f64 	%fd15, %fd26, %fd14, %fd13;
	add.f64 	%fd16, %fd4, %fd4;
	add.f64 	%fd17, %fd5, %fd5;
	mov.f64 	%fd18, 0d3FF0000000000000;
	sub.f64 	%fd19, %fd18, %fd17;
	fma.rn.f64 	%fd20, %fd19, %fd6, %fd5;
	mul.f64 	%fd21, %fd16, %fd20;
	mul.f64 	%fd22, %fd6, %fd21;
	sub.f64 	%fd23, %fd18, %fd6;
	fma.rn.f64 	%fd24, %fd23, %fd22, %fd15;
	mad.lo.s32 	%r19, %r2, %r3, %r14;
	mad.lo.s32 	%r20, %r19, %r4, %r16;
	mad.lo.s32 	%r21, %r20, %r5, %r18;
	mul.wide.s32 	%rd19, %r21, 8;
	add.s64 	%rd20, %rd10, %rd19;
	st.global.f64 	[%rd20], %fd24;
$L__BB12_2:
	ret;

}
	// .globl	_Z7Mfunc5DPdS_S_S_S_ddddddiiiiiS_
.visible .entry _Z7Mfunc5DPdS_S_S_S_ddddddiiiiiS_(
	.param .u64 .ptr .align 1 _Z7Mfunc5DPdS_S_S_S_ddddddiiiiiS__param_0,
	.param .u64 .ptr .align 1 _Z7Mfunc5DPdS_S_S_S_ddddddiiiiiS__param_1,
	.param .u64 .ptr .align 1 _Z7Mfunc5DPdS_S_S_S_ddddddiiiiiS__param_2,
	.param .u64 .ptr .align 1 _Z7Mfunc5DPdS_S_S_S_ddddddiiiiiS__param_3,
	.param .u64 .ptr .align 1 _Z7Mfunc5DPdS_S_S_S_ddddddiiiiiS__param_4,
	.param .f64 _Z7Mfunc5DPdS_S_S_S_ddddddiiiiiS__param_5,
	.param .f64 _Z7Mfunc5DPdS_S_S_S_ddddddiiiiiS__param_6,
	.param .f64 _Z7Mfunc5DPdS_S_S_S_ddddddiiiiiS__param_7,
	.param .f64 _Z7Mfunc5DPdS_S_S_S_ddddddiiiiiS__param_8,
	.param .f64 _Z7Mfunc5DPdS_S_S_S_ddddddiiiiiS__param_9,
	.param .f64 _Z7Mfunc5DPdS_S_S_S_ddddddiiiiiS__param_10,
	.param .u32 _Z7Mfunc5DPdS_S_S_S_ddddddiiiiiS__param_11,
	.param .u32 _Z7Mfunc5DPdS_S_S_S_ddddddiiiiiS__param_12,
	.param .u32 _Z7Mfunc5DPdS_S_S_S_ddddddiiiiiS__param_13,
	.param .u32 _Z7Mfunc5DPdS_S_S_S_ddddddiiiiiS__param_14,
	.param .u32 _Z7Mfunc5DPdS_S_S_S_ddddddiiiiiS__param_15,
	.param .u64 .ptr .align 1 _Z7Mfunc5DPdS_S_S_S_ddddddiiiiiS__param_16
)
{
	.reg .pred 	%p<2>;
	.reg .b32 	%r<29>;
	.reg .b64 	%rd<28>;
	.reg .b64 	%fd<31>;

	ld.param.u64 	%rd2, [_Z7Mfunc5DPdS_S_S_S_ddddddiiiiiS__param_1];
	ld.param.u64 	%rd4, [_Z7Mfunc5DPdS_S_S_S_ddddddiiiiiS__param_3];
	ld.param.u64 	%rd5, [_Z7Mfunc5DPdS_S_S_S_ddddddiiiiiS__param_4];
	ld.param.f64 	%fd3, [_Z7Mfunc5DPdS_S_S_S_ddddddiiiiiS__param_7];
	ld.param.f64 	%fd4, [_Z7Mfunc5DPdS_S_S_S_ddddddiiiiiS__param_8];
	ld.param.f64 	%fd5, [_Z7Mfunc5DPdS_S_S_S_ddddddiiiiiS__param_9];
	ld.param.f64 	%fd6, [_Z7Mfunc5DPdS_S_S_S_ddddddiiiiiS__param_10];
	ld.param.u32 	%r8, [_Z7Mfunc5DPdS_S_S_S_ddddddiiiiiS__param_11];
	ld.param.u32 	%r9, [_Z7Mfunc5DPdS_S_S_S_ddddddiiiiiS__param_12];
	ld.param.u32 	%r5, [_Z7Mfunc5DPdS_S_S_S_ddddddiiiiiS__param_13];
	ld.param.u32 	%r6, [_Z7Mfunc5DPdS_S_S_S_ddddddiiiiiS__param_14];
	ld.param.u32 	%r7, [_Z7Mfunc5DPdS_S_S_S_ddddddiiiiiS__param_15];
	mov.u32 	%r10, %ctaid.x;
	mov.u32 	%r11, %ntid.x;
	mov.u32 	%r12, %tid.x;
	mad.lo.s32 	%r1, %r10, %r11, %r12;
	mul.lo.s32 	%r2, %r5, %r9;
	mul.lo.s32 	%r13, %r2, %r6;
	mul.lo.s32 	%r14, %r13, %r7;
	div.u32 	%r3, %r1, %r14;
	mul.lo.s32 	%r15, %r6, %r5;
	mul.lo.s32 	%r16, %r15, %r7;
	div.u32 	%r17, %r1, %r16;
	rem.u32 	%r4, %r17, %r9;
	setp.ge.s32 	%p1, %r3, %r8;
	@%p1 bra 	$L__BB13_2;
	ld.param.u64 	%rd27, [_Z7Mfunc5DPdS_S_S_S_ddddddiiiiiS__param_16];
	ld.param.f64 	%fd30, [_Z7Mfunc5DPdS_S_S_S_ddddddiiiiiS__param_6];
	ld.param.f64 	%fd29, [_Z7Mfunc5DPdS_S_S_S_ddddddiiiiiS__param_5];
	ld.param.u64 	%rd26, [_Z7Mfunc5DPdS_S_S_S_ddddddiiiiiS__param_2];
	ld.param.u64 	%rd25, [_Z7Mfunc5DPdS_S_S_S_ddddddiiiiiS__param_0];
	mul.lo.s32 	%r18, %r7, %r6;
	div.u32 	%r19, %r1, %r18;
	rem.u32 	%r20, %r19, %r5;
	div.u32 	%r21, %r1, %r7;
	rem.u32 	%r22, %r21, %r6;
	mul.lo.s32 	%r23, %r21, %r7;
	sub.s32 	%r24, %r1, %r23;
	cvta.to.global.u64 	%rd7, %rd25;
	cvta.to.global.u64 	%rd8, %rd2;
	cvta.to.global.u64 	%rd9, %rd26;
	cvta.to.global.u64 	%rd10, %rd4;
	cvta.to.global.u64 	%rd11, %rd5;
	cvta.to.global.u64 	%rd12, %rd27;
	mul.wide.s32 	%rd13, %r3, 8;
	add.s64 	%rd14, %rd7, %rd13;
	ld.global.f64 	%fd7, [%rd14];
	mul.wide.s32 	%rd15, %r4, 8;
	add.s64 	%rd16, %rd8, %rd15;
	ld.global.f64 	%fd8, [%rd16];
	mul.wide.s32 	%rd17, %r20, 8;
	add.s64 	%rd18, %rd9, %rd17;
	ld.global.f64 	%fd9, [%rd18];
	mul.wide.s32 	%rd19, %r22, 8;
	add.s64 	%rd20, %rd10, %rd19;
	ld.global.f64 	%fd10, [%rd20];
	mul.wide.s32 	%rd21, %r24, 8;
	add.s64 	%rd22, %rd11, %rd21;
	ld.global.f64 	%fd11, [%rd22];
	sub.f64 	%fd12, %fd8, %fd7;
	sub.f64 	%fd13, %fd9, %fd7;
	mul.f64 	%fd14, %fd30, %fd13;
	fma.rn.f64 	%fd15, %fd29, %fd12, %fd14;
	sub.f64 	%fd16, %fd10, %fd7;
	fma.rn.f64 	%fd17, %fd3, %fd16, %fd15;
	sub.f64 	%fd18, %fd11, %fd7;
	fma.rn.f64 	%fd19, %fd4, %fd18, %fd17;
	add.f64 	%fd20, %fd5, %fd5;
	add.f64 	%fd21, %fd6, %fd6;
	mov.f64 	%fd22, 0d3FF0000000000000;
	sub.f64 	%fd23, %fd22, %fd21;
	fma.rn.f64 	%fd24, %fd23, %fd7, %fd6;
	mul.f64 	%fd25, %fd20, %fd24;
	mul.f64 	%fd26, %fd7, %fd25;
	sub.f64 	%fd27, %fd22, %fd7;
	fma.rn.f64 	%fd28, %fd27, %fd26, %fd19;
	mad.lo.s32 	%r25, %r2, %r3, %r20;
	mad.lo.s32 	%r26, %r4, %r5, %r25;
	mad.lo.s32 	%r27, %r26, %r6, %r22;
	mad.lo.s32 	%r28, %r27, %r7, %r24;
	mul.wide.s32 	%rd23, %r28, 8;
	add.s64 	%rd24, %rd12, %rd23;
	st.global.f64 	[%rd24], %fd28;
$L__BB13_2:
	ret;

}
	// .globl	_Z10include_bcPddddiiS_
.visible .entry _Z10include_bcPddddiiS_(
	.param .u64 .ptr .align 1 _Z10include_bcPddddiiS__param_0,
	.param .f64 _Z10include_bcPddddiiS__param_1,
	.param .f64 _Z10include_bcPddddiiS__param_2,
	.param .f64 _Z10include_bcPddddiiS__param_3,
	.param .u32 _Z10include_bcPddddiiS__param_4,
	.param .u32 _Z10include_bcPddddiiS__param_5,
	.param .u64 .ptr .align 1 _Z10include_bcPddddiiS__param_6
)
{
	.reg .pred 	%p<3>;
	.reg .b32 	%r<4>;
	.reg .b64 	%rd<9>;
	.reg .b64 	%fd<32>;

	ld.param.u64 	%rd3, [_Z10include_bcPddddiiS__param_0];
	ld.param.f64 	%fd5, [_Z10include_bcPddddiiS__param_1];
	ld.param.f64 	%fd7, [_Z10include_bcPddddiiS__param_2];
	ld.param.f64 	%fd6, [_Z10include_bcPddddiiS__param_3];
	ld.param.u32 	%r1, [_Z10include_bcPddddiiS__param_4];
	ld.param.u32 	%r2, [_Z10include_bcPddddiiS__param_5];
	ld.param.u64 	%rd4, [_Z10include_bcPddddiiS__param_6];
	cvta.to.global.u64 	%rd1, %rd4;
	cvta.to.global.u64 	%rd2, %rd3;
	add.f64 	%fd1, %fd7, %fd7;
	add.f64 	%fd8, %fd6, %fd6;
	mov.f64 	%fd9, 0d3FF0000000000000;
	sub.f64 	%fd2, %fd9, %fd8;
	fma.rn.f64 	%fd10, %fd2, 0d0000000000000000, %fd6;
	mul.f64 	%fd11, %fd1, %fd10;
	mul.f64 	%fd3, %fd11, 0d0000000000000000;
	setp.gtu.f64 	%p1, %fd3, 0d0000000000000000;
	@%p1 bra 	$L__BB14_2;
	add.f64 	%fd12, %fd3, 0d0000000000000000;
	mov.f64 	%fd13, 0d3FE0000000000000;
	div.rn.f64 	%fd14, %fd13, %fd5;
	sub.f64 	%fd15, %fd14, %fd12;
	add.f64 	%fd16, %fd15, %fd15;
	ld.global.f64 	%fd17, [%rd2];
	div.rn.f64 	%fd18, %fd16, %fd17;
	ld.global.f64 	%fd19, [%rd1];
	add.f64 	%fd20, %fd19, %fd18;
	st.global.f64 	[%rd1], %fd20;
$L__BB14_2:
	add.f64 	%fd21, %fd6, %fd2;
	mul.f64 	%fd22, %fd1, %fd21;
	mul.f64 	%fd4, %fd22, 0d0000000000000000;
	setp.ltu.f64 	%p2, %fd4, 0d0000000000000000;
	@%p2 bra 	$L__BB14_4;
	add.f64 	%fd23, %fd4, 0d0000000000000000;
	mov.f64 	%fd24, 0dBFE0000000000000;
	div.rn.f64 	%fd25, %fd24, %fd5;
	sub.f64 	%fd26, %fd25, %fd23;
	add.f64 	%fd27, %fd26, %fd26;
	mul.wide.s32 	%rd5, %r1, 8;
	add.s64 	%rd6, %rd2, %rd5;
	ld.global.f64 	%fd28, [%rd6+-16];
	div.rn.f64 	%fd29, %fd27, %fd28;
	mul.lo.s32 	%r3, %r2, %r1;
	mul.wide.s32 	%rd7, %r3, 8;
	add.s64 	%rd8, %rd1, %rd7;
	ld.global.f64 	%fd30, [%rd8+-8];
	sub.f64 	%fd31, %fd30, %fd29;
	st.global.f64 	[%rd8+-8], %fd31;
$L__BB14_4:
	ret;

}
	// .globl	_Z12Mfunc2D_autoPdS_dddddiiS_
.visible .entry _Z12Mfunc2D_autoPdS_dddddiiS_(
	.param .u64 .ptr .align 1 _Z12Mfunc2D_autoPdS_dddddiiS__param_0,
	.param .u64 .ptr .align 1 _Z12Mfunc2D_autoPdS_dddddiiS__param_1,
	.param .f64 _Z12Mfunc2D_autoPdS_dddddiiS__param_2,
	.param .f64 _Z12Mfunc2D_autoPdS_dddddiiS__param_3,
	.param .f64 _Z12Mfunc2D_autoPdS_dddddiiS__param_4,
	.param .f64 _Z12Mfunc2D_autoPdS_dddddiiS__param_5,
	.param .f64 _Z12Mfunc2D_autoPdS_dddddiiS__param_6,
	.param .u32 _Z12Mfunc2D_autoPdS_dddddiiS__param_7,
	.param .u32 _Z12Mfunc2D_autoPdS_dddddiiS__param_8,
	.param .u64 .ptr .align 1 _Z12Mfunc2D_autoPdS_dddddiiS__param_9
)
{
	.reg .pred 	%p<2>;
	.reg .b32 	%r<10>;
	.reg .b64 	%rd<14>;
	.reg .b64 	%fd<31>;

	ld.param.u64 	%rd2, [_Z12Mfunc2D_autoPdS_dddddiiS__param_1];
	ld.param.f64 	%fd1, [_Z12Mfunc2D_autoPdS_dddddiiS__param_2];
	ld.param.f64 	%fd2, [_Z12Mfunc2D_autoPdS_dddddiiS__param_3];
	ld.param.f64 	%fd3, [_Z12Mfunc2D_autoPdS_dddddiiS__param_4];
	ld.param.f64 	%fd4, [_Z12Mfunc2D_autoPdS_dddddiiS__param_5];
	ld.param.f64 	%fd5, [_Z12Mfunc2D_autoPdS_dddddiiS__param_6];
	ld.param.u32 	%r4, [_Z12Mfunc2D_autoPdS_dddddiiS__param_7];
	ld.param.u32 	%r3, [_Z12Mfunc2D_autoPdS_dddddiiS__param_8];
	ld.param.u64 	%rd3, [_Z12Mfunc2D_autoPdS_dddddiiS__param_9];
	mov.u32 	%r5, %ctaid.x;
	mov.u32 	%r6, %ntid.x;
	mov.u32 	%r7, %tid.x;
	mad.lo.s32 	%r1, %r5, %r6, %r7;
	div.u32 	%r2, %r1, %r3;
	setp.ge.s32 	%p1, %r2, %r4;
	@%p1 bra 	$L__BB15_2;
	ld.param.u64 	%rd13, [_Z12Mfunc2D_autoPdS_dddddiiS__param_0];
	rem.u32 	%r8, %r1, %r3;
	cvta.to.global.u64 	%rd4, %rd13;
	cvta.to.global.u64 	%rd5, %rd2;
	cvta.to.global.u64 	%rd6, %rd3;
	mul.wide.s32 	%rd7, %r2, 8;
	add.s64 	%rd8, %rd4, %rd7;
	ld.global.f64 	%fd6, [%rd8];
	mul.wide.s32 	%rd9, %r8, 8;
	add.s64 	%rd10, %rd5, %rd9;
	ld.global.f64 	%fd7, [%rd10];
	mul.f64 	%fd8, %fd2, 0d4010000000000000;
	mul.f64 	%fd9, %fd3, 0d4018000000000000;
	sub.f64 	%fd10, %fd9, %fd8;
	mul.f64 	%fd11, %fd4, 0d4010000000000000;
	sub.f64 	%fd12, %fd10, %fd11;
	add.f64 	%fd13, %fd5, %fd12;
	mul.f64 	%fd14, %fd2, 0d4022000000000000;
	mul.f64 	%fd15, %fd3, 0d4022000000000000;
	sub.f64 	%fd16, %fd14, %fd15;
	fma.rn.f64 	%fd17, %fd4, 0d4008000000000000, %fd16;
	fma.rn.f64 	%fd18, %fd13, %fd6, %fd17;
	mul.f64 	%fd19, %fd2, 0d4018000000000000;
	mul.f64 	%fd20, %fd3, 0d4008000000000000;
	sub.f64 	%fd21, %fd20, %fd19;
	fma.rn.f64 	%fd22, %fd6, %fd18, %fd21;
	fma.rn.f64 	%fd23, %fd6, %fd22, %fd2;
	sub.f64 	%fd24, %fd7, %fd6;
	add.f64 	%fd25, %fd6, %fd6;
	mov.f64 	%fd26, 0d3FF0000000000000;
	sub.f64 	%fd27, %fd26, %fd6;
	mul.f64 	%fd28, %fd25, %fd27;
	mul.f64 	%fd29, %fd28, %fd23;
	fma.rn.f64 	%fd30, %fd1, %fd24, %fd29;
	mad.lo.s32 	%r9, %r2, %r3, %r8;
	mul.wide.s32 	%rd11, %r9, 8;
	add.s64 	%rd12, %rd6, %rd11;
	st.global.f64 	[%rd12], %fd30;
$L__BB15_2:
	ret;

}
	// .globl	_Z12Mfunc3D_autoPdS_S_ddddddiiiS_
.visible .entry _Z12Mfunc3D_autoPdS_S_ddddddiiiS_(
	.param .u64 .ptr .align 1 _Z12Mfunc3D_autoPdS_S_ddddddiiiS__param_0,
	.param .u64 .ptr .align 1 _Z12Mfunc3D_autoPdS_S_ddddddiiiS__param_1,
	.param .u64 .ptr .align 1 _Z12Mfunc3D_autoPdS_S_ddddddiiiS__param_2,
	.param .f64 _Z12Mfunc3D_autoPdS_S_ddddddiiiS__param_3,
	.param .f64 _Z12Mfunc3D_autoPdS_S_ddddddiiiS__param_4,
	.param .f64 _Z12Mfunc3D_autoPdS_S_ddddddiiiS__param_5,
	.param .f64 _Z12Mfunc3D_autoPdS_S_ddddddiiiS__param_6,
	.param .f64 _Z12Mfunc3D_autoPdS_S_ddddddiiiS__param_7,
	.param .f64 _Z12Mfunc3D_autoPdS_S_ddddddiiiS__param_8,
	.param .u32 _Z12Mfunc3D_autoPdS_S_ddddddiiiS__param_9,
	.param .u32 _Z12Mfunc3D_autoPdS_S_ddddddiiiS__param_10,
	.param .u32 _Z12Mfunc3D_autoPdS_S_ddddddiiiS__param_11,
	.param .u64 .ptr .align 1 _Z12Mfunc3D_autoPdS_S_ddddddiiiS__param_12
)
{
	.reg .pred 	%p<2>;
	.reg .b32 	%r<16>;
	.reg .b64 	%rd<20>;
	.reg .b64 	%fd<37>;

	ld.param.u64 	%rd2, [_Z12Mfunc3D_autoPdS_S_ddddddiiiS__param_1];
	ld.param.f64 	%fd1, [_Z12Mfunc3D_autoPdS_S_ddddddiiiS__param_3];
	ld.param.f64 	%fd2, [_Z12Mfunc3D_autoPdS_S_ddddddiiiS__param_4];
	ld.param.f64 	%fd5, [_Z12Mfunc3D_autoPdS_S_ddddddiiiS__param_7];
	ld.param.f64 	%fd6, [_Z12Mfunc3D_autoPdS_S_ddddddiiiS__param_8];
	ld.param.u32 	%r6, [_Z12Mfunc3D_autoPdS_S_ddddddiiiS__param_9];
	ld.param.u32 	%r7, [_Z12Mfunc3D_autoPdS_S_ddddddiiiS__param_10];
	ld.param.u32 	%r5, [_Z12Mfunc3D_autoPdS_S_ddddddiiiS__param_11];
	mov.u32 	%r8, %ctaid.x;
	mov.u32 	%r9, %ntid.x;
	mov.u32 	%r10, %tid.x;
	mad.lo.s32 	%r1, %r8, %r9, %r10;
	mul.lo.s32 	%r2, %r5, %r7;
	div.u32 	%r3, %r1, %r2;
	div.u32 	%r11, %r1, %r5;
	rem.u32 	%r4, %r11, %r7;
	setp.ge.s32 	%p1, %r3, %r6;
	@%p1 bra 	$L__BB16_2;
	ld.param.u64 	%rd19, [_Z12Mfunc3D_autoPdS_S_ddddddiiiS__param_12];
	ld.param.f64 	%fd36, [_Z12Mfunc3D_autoPdS_S_ddddddiiiS__param_6];
	ld.param.f64 	%fd35, [_Z12Mfunc3D_autoPdS_S_ddddddiiiS__param_5];
	ld.param.u64 	%rd18, [_Z12Mfunc3D_autoPdS_S_ddddddiiiS__param_2];
	ld.param.u64 	%rd17, [_Z12Mfunc3D_autoPdS_S_ddddddiiiS__param_0];
	rem.u32 	%r12, %r1, %r5;
	cvta.to.global.u64 	%rd5, %rd17;
	cvta.to.global.u64 	%rd6, %rd2;
	cvta.to.global.u64 	%rd7, %rd18;
	cvta.to.global.u64 	%rd8, %rd19;
	mul.wide.s32 	%rd9, %r3, 8;
	add.s64 	%rd10, %rd5, %rd9;
	ld.global.f64 	%fd7, [%rd10];
	mul.wide.s32 	%rd11, %r4, 8;
	add.s64 	%rd12, %rd6, %rd11;
	ld.global.f64 	%fd8, [%rd12];
	mul.wide.s32 	%rd13, %r12, 8;
	add.s64 	%rd14, %rd7, %rd13;
	ld.global.f64 	%fd9, [%rd14];
	mul.f64 	%fd10, %fd35, 0d4010000000000000;
	mul.f64 	%fd11, %fd36, 0d4018000000000000;
	sub.f64 	%fd12, %fd11, %fd10;
	mul.f64 	%fd13, %fd5, 0d4010000000000000;
	sub.f64 	%fd14, %fd12, %fd13;
	add.f64 	%fd15, %fd6, %fd14;
	mul.f64 	%fd16, %fd35, 0d4022000000000000;
	mul.f64 	%fd17, %fd36, 0d4022000000000000;
	sub.f64 	%fd18, %fd16, %fd17;
	fma.rn.f64 	%fd19, %fd5, 0d4008000000000000, %fd18;
	fma.rn.f64 	%fd20, %fd15, %fd7, %fd19;
	mul.f64 	%fd21, %fd35, 0d4018000000000000;
	mul.f64 	%fd22, %fd36, 0d4008000000000000;
	sub.f64 	%fd23, %fd22, %fd21;
	fma.rn.f64 	%fd24, %fd7, %fd20, %fd23;
	fma.rn.f64 	%fd25, %fd7, %fd24, %fd35;
	sub.f64 	%fd26, %fd8, %fd7;
	sub.f64 	%fd27, %fd9, %fd7;
	mul.f64 	%fd28, %fd2, %fd27;
	fma.rn.f64 	%fd29, %fd1, %fd26, %fd28;
	add.f64 	%fd30, %fd7, %fd7;
	mov.f64 	%fd31, 0d3FF0000000000000;
	sub.f64 	%fd32, %fd31, %fd7;
	mul.f64 	%fd33, %fd30, %fd32;
	fma.rn.f64 	%fd34, %fd33, %fd25, %fd29;
	mul.lo.s32 	%r13, %r3, %r2;
	mad.lo.s32 	%r14, %r4, %r5, %r13;
	add.s32 	%r15, %r14, %r12;
	mul.wide.s32 	%rd15, %r15, 8;
	add.s64 	%rd16, %rd8, %rd15;
	st.global.f64 	[%rd16], %fd34;
$L__BB16_2:
	ret;

}
	// .globl	_Z12Mfunc4D_autoPdS_S_S_dddddddiiiiS_
.visible .entry _Z12Mfunc4D_autoPdS_S_S_dddddddiiiiS_(
	.param .u64 .ptr .align 1 _Z12Mfunc4D_autoPdS_S_S_dddddddiiiiS__param_0,
	.param .u64 .ptr .align 1 _Z12Mfunc4D_autoPdS_S_S_dddddddiiiiS__param_1,
	.param .u64 .ptr .align 1 _Z12Mfunc4D_autoPdS_S_S_dddddddiiiiS__param_2,
	.param .u64 .ptr .align 1 _Z12Mfunc4D_autoPdS_S_S_dddddddiiiiS__param_3,
	.param .f64 _Z12Mfunc4D_autoPdS_S_S_dddddddiiiiS__param_4,
	.param .f64 _Z12Mfunc4D_autoPdS_S_S_dddddddiiiiS__param_5,
	.param .f64 _Z12Mfunc4D_autoPdS_S_S_dddddddiiiiS__param_6,
	.param .f64 _Z12Mfunc4D_autoPdS_S_S_dddddddiiiiS__param_7,
	.param .f64 _Z12Mfunc4D_autoPdS_S_S_dddddddiiiiS__param_8,
	.param .f64 _Z12Mfunc4D_autoPdS_S_S_dddddddiiiiS__param_9,
	.param .f64 _Z12Mfunc4D_autoPdS_S_S_dddddddiiiiS__param_10,
	.param .u32 _Z12Mfunc4D_autoPdS_S_S_dddddddiiiiS__param_11,
	.param .u32 _Z12Mfunc4D_autoPdS_S_S_dddddddiiiiS__param_12,
	.param .u32 _Z12Mfunc4D_autoPdS_S_S_dddddddiiiiS__param_13,
	.param .u32 _Z12Mfunc4D_autoPdS_S_S_dddddddiiiiS__param_14,
	.param .u64 .ptr .align 1 _Z12Mfunc4D_autoPdS_S_S_dddddddiiiiS__param_15
)
{
	.reg .pred 	%p<2>;
	.reg .b32 	%r<22>;
	.reg .b64 	%rd<24>;
	.reg .b64 	%fd<41>;

	ld.param.u64 	%rd2, [_Z12Mfunc4D_autoPdS_S_S_dddddddiiiiS__param_1];
	ld.param.u64 	%rd4, [_Z12Mfunc4D_autoPdS_S_S_dddddddiiiiS__param_3];
	ld.param.f64 	%fd1, [_Z12Mfunc4D_autoPdS_S_S_dddddddiiiiS__param_4];
	ld.param.f64 	%fd4, [_Z12Mfunc4D_autoPdS_S_S_dddddddiiiiS__param_7];
	ld.param.f64 	%fd5, [_Z12Mfunc4D_autoPdS_S_S_dddddddiiiiS__param_8];
	ld.param.f64 	%fd6, [_Z12Mfunc4D_autoPdS_S_S_dddddddiiiiS__param_9];
	ld.param.f64 	%fd7, [_Z12Mfunc4D_autoPdS_S_S_dddddddiiiiS__param_10];
	ld.param.u32 	%r6, [_Z12Mfunc4D_autoPdS_S_S_dddddddiiiiS__param_11];
	ld.param.u32 	%r3, [_Z12Mfunc4D_autoPdS_S_S_dddddddiiiiS__param_12];
	ld.param.u32 	%r4, [_Z12Mfunc4D_autoPdS_S_S_dddddddiiiiS__param_13];
	ld.param.u32 	%r5, [_Z12Mfunc4D_autoPdS_S_S_dddddddiiiiS__param_14];
	mov.u32 	%r7, %ctaid.x;
	mov.u32 	%r8, %ntid.x;
	mov.u32 	%r9, %tid.x;
	mad.lo.s32 	%r1, %r7, %r8, %r9;
	mul.lo.s32 	%r10, %r4, %r3;
	mul.lo.s32 	%r11, %r10, %r5;
	div.u32 	%r2, %r1, %r11;
	setp.ge.s32 	%p1, %r2, %r6;
	@%p1 bra 	$L__BB17_2;
	ld.param.u64 	%rd23, [_Z12Mfunc4D_autoPdS_S_S_dddddddiiiiS__param_15];
	ld.param.f64 	%fd40, [_Z12Mfunc4D_autoPdS_S_S_dddddddiiiiS__param_6];
	ld.param.f64 	%fd39, [_Z12Mfunc4D_autoPdS_S_S_dddddddiiiiS__param_5];
	ld.param.u64 	%rd22, [_Z12Mfunc4D_autoPdS_S_S_dddddddiiiiS__param_2];
	ld.param.u64 	%rd21, [_Z12Mfunc4D_autoPdS_S_S_dddddddiiiiS__param_0];
	mul.lo.s32 	%r12, %r5, %r4;
	div.u32 	%r13, %r1, %r12;
	rem.u32 	%r14, %r13, %r3;
	div.u32 	%r15, %r1, %r5;
	rem.u32 	%r16, %r15, %r4;
	mul.lo.s32 	%r17, %r15, %r5;
	sub.s32 	%r18, %r1, %r17;
	cvta.to.global.u64 	%rd6, %rd21;
	cvta.to.global.u64 	%rd7, %rd2;
	cvta.to.global.u64 	%rd8, %rd22;
	cvta.to.global.u64 	%rd9, %rd4;
	cvta.to.global.u64 	%rd10, %rd23;
	mul.wide.s32 	%rd11, %r2, 8;
	add.s64 	%rd12, %rd6, %rd11;
	ld.global.f64 	%fd8, [%rd12];
	mul.wide.s32 	%rd13, %r14, 8;
	add.s64 	%rd14, %rd7, %rd13;
	ld.global.f64 	%fd9, [%rd14];
	mul.wide.s32 	%rd15, %r16, 8;
	add.s64 	%rd16, %rd8, %rd15;
	ld.global.f64 	%fd10, [%rd16];
	mul.wide.s32 	%rd17, %r18, 8;
	add.s64 	%rd18, %rd9, %rd17;
	ld.global.f64 	%fd11, [%rd18];
	mul.f64 	%fd12, %fd4, 0d4010000000000000;
	mul.f64 	%fd13, %fd5, 0d4018000000000000;
	sub.f64 	%fd14, %fd13, %fd12;
	mul.f64 	%fd15, %fd6, 0d4010000000000000;
	sub.f64 	%fd16, %fd14, %fd15;
	add.f64 	%fd17, %fd7, %fd16;
	mul.f64 	%fd18, %fd4, 0d4022000000000000;
	mul.f64 	%fd19, %fd5, 0d4022000000000000;
	sub.f64 	%fd20, %fd18, %fd19;
	fma.rn.f64 	%fd21, %fd6, 0d4008000000000000, %fd20;
	fma.rn.f64 	%fd22, %fd17, %fd8, %fd21;
	mul.f64 	%fd23, %fd4, 0d4018000000000000;
	mul.f64 	%fd24, %fd5, 0d4008000000000000;
	sub.f64 	%fd25, %fd24, %fd23;
	fma.rn.f64 	%fd26, %fd8, %fd22, %fd25;
	fma.rn.f64 	%fd27, %fd8, %fd26, %fd4;
	sub.f64 	%fd28, %fd9, %fd8;
	sub.f64 	%fd29, %fd10, %fd8;
	mul.f64 	%fd30, %fd39, %fd29;
	fma.rn.f64 	%fd31, %fd1, %fd28, %fd30;
	sub.f64 	%fd32, %fd11, %fd8;
	fma.rn.f64 	%fd33, %fd40, %fd32, %fd31;
	add.f64 	%fd34, %fd8, %fd8;
	mov.f64 	%fd35, 0d3FF0000000000000;
	sub.f64 	%fd36, %fd35, %fd8;
	mul.f64 	%fd37, %fd34, %fd36;
	fma.rn.f64 	%fd38, %fd37, %fd27, %fd33;
	mad.lo.s32 	%r19, %r2, %r3, %r14;
	mad.lo.s32 	%r20, %r19, %r4, %r16;
	mad.lo.s32 	%r21, %r20, %r5, %r18;
	mul.wide.s32 	%rd19, %r21, 8;
	add.s64 	%rd20, %rd10, %rd19;
	st.global.f64 	[%rd20], %fd38;
$L__BB17_2:
	ret;

}
	// .globl	_Z12Mfunc5D_autoPdS_S_S_S_ddddddddiiiiiS_
.visible .entry _Z12Mfunc5D_autoPdS_S_S_S_ddddddddiiiiiS_(
	.param .u64 .ptr .align 1 _Z12Mfunc5D_autoPdS_S_S_S_ddddddddiiiiiS__param_0,
	.param .u64 .ptr .align 1 _Z12Mfunc5D_autoPdS_S_S_S_ddddddddiiiiiS__param_1,
	.param .u64 .ptr .align 1 _Z12Mfunc5D_autoPdS_S_S_S_ddddddddiiiiiS__param_2,
	.param .u64 .ptr .align 1 _Z12Mfunc5D_autoPdS_S_S_S_ddddddddiiiiiS__param_3,
	.param .u64 .ptr .align 1 _Z12Mfunc5D_autoPdS_S_S_S_ddddddddiiiiiS__param_4,
	.param .f64 _Z12Mfunc5D_autoPdS_S_S_S_ddddddddiiiiiS__param_5,
	.param .f64 _Z12Mfunc5D_autoPdS_S_S_S_ddddddddiiiiiS__param_6,
	.param .f64 _Z12Mfunc5D_autoPdS_S_S_S_ddddddddiiiiiS__param_7,
	.param .f64 _Z12Mfunc5D_autoPdS_S_S_S_ddddddddiiiiiS__param_8,
	.param .f64 _Z12Mfunc5D_autoPdS_S_S_S_ddddddddiiiiiS__param_9,
	.param .f64 _Z12Mfunc5D_autoPdS_S_S_S_ddddddddiiiiiS__param_10,
	.param .f64 _Z12Mfunc5D_autoPdS_S_S_S_ddddddddiiiiiS__param_11,
	.param .f64 _Z12Mfunc5D_autoPdS_S_S_S_ddddddddiiiiiS__param_12,
	.param .u32 _Z12Mfunc5D_autoPdS_S_S_S_ddddddddiiiiiS__param_13,
	.param .u32 _Z12Mfunc5D_autoPdS_S_S_S_ddddddddiiiiiS__param_14,
	.param .u32 _Z12Mfunc5D_autoPdS_S_S_S_ddddddddiiiiiS__param_15,
	.param .u32 _Z12Mfunc5D_autoPdS_S_S_S_ddddddddiiiiiS__param_16,
	.param .u32 _Z12Mfunc5D_autoPdS_S_S_S_ddddddddiiiiiS__param_17,
	.param .u64 .ptr .align 1 _Z12Mfunc5D_autoPdS_S_S_S_ddddddddiiiiiS__param_18
)
{
	.reg .pred 	%p<2>;
	.reg .b32 	%r<29>;
	.reg .b64 	%rd<27>;
	.reg .b64 	%fd<46>;

	ld.param.u64 	%rd2, [_Z12Mfunc5D_autoPdS_S_S_S_ddddddddiiiiiS__param_1];
	ld.param.u64 	%rd4, [_Z12Mfunc5D_autoPdS_S_S_S_ddddddddiiiiiS__param_3];
	ld.param.u64 	%rd5, [_Z12Mfunc5D_autoPdS_S_S_S_ddddddddiiiiiS__param_4];
	ld.param.f64 	%fd3, [_Z12Mfunc5D_autoPdS_S_S_S_ddddddddiiiiiS__param_7];
	ld.param.f64 	%fd4, [_Z12Mfunc5D_autoPdS_S_S_S_ddddddddiiiiiS__param_8];
	ld.param.f64 	%fd5, [_Z12Mfunc5D_autoPdS_S_S_S_ddddddddiiiiiS__param_9];
	ld.param.f64 	%fd6, [_Z12Mfunc5D_autoPdS_S_S_S_ddddddddiiiiiS__param_10];
	ld.param.f64 	%fd7, [_Z12Mfunc5D_autoPdS_S_S_S_ddddddddiiiiiS__param_11];
	ld.param.u32 	%r8, [_Z12Mfunc5D_autoPdS_S_S_S_ddddddddiiiiiS__param_13];
	ld.param.u32 	%r9, [_Z12Mfunc5D_autoPdS_S_S_S_ddddddddiiiiiS__param_14];
	ld.param.u32 	%r5, [_Z12Mfunc5D_autoPdS_S_S_S_ddddddddiiiiiS__param_15];
	ld.param.u32 	%r6, [_Z12Mfunc5D_autoPdS_S_S_S_ddddddddiiiiiS__param_16];
	ld.param.u32 	%r7, [_Z12Mfunc5D_autoPdS_S_S_S_ddddddddiiiiiS__param_17];
	ld.param.u64 	%rd6, [_Z12Mfunc5D_autoPdS_S_S_S_ddddddddiiiiiS__param_18];
	mov.u32 	%r10, %ctaid.x;
	mov.u32 	%r11, %ntid.x;
	mov.u32 	%r12, %tid.x;
	mad.lo.s32 	%r1, %r10, %r11, %r12;
	mul.lo.s32 	%r2, %r5, %r9;
	mul.lo.s32 	%r13, %r2, %r6;
	mul.lo.s32 	%r14, %r13, %r7;
	div.u32 	%r3, %r1, %r14;
	mul.lo.s32 	%r15, %r6, %r5;
	mul.lo.s32 	%r16, %r15, %r7;
	div.u32 	%r17, %r1, %r16;
	rem.u32 	%r4, %r17, %r9;
	setp.ge.s32 	%p1, %r3, %r8;
	@%p1 bra 	$L__BB18_2;
	ld.param.f64 	%fd45, [_Z12Mfunc5D_autoPdS_S_S_S_ddddddddiiiiiS__param_12];
	ld.param.f64 	%fd44, [_Z12Mfunc5D_autoPdS_S_S_S_ddddddddiiiiiS__param_6];
	ld.param.f64 	%fd43, [_Z12Mfunc5D_autoPdS_S_S_S_ddddddddiiiiiS__param_5];
	ld.param.u64 	%rd26, [_Z12Mfunc5D_autoPdS_S_S_S_ddddddddiiiiiS__param_2];
	ld.param.u64 	%rd25, [_Z12Mfunc5D_autoPdS_S_S_S_ddddddddiiiiiS__param_0];
	mul.lo.s32 	%r18, %r7, %r6;
	div.u32 	%r19, %r1, %r18;
	rem.u32 	%r20, %r19, %r5;
	div.u32 	%r21, %r1, %r7;
	rem.u32 	%r22, %r21, %r6;
	mul.lo.s32 	%r23, %r21, %r7;
	sub.s32 	%r24, %r1, %r23;
	cvta.to.global.u64 	%rd7, %rd25;
	cvta.to.global.u64 	%rd8, %rd2;
	cvta.to.global.u64 	%rd9, %rd26;
	cvta.to.global.u64 	%rd10, %rd4;
	cvta.to.global.u64 	%rd11, %rd5;
	cvta.to.global.u64 	%rd12, %rd6;
	mul.wide.s32 	%rd13, %r3, 8;
	add.s64 	%rd14, %rd7, %rd13;
	ld.global.f64 	%fd9, [%rd14];
	mul.wide.s32 	%rd15, %r4, 8;
	add.s64 	%rd16, %rd8, %rd15;
	ld.global.f64 	%fd10, [%rd16];
	mul.wide.s32 	%rd17, %r20, 8;
	add.s64 	%rd18, %rd9, %rd17;
	ld.global.f64 	%fd11, [%rd18];
	mul.wide.s32 	%rd19, %r22, 8;
	add.s64 	%rd20, %rd10, %rd19;
	ld.global.f64 	%fd12, [%rd20];
	mul.wide.s32 	%rd21, %r24, 8;
	add.s64 	%rd22, %rd11, %rd21;
	ld.global.f64 	%fd13, [%rd22];
	mul.f64 	%fd14, %fd5, 0d4010000000000000;
	mul.f64 	%fd15, %fd6, 0d4018000000000000;
	sub.f64 	%fd16, %fd15, %fd14;
	mul.f64 	%fd17, %fd7, 0d4010000000000000;
	sub.f64 	%fd18, %fd16, %fd17;
	add.f64 	%fd19, %fd45, %fd18;
	mul.f64 	%fd20, %fd5, 0d4022000000000000;
	mul.f64 	%fd21, %fd6, 0d4022000000000000;
	sub.f64 	%fd22, %fd20, %fd21;
	fma.rn.f64 	%fd23, %fd7, 0d4008000000000000, %fd22;
	fma.rn.f64 	%fd24, %fd19, %fd9, %fd23;
	mul.f64 	%fd25, %fd5, 0d4018000000000000;
	mul.f64 	%fd26, %fd6, 0d4008000000000000;
	sub.f64 	%fd27, %fd26, %fd25;
	fma.rn.f64 	%fd28, %fd9, %fd24, %fd27;
	fma.rn.f64 	%fd29, %fd9, %fd28, %fd5;
	sub.f64 	%fd30, %fd10, %fd9;
	sub.f64 	%fd31, %fd11, %fd9;
	mul.f64 	%fd32, %fd44, %fd31;
	fma.rn.f64 	%fd33, %fd43, %fd30, %fd32;
	sub.f64 	%fd34, %fd12, %fd9;
	fma.rn.f64 	%fd35, %fd3, %fd34, %fd33;
	sub.f64 	%fd36, %fd13, %fd9;
	fma.rn.f64 	%fd37, %fd4, %fd36, %fd35;
	add.f64 	%fd38, %fd9, %fd9;
	mov.f64 	%fd39, 0d3FF0000000000000;
	sub.f64 	%fd40, %fd39, %fd9;
	mul.f64 	%fd41, %fd38, %fd40;
	fma.rn.f64 	%fd42, %fd41, %fd29, %fd37;
	mad.lo.s32 	%r25, %r2, %r3, %r20;
	mad.lo.s32 	%r26, %r4, %r5, %r25;
	mad.lo.s32 	%r27, %r26, %r6, %r22;
	mad.lo.s32 	%r28, %r27, %r7, %r24;
	mul.wide.s32 	%rd23, %r28, 8;
	add.s64 	%rd24, %rd12, %rd23;
	st.global.f64 	[%rd24], %fd42;
$L__BB18_2:
	ret;

}
	// .globl	_Z15include_bc_autoPddddddiiS_
.visible .entry _Z15include_bc_autoPddddddiiS_(
	.param .u64 .ptr .align 1 _Z15include_bc_autoPddddddiiS__param_0,
	.param .f64 _Z15include_bc_autoPddddddiiS__param_1,
	.param .f64 _Z15include_bc_autoPddddddiiS__param_2,
	.param .f64 _Z15include_bc_autoPddddddiiS__param_3,
	.param .f64 _Z15include_bc_autoPddddddiiS__param_4,
	.param .f64 _Z15include_bc_autoPddddddiiS__param_5,
	.param .u32 _Z15include_bc_autoPddddddiiS__param_6,
	.param .u32 _Z15include_bc_autoPddddddiiS__param_7,
	.param .u64 .ptr .align 1 _Z15include_bc_autoPddddddiiS__param_8
)
{
	.reg .pred 	%p<3>;
	.reg .b32 	%r<4>;
	.reg .b64 	%rd<9>;
	.reg .b64 	%fd<45>;

	ld.param.u64 	%rd3, [_Z15include_bc_autoPddddddiiS__param_0];
	ld.param.f64 	%fd6, [_Z15include_bc_autoPddddddiiS__param_1];
	ld.param.f64 	%fd7, [_Z15include_bc_autoPddddddiiS__param_2];
	ld.param.f64 	%fd8, [_Z15include_bc_autoPddddddiiS__param_3];
	ld.param.f64 	%fd9, [_Z15include_bc_autoPddddddiiS__param_4];
	ld.param.f64 	%fd10, [_Z15include_bc_autoPddddddiiS__param_5];
	ld.param.u32 	%r1, [_Z15include_bc_autoPddddddiiS__param_6];
	ld.param.u32 	%r2, [_Z15include_bc_autoPddddddiiS__param_7];
	ld.param.u64 	%rd4, [_Z15include_bc_autoPddddddiiS__param_8];
	cvta.to.global.u64 	%rd1, %rd4;
	cvta.to.global.u64 	%rd2, %rd3;
	mul.f64 	%fd11, %fd7, 0d4010000000000000;
	mul.f64 	%fd12, %fd8, 0d4018000000000000;
	sub.f64 	%fd13, %fd12, %fd11;
	mul.f64 	%fd14, %fd9, 0d4010000000000000;
	sub.f64 	%fd15, %fd13, %fd14;
	add.f64 	%fd1, %fd10, %fd15;
	mul.f64 	%fd16, %fd7, 0d4022000000000000;
	mul.f64 	%fd17, %fd8, 0d4022000000000000;
	sub.f64 	%fd18, %fd16, %fd17;
	fma.rn.f64 	%fd2, %fd9, 0d4008000000000000, %fd18;
	fma.rn.f64 	%fd19, %fd1, 0d0000000000000000, %fd2;
	mul.f64 	%fd20, %fd7, 0d4018000000000000;
	mul.f64 	%fd21, %fd8, 0d4008000000000000;
	sub.f64 	%fd3, %fd21, %fd20;
	fma.rn.f64 	%fd22, %fd19, 0d0000000000000000, %fd3;
	fma.rn.f64 	%fd23, %fd22, 0d0000000000000000, %fd7;
	mul.f64 	%fd4, %fd23, 0d0000000000000000;
	setp.gtu.f64 	%p1, %fd4, 0d0000000000000000;
	@%p1 bra 	$L__BB19_2;
	add.f64 	%fd24, %fd4, 0d0000000000000000;
	mov.f64 	%fd25, 0d3FD0000000000000;
	div.rn.f64 	%fd26, %fd25, %fd6;
	sub.f64 	%fd27, %fd26, %fd24;
	add.f64 	%fd28, %fd27, %fd27;
	ld.global.f64 	%fd29, [%rd2];
	div.rn.f64 	%fd30, %fd28, %fd29;
	ld.global.f64 	%fd31, [%rd1];
	add.f64 	%fd32, %fd31, %fd30;
	st.global.f64 	[%rd1], %fd32;
$L__BB19_2:
	add.f64 	%fd33, %fd2, %fd1;
	add.f64 	%fd34, %fd3, %fd33;
	add.f64 	%fd35, %fd7, %fd34;
	mul.f64 	%fd5, %fd35, 0d0000000000000000;
	setp.ltu.f64 	%p2, %fd5, 0d0000000000000000;
	@%p2 bra 	$L__BB19_4;
	add.f64 	%fd36, %fd5, 0d0000000000000000;
	mov.f64 	%fd37, 0dBFD0000000000000;
	div.rn.f64 	%fd38, %fd37, %fd6;
	sub.f64 	%fd39, %fd38, %fd36;
	add.f64 	%fd40, %fd39, %fd39;
	mul.wide.s32 	%rd5, %r1, 8;
	add.s64 	%rd6, %rd2, %rd5;
	ld.global.f64 	%fd41, [%rd6+-16];
	div.rn.f64 	%fd42, %fd40, %fd41;
	mul.lo.s32 	%r3, %r2, %r1;
	mul.wide.s32 	%rd7, %r3, 8;
	add.s64 	%rd8, %rd1, %rd7;
	ld.global.f64 	%fd43, [%rd8+-8];
	sub.f64 	%fd44, %fd43, %fd42;
	st.global.f64 	[%rd8+-8], %fd44;
$L__BB19_4:
	ret;

}
	// .globl	_Z14Mfunc2D_allo_aPdS_dddddddddiiS_
.visible .entry _Z14Mfunc2D_allo_aPdS_dddddddddiiS_(
	.param .u64 .ptr .align 1 _Z14Mfunc2D_allo_aPdS_dddddddddiiS__param_0,
	.param .u64 .ptr .align 1 _Z14Mfunc2D_allo_aPdS_dddddddddiiS__param_1,
	.param .f64 _Z14Mfunc2D_allo_aPdS_dddddddddiiS__param_2,
	.param .f64 _Z14Mfunc2D_allo_aPdS_dddddddddiiS__param_3,
	.param .f64 _Z14Mfunc2D_allo_aPdS_dddddddddiiS__param_4,
	.param .f64 _Z14Mfunc2D_allo_aPdS_dddddddddiiS__param_5,
	.param .f64 _Z14Mfunc2D_allo_aPdS_dddddddddiiS__param_6,
	.param .f64 _Z14Mfunc2D_allo_aPdS_dddddddddiiS__param_7,
	.param .f64 _Z14Mfunc2D_allo_aPdS_dddddddddiiS__param_8,
	.param .f64 _Z14Mfunc2D_allo_aPdS_dddddddddiiS__param_9,
	.param .f64 _Z14Mfunc2D_allo_aPdS_dddddddddiiS__param_10,
	.param .u32 _Z14Mfunc2D_allo_aPdS_dddddddddiiS__param_11,
	.param .u32 _Z14Mfunc2D_allo_aPdS_dddddddddiiS__param_12,
	.param .u64 .ptr .align 1 _Z14Mfunc2D_allo_aPdS_dddddddddiiS__param_13
)
{
	.reg .pred 	%p<2>;
	.reg .b32 	%r<10>;
	.reg .b64 	%rd<14>;
	.reg .b64 	%fd<55>;

	ld.param.u64 	%rd2, [_Z14Mfunc2D_allo_aPdS_dddddddddiiS__param_1];
	ld.param.f64 	%fd2, [_Z14Mfunc2D_allo_aPdS_dddddddddiiS__param_3];
	ld.param.f64 	%fd3, [_Z14Mfunc2D_allo_aPdS_dddddddddiiS__param_4];
	ld.param.f64 	%fd4, [_Z14Mfunc2D_allo_aPdS_dddddddddiiS__param_5];
	ld.param.f64 	%fd6, [_Z14Mfunc2D_allo_aPdS_dddddddddiiS__param_7];
	ld.param.f64 	%fd7, [_Z14Mfunc2D_allo_aPdS_dddddddddiiS__param_8];
	ld.param.f64 	%fd8, [_Z14Mfunc2D_allo_aPdS_dddddddddiiS__param_9];
	ld.param.f64 	%fd9, [_Z14Mfunc2D_allo_aPdS_dddddddddiiS__param_10];
	ld.param.u32 	%r4, [_Z14Mfunc2D_allo_aPdS_dddddddddiiS__param_11];
	ld.param.u32 	%r3, [_Z14Mfunc2D_allo_aPdS_dddddddddiiS__param_12];
	ld.param.u64 	%rd3, [_Z14Mfunc2D_allo_aPdS_dddddddddiiS__param_13];
	mov.u32 	%r5, %ctaid.x;
	mov.u32 	%r6, %ntid.x;
	mov.u32 	%r7, %tid.x;
	mad.lo.s32 	%r1, %r5, %r6, %r7;
	div.u32 	%r2, %r1, %r3;
	setp.ge.s32 	%p1, %r2, %r4;
	@%p1 bra 	$L__BB20_2;
	ld.param.f64 	%fd54, [_Z14Mfunc2D_allo_aPdS_dddddddddiiS__param_6];
	ld.param.f64 	%fd53, [_Z14Mfunc2D_allo_aPdS_dddddddddiiS__param_2];
	ld.param.u64 	%rd13, [_Z14Mfunc2D_allo_aPdS_dddddddddiiS__param_0];
	rem.u32 	%r8, %r1, %r3;
	cvta.to.global.u64 	%rd4, %rd13;
	cvta.to.global.u64 	%rd5, %rd2;
	cvta.to.global.u64 	%rd6, %rd3;
	mul.wide.s32 	%rd7, %r2, 8;
	add.s64 	%rd8, %rd4, %rd7;
	ld.global.f64 	%fd10, [%rd8];
	mul.wide.s32 	%rd9, %r8, 8;
	add.s64 	%rd10, %rd5, %rd9;
	ld.global.f64 	%fd11, [%rd10];
	mul.f64 	%fd12, %fd10, %fd11;
	mul.f64 	%fd13, %fd11, %fd11;
	mul.f64 	%fd14, %fd11, %fd12;
	add.f64 	%fd15, %fd4, %fd4;
	sub.f64 	%fd16, %fd7, %fd15;
	fma.rn.f64 	%fd17, %fd16, %fd10, %fd4;
	mul.f64 	%fd18, %fd2, 0dC000000000000000;
	sub.f64 	%fd19, %fd18, %fd15;
	add.f64 	%fd20, %fd54, %fd54;
	add.f64 	%fd21, %fd19, %fd20;
	fma.rn.f64 	%fd22, %fd21, %fd11, %fd17;
	add.f64 	%fd23, %fd2, %fd2;
	sub.f64 	%fd24, %fd23, %fd3;
	add.f64 	%fd25, %fd24, %fd4;
	sub.f64 	%fd26, %fd25, %fd20;
	add.f64 	%fd27, %fd6, %fd26;
	fma.rn.f64 	%fd28, %fd27, %fd13, %fd22;
	add.f64 	%fd29, %fd18, %fd3;
	sub.f64 	%fd30, %fd29, %fd15;
	mul.f64 	%fd31, %fd54, 0d4010000000000000;
	add.f64 	%fd32, %fd30, %fd31;
	add.f64 	%fd33, %fd6, %fd6;
	sub.f64 	%fd34, %fd32, %fd33;
	add.f64 	%fd35, %fd7, %fd34;
	add.f64 	%fd36, %fd8, %fd8;
	sub.f64 	%fd37, %fd35, %fd36;
	add.f64 	%fd38, %fd9, %fd37;
	fma.rn.f64 	%fd39, %fd38, %fd14, %fd28;
	fma.rn.f64 	%fd40, %fd4, 0d4010000000000000, %fd23;
	sub.f64 	%fd41, %fd40, %fd31;
	add.f64 	%fd42, %fd7, %fd7;
	sub.f64 	%fd43, %fd41, %fd42;
	add.f64 	%fd44, %fd43, %fd36;
	fma.rn.f64 	%fd45, %fd44, %fd12, %fd39;
	sub.f64 	%fd46, %fd11, %fd10;
	add.f64 	%fd47, %fd10, %fd10;
	mov.f64 	%fd48, 0d3FF0000000000000;
	sub.f64 	%fd49, %fd48, %fd10;
	mul.f64 	%fd50, %fd47, %fd49;
	mul.f64 	%fd51, %fd50, %fd45;
	fma.rn.f64 	%fd52, %fd53, %fd46, %fd51;
	mad.lo.s32 	%r9, %r2, %r3, %r8;
	mul.wide.s32 	%rd11, %r9, 8;
	add.s64 	%rd12, %rd6, %rd11;
	st.global.f64 	[%rd12], %fd52;
$L__BB20_2:
	ret;

}
	// .globl	_Z14Mfunc3D_allo_aPdS_S_ddddddddddiiiS_
.visible .entry _Z14Mfunc3D_allo_aPdS_S_ddddddddddiiiS_(
	.param .u64 .ptr .align 1 _Z14Mfunc3D_allo_aPdS_S_ddddddddddiiiS__param_0,
	.param .u64 .ptr .align 1 _Z14Mfunc3D_allo_aPdS_S_ddddddddddiiiS__param_1,
	.param .u64 .ptr .align 1 _Z14Mfunc3D_allo_aPdS_S_ddddddddddiiiS__param_2,
	.param .f64 _Z14Mfunc3D_allo_aPdS_S_ddddddddddiiiS__param_3,
	.param .f64 _Z14Mfunc3D_allo_aPdS_S_ddddddddddiiiS__param_4,
	.param .f64 _Z14Mfunc3D_allo_aPdS_S_ddddddddddiiiS__param_5,
	.param .f64 _Z14Mfunc3D_allo_aPdS_S_ddddddddddiiiS__param_6,
	.param .f64 _Z14Mfunc3D_allo_aPdS_S_ddddddddddiiiS__param_7,
	.param .f64 _Z14Mfunc3D_allo_aPdS_S_ddddddddddiiiS__param_8,
	.param .f64 _Z14Mfunc3D_allo_aPdS_S_ddddddddddiiiS__param_9,
	.param .f64 _Z14Mfunc3D_allo_aPdS_S_ddddddddddiiiS__param_10,
	.param .f64 _Z14Mfunc3D_allo_aPdS_S_ddddddddddiiiS__param_11,
	.param .f64 _Z14Mfunc3D_allo_aPdS_S_ddddddddddiiiS__param_12,
	.param .u32 _Z14Mfunc3D_allo_aPdS_S_ddddddddddiiiS__param_13,
	.param .u32 _Z14Mfunc3D_allo_aPdS_S_ddddddddddiiiS__param_14,
	.param .u32 _Z14Mfunc3D_allo_aPdS_S_ddddddddddiiiS__param_15,
	.param .u64 .ptr .align 1 _Z14Mfunc3D_allo_aPdS_S_ddddddddddiiiS__param_16
)
{
	.reg .pred 	%p<2>;
	.reg .b32 	%r<16>;
	.reg .b64 	%rd<20>;
	.reg .b64 	%fd<61>;

	ld.param.u64 	%rd2, [_Z14Mfunc3D_allo_aPdS_S_ddddddddddiiiS__param_1];
	ld.param.f64 	%fd1, [_Z14Mfunc3D_allo_aPdS_S_ddddddddddiiiS__param_3];
	ld.param.f64 	%fd2, [_Z14Mfunc3D_allo_aPdS_S_ddddddddddiiiS__param_4];
	ld.param.f64 	%fd5, [_Z14Mfunc3D_allo_aPdS_S_ddddddddddiiiS__param_7];
	ld.param.f64 	%fd6, [_Z14Mfunc3D_allo_aPdS_S_ddddddddddiiiS__param_8];
	ld.param.f64 	%fd7, [_Z14Mfunc3D_allo_aPdS_S_ddddddddddiiiS__param_9];
	ld.param.f64 	%fd8, [_Z14Mfunc3D_allo_aPdS_S_ddddddddddiiiS__param_10];
	ld.param.u32 	%r6, [_Z14Mfunc3D_allo_aPdS_S_ddddddddddiiiS__param_13];
	ld.param.u32 	%r7, [_Z14Mfunc3D_allo_aPdS_S_ddddddddddiiiS__param_14];
	ld.param.u32 	%r5, [_Z14Mfunc3D_allo_aPdS_S_ddddddddddiiiS__param_15];
	mov.u32 	%r8, %ctaid.x;
	mov.u32 	%r9, %ntid.x;
	mov.u32 	%r10, %tid.x;
	mad.lo.s32 	%r1, %r8, %r9, %r10;
	mul.lo.s32 	%r2, %r5, %r7;
	div.u32 	%r3, %r1, %r2;
	div.u32 	%r11, %r1, %r5;
	rem.u32 	%r4, %r11, %r7;
	setp.ge.s32 	%p1, %r3, %r6;
	@%p1 bra 	$L__BB21_2;
	ld.param.u64 	%rd19, [_Z14Mfunc3D_allo_aPdS_S_ddddddddddiiiS__param_16];
	ld.param.f64 	%fd60, [_Z14Mfunc3D_allo_aPdS_S_ddddddddddiiiS__param_12];
	ld.param.f64 	%fd59, [_Z14Mfunc3D_allo_aPdS_S_ddddddddddiiiS__param_11];
	ld.param.f64 	%fd58, [_Z14Mfunc3D_allo_aPdS_S_ddddddddddiiiS__param_6];
	ld.param.f64 	%fd57, [_Z14Mfunc3D_allo_aPdS_S_ddddddddddiiiS__param_5];
	ld.param.u64 	%rd18, [_Z14Mfunc3D_allo_aPdS_S_ddddddddddiiiS__param_2];
	ld.param.u64 	%rd17, [_Z14Mfunc3D_allo_aPdS_S_ddddddddddiiiS__param_0];
	rem.u32 	%r12, %r1, %r5;
	cvta.to.global.u64 	%rd5, %rd17;
	cvta.to.global.u64 	%rd6, %rd2;
	cvta.to.global.u64 	%rd7, %rd18;
	cvta.to.global.u64 	%rd8, %rd19;
	mul.wide.s32 	%rd9, %r3, 8;
	add.s64 	%rd10, %rd5, %rd9;
	ld.global.f64 	%fd11, [%rd10];
	mul.wide.s32 	%rd11, %r4, 8;
	add.s64 	%rd12, %rd6, %rd11;
	ld.global.f64 	%fd12, [%rd12];
	mul.wide.s32 	%rd13, %r12, 8;
	add.s64 	%rd14, %rd7, %rd13;
	ld.global.f64 	%fd13, [%rd14];
	mul.f64 	%fd14, %fd11, %fd12;
	mul.f64 	%fd15, %fd12, %fd12;
	mul.f64 	%fd16, %fd12, %fd14;
	add.f64 	%fd17, %fd5, %fd5;
	sub.f64 	%fd18, %fd8, %fd17;
	fma.rn.f64 	%fd19, %fd18, %fd11, %fd5;
	mul.f64 	%fd20, %fd57, 0dC000000000000000;
	sub.f64 	%fd21, %fd20, %fd17;
	add.f64 	%fd22, %fd6, %fd6;
	add.f64 	%fd23, %fd21, %fd22;
	fma.rn.f64 	%fd24, %fd23, %fd12, %fd19;
	add.f64 	%fd25, %fd57, %fd57;
	sub.f64 	%fd26, %fd25, %fd58;
	add.f64 	%fd27, %fd26, %fd5;
	sub.f64 	%fd28, %fd27, %fd22;
	add.f64 	%fd29, %fd7, %fd28;
	fma.rn.f64 	%fd30, %fd29, %fd15, %fd24;
	add.f64 	%fd31, %fd20, %fd58;
	sub.f64 	%fd32, %fd31, %fd17;
	mul.f64 	%fd33, %fd6, 0d4010000000000000;
	add.f64 	%fd34, %fd32, %fd33;
	add.f64 	%fd35, %fd7, %fd7;
	sub.f64 	%fd36, %fd34, %fd35;
	add.f64 	%fd37, %fd8, %fd36;
	add.f64 	%fd38, %fd59, %fd59;
	sub.f64 	%fd39, %fd37, %fd38;
	add.f64 	%fd40, %fd60, %fd39;
	fma.rn.f64 	%fd41, %fd40, %fd16, %fd30;
	fma.rn.f64 	%fd42, %fd5, 0d4010000000000000, %fd25;
	sub.f64 	%fd43, %fd42, %fd33;
	add.f64 	%fd44, %fd8, %fd8;
	sub.f64 	%fd45, %fd43, %fd44;
	add.f64 	%fd46, %fd45, %fd38;
	fma.rn.f64 	%fd47, %fd46, %fd14, %fd41;
	sub.f64 	%fd48, %fd12, %fd11;
	sub.f64 	%fd49, %fd13, %fd11;
	mul.f64 	%fd50, %fd2, %fd49;
	fma.rn.f64 	%fd51, %fd1, %fd48, %fd50;
	add.f64 	%fd52, %fd11, %fd11;
	mov.f64 	%fd53, 0d3FF0000000000000;
	sub.f64 	%fd54, %fd53, %fd11;
	mul.f64 	%fd55, %fd52, %fd54;
	fma.rn.f64 	%fd56, %fd55, %fd47, %fd51;
	mul.lo.s32 	%r13, %r3, %r2;
	mad.lo.s32 	%r14, %r4, %r5, %r13;
	add.s32 	%r15, %r14, %r12;
	mul.wide.s32 	%rd15, %r15, 8;
	add.s64 	%rd16, %rd8, %rd15;
	st.global.f64 	[%rd16], %fd56;
$L__BB21_2:
	ret;

}
	// .globl	_Z14Mfunc4D_allo_aPdS_S_S_dddddddddddiiiiS_
.visible .entry _Z14Mfunc4D_allo_aPdS_S_S_dddddddddddiiiiS_(
	.param .u64 .ptr .align 1 _Z14Mfunc4D_allo_aPdS_S_S_dddddddddddiiiiS__param_0,
	.param .u64 .ptr .align 1 _Z14Mfunc4D_allo_aPdS_S_S_dddddddddddiiiiS__param_1,
	.param .u64 .ptr .align 1 _Z14Mfunc4D_allo_aPdS_S_S_dddddddddddiiiiS__param_2,
	.param .u64 .ptr .align 1 _Z14Mfunc4D_allo_aPdS_S_S_dddddddddddiiiiS__param_3,
	.param .f64 _Z14Mfunc4D_allo_aPdS_S_S_dddddddddddiiiiS__param_4,
	.param .f64 _Z14Mfunc4D_allo_aPdS_S_S_dddddddddddiiiiS__param_5,
	.param .f64 _Z14Mfunc4D_allo_aPdS_S_S_dddddddddddiiiiS__param_6,
	.param .f64 _Z14Mfunc4D_allo_aPdS_S_S_dddddddddddiiiiS__param_7,
	.param .f64 _Z14Mfunc4D_allo_aPdS_S_S_dddddddddddiiiiS__param_8,
	.param .f64 _Z14Mfunc4D_allo_aPdS_S_S_dddddddddddiiiiS__param_9,
	.param .f64 _Z14Mfunc4D_allo_aPdS_S_S_dddddddddddiiiiS__param_10,
	.param .f64 _Z14Mfunc4D_allo_aPdS_S_S_dddddddddddiiiiS__param_11,
	.param .f64 _Z14Mfunc4D_allo_aPdS_S_S_dddddddddddiiiiS__param_12,
	.param .f64 _Z14Mfunc4D_allo_aPdS_S_S_dddddddddddiiiiS__param_13,
	.param .f64 _Z14Mfunc4D_allo_aPdS_S_S_dddddddddddiiiiS__param_14,
	.param .u32 _Z14Mfunc4D_allo_aPdS_S_S_dddddddddddiiiiS__param_15,
	.param .u32 _Z14Mfunc4D_allo_aPdS_S_S_dddddddddddiiiiS__param_16,
	.param .u32 _Z14Mfunc4D_allo_aPdS_S_S_dddddddddddiiiiS__param_17,
	.param .u32 _Z14Mfunc4D_allo_aPdS_S_S_dddddddddddiiiiS__param_18,
	.param .u64 .ptr .align 1 _Z14Mfunc4D_allo_aPdS_S_S_dddddddddddiiiiS__param_19
)
{
	.reg .pred 	%p<2>;
	.reg .b32 	%r<22>;
	.reg .b64 	%rd<23>;
	.reg .b64 	%fd<62>;

	ld.param.u64 	%rd2, [_Z14Mfunc4D_allo_aPdS_S_S_dddddddddddiiiiS__param_1];
	ld.param.u64 	%rd4, [_Z14Mfunc4D_allo_aPdS_S_S_dddddddddddiiiiS__param_3];
	ld.param.f64 	%fd1, [_Z14Mfunc4D_allo_aPdS_S_S_dddddddddddiiiiS__param_4];
	ld.param.f64 	%fd2, [_Z14Mfunc4D_allo_aPdS_S_S_dddddddddddiiiiS__param_5];
	ld.param.f64 	%fd4, [_Z14Mfunc4D_allo_aPdS_S_S_dddddddddddiiiiS__param_7];
	ld.param.f64 	%fd5, [_Z14Mfunc4D_allo_aPdS_S_S_dddddddddddiiiiS__param_8];
	ld.param.f64 	%fd6, [_Z14Mfunc4D_allo_aPdS_S_S_dddddddddddiiiiS__param_9];
	ld.param.f64 	%fd7, [_Z14Mfunc4D_allo_aPdS_S_S_dddddddddddiiiiS__param_10];
	ld.param.f64 	%fd8, [_Z14Mfunc4D_allo_aPdS_S_S_dddddddddddiiiiS__param_11];
	ld.param.f64 	%fd9, [_Z14Mfunc4D_allo_aPdS_S_S_dddddddddddiiiiS__param_12];
	ld.param.f64 	%fd10, [_Z14Mfunc4D_allo_aPdS_S_S_dddddddddddiiiiS__param_13];
	ld.param.f64 	%fd11, [_Z14Mfunc4D_allo_aPdS_S_S_dddddddddddiiiiS__param_14];
	ld.param.u32 	%r6, [_Z14Mfunc4D_allo_aPdS_S_S_dddddddddddiiiiS__param_15];
	ld.param.u32 	%r3, [_Z14Mfunc4D_allo_aPdS_S_S_dddddddddddiiiiS__param_16];
	ld.param.u32 	%r4, [_Z14Mfunc4D_allo_aPdS_S_S_dddddddddddiiiiS__param_17];
	ld.param.u32 	%r5, [_Z14Mfunc4D_allo_aPdS_S_S_dddddddddddiiiiS__param_18];
	ld.param.u64 	%rd5, [_Z14Mfunc4D_allo_aPdS_S_S_dddddddddddiiiiS__param_19];
	mov.u32 	%r7, %ctaid.x;
	mov.u32 	%r8, %ntid.x;
	mov.u32 	%r9, %tid.x;
	mad.lo.s32 	%r1, %r7, %r8, %r9;
	mul.lo.s32 	%r10, %r4, %r3;
	mul.lo.s32 	%r11, %r10, %r5;
	div.u32 	%r2, %r1, %r11;
	setp.ge.s32 	%p1, %r2, %r6;
	@%p1 bra 	$L__BB22_2;
	ld.param.f64 	%fd61, [_Z14Mfunc4D_allo_aPdS_S_S_dddddddddddiiiiS__param_6];
	ld.param.u64 	%rd22, [_Z14Mfunc4D_allo_aPdS_S_S_dddddddddddiiiiS__param_2];
	ld.param.u64 	%rd21, [_Z14Mfunc4D_allo_aPdS_S_S_dddddddddddiiiiS__param_0];
	mul.lo.s32 	%r12, %r5, %r4;
	div.u32 	%r13, %r1, %r12;
	rem.u32 	%r14, %r13, %r3;
	div.u32 	%r15, %r1, %r5;
	rem.u32 	%r16, %r15, %r4;
	mul.lo.s32 	%r17, %r15, %r5;
	sub.s32 	%r18, %r1, %r17;
	cvta.to.global.u64 	%rd6, %rd21;
	cvta.to.global.u64 	%rd7, %rd2;
	cvta.to.global.u64 	%rd8, %rd22;
	cvta.to.global.u64 	%rd9, %rd4;
	cvta.to.global.u64 	%rd10, %rd5;
	mul.wide.s32 	%rd11, %r2, 8;
	add.s64 	%rd12, %rd6, %rd11;
	ld.global.f64 	%fd12, [%rd12];
	mul.wide.s32 	%rd13, %r14, 8;
	add.s64 	%rd14, %rd7, %rd13;
	ld.global.f64 	%fd13, [%rd14];
	mul.wide.s32 	%rd15, %r16, 8;
	add.s64 	%rd16, %rd8, %rd15;
	ld.global.f64 	%fd14, [%rd16];
	mul.wide.s32 	%rd17, %r18, 8;
	add.s64 	%rd18, %rd9, %rd17;
	ld.global.f64 	%fd15, [%rd18];
	mul.f64 	%fd16, %fd12, %fd13;
	mul.f64 	%fd17, %fd13, %fd13;
	mul.f64 	%fd18, %fd13, %fd16;
	add.f64 	%fd19, %fd6, %fd6;
	sub.f64 	%fd20, %fd9, %fd19;
	fma.rn.f64 	%fd21, %fd20, %fd12, %fd6;
	mul.f64 	%fd22, %fd4, 0dC000000000000000;
	sub.f64 	%fd23, %fd22, %fd19;
	add.f64 	%fd24, %fd7, %fd7;
	add.f64 	%fd25, %fd23, %fd24;
	fma.rn.f64 	%fd26, %fd25, %fd13, %fd21;
	add.f64 	%fd27, %fd4, %fd4;
	sub.f64 	%fd28, %fd27, %fd5;
	add.f64 	%fd29, %fd28, %fd6;
	sub.f64 	%fd30, %fd29, %fd24;
	add.f64 	%fd31, %fd8, %fd30;
	fma.rn.f64 	%fd32, %fd31, %fd17, %fd26;
	add.f64 	%fd33, %fd22, %fd5;
	sub.f64 	%fd34, %fd33, %fd19;
	mul.f64 	%fd35, %fd7, 0d4010000000000000;
	add.f64 	%fd36, %fd34, %fd35;
	add.f64 	%fd37, %fd8, %fd8;
	sub.f64 	%fd38, %fd36, %fd37;
	add.f64 	%fd39, %fd9, %fd38;
	add.f64 	%fd40, %fd10, %fd10;
	sub.f64 	%fd41, %fd39, %fd40;
	add.f64 	%fd42, %fd11, %fd41;
	fma.rn.f64 	%fd43, %fd42, %fd18, %fd32;
	fma.rn.f64 	%fd44, %fd6, 0d4010000000000000, %fd27;
	sub.f64 	%fd45, %fd44, %fd35;
	add.f64 	%fd46, %fd9, %fd9;
	sub.f64 	%fd47, %fd45, %fd46;
	add.f64 	%fd48, %fd47, %fd40;
	fma.rn.f64 	%fd49, %fd48, %fd16, %fd43;
	sub.f64 	%fd50, %fd13, %fd12;
	sub.f64 	%fd51, %fd14, %fd12;
	mul.f64 	%fd52, %fd2, %fd51;
	fma.rn.f64 	%fd53, %fd1, %fd50, %fd52;
	sub.f64 	%fd54, %fd15, %fd12;
	fma.rn.f64 	%fd55, %fd61, %fd54, %fd53;
	add.f64 	%fd56, %fd12, %fd12;
	mov.f64 	%fd57, 0d3FF0000000000000;
	sub.f64 	%fd58, %fd57, %fd12;
	mul.f64 	%fd59, %fd56, %fd58;
	fma.rn.f64 	%fd60, %fd59, %fd49, %fd55;
	mad.lo.s32 	%r19, %r2, %r3, %r14;
	mad.lo.s32 	%r20, %r19, %r4, %r16;
	mad.lo.s32 	%r21, %r20, %r5, %r18;
	mul.wide.s32 	%rd19, %r21, 8;
	add.s64 	%rd20, %rd10, %rd19;
	st.global.f64 	[%rd20], %fd60;
$L__BB22_2:
	ret;

}
	// .globl	_Z14Mfunc5D_allo_aPdS_S_S_S_ddddddddddddiiiiiS_
.visible .entry _Z14Mfunc5D_allo_aPdS_S_S_S_ddddddddddddiiiiiS_(
	.param .u64 .ptr .align 1 _Z14Mfunc5D_allo_aPdS_S_S_S_ddddddddddddiiiiiS__param_0,
	.param .u64 .ptr .align 1 _Z14Mfunc5D_allo_aPdS_S_S_S_ddddddddddddiiiiiS__param_1,
	.param .u64 .ptr .align 1 _Z14Mfunc5D_allo_aPdS_S_S_S_ddddddddddddiiiiiS__param_2,
	.param .u64 .ptr .align 1 _Z14Mfunc5D_allo_aPdS_S_S_S_ddddddddddddiiiiiS__param_3,
	.param .u64 .ptr .align 1 _Z14Mfunc5D_allo_aPdS_S_S_S_ddddddddddddiiiiiS__param_4,
	.param .f64 _Z14Mfunc5D_allo_aPdS_S_S_S_ddddddddddddiiiiiS__param_5,
	.param .f64 _Z14Mfunc5D_allo_aPdS_S_S_S_ddddddddddddiiiiiS__param_6,
	.param .f64 _Z14Mfunc5D_allo_aPdS_S_S_S_ddddddddddddiiiiiS__param_7,
	.param .f64 _Z14Mfunc5D_allo_aPdS_S_S_S_ddddddddddddiiiiiS__param_8,
	.param .f64 _Z14Mfunc5D_allo_aPdS_S_S_S_ddddddddddddiiiiiS__param_9,
	.param .f64 _Z14Mfunc5D_allo_aPdS_S_S_S_ddddddddddddiiiiiS__param_10,
	.param .f64 _Z14Mfunc5D_allo_aPdS_S_S_S_ddddddddddddiiiiiS__param_11,
	.param .f64 _Z14Mfunc5D_allo_aPdS_S_S_S_ddddddddddddiiiiiS__param_12,
	.param .f64 _Z14Mfunc5D_allo_aPdS_S_S_S_ddddddddddddiiiiiS__param_13,
	.param .f64 _Z14Mfunc5D_allo_aPdS_S_S_S_ddddddddddddiiiiiS__param_14,
	.param .f64 _Z14Mfunc5D_allo_aPdS_S_S_S_ddddddddddddiiiiiS__param_15,
	.param .f64 _Z14Mfunc5D_allo_aPdS_S_S_S_ddddddddddddiiiiiS__param_16,
	.param .u32 _Z14Mfunc5D_allo_aPdS_S_S_S_ddddddddddddiiiiiS__param_17,
	.param .u32 _Z14Mfunc5D_allo_aPdS_S_S_S_ddddddddddddiiiiiS__param_18,
	.param .u32 _Z14Mfunc5D_allo_aPdS_S_S_S_ddddddddddddiiiiiS__param_19,
	.param .u32 _Z14Mfunc5D_allo_aPdS_S_S_S_ddddddddddddiiiiiS__param_20,
	.param .u32 _Z14Mfunc5D_allo_aPdS_S_S_S_ddddddddddddiiiiiS__param_21,
	.param .u64 .ptr .align 1 _Z14Mfunc5D_allo_aPdS_S_S_S_ddddddddddddiiiiiS__param_22
)
{
	.reg .pred 	%p<2>;
	.reg .b32 	%r<29>;
	.reg .b64 	%rd<28>;
	.reg .b64 	%fd<69>;

	ld.param.u64 	%rd2, [_Z14Mfunc5D_allo_aPdS_S_S_S_ddddddddddddiiiiiS__param_1];
	ld.param.u64 	%rd4, [_Z14Mfunc5D_allo_aPdS_S_S_S_ddddddddddddiiiiiS__param_3];
	ld.param.u64 	%rd5, [_Z14Mfunc5D_allo_aPdS_S_S_S_ddddddddddddiiiiiS__param_4];
	ld.param.f64 	%fd3, [_Z14Mfunc5D_allo_aPdS_S_S_S_ddddddddddddiiiiiS__param_7];
	ld.param.f64 	%fd4, [_Z14Mfunc5D_allo_aPdS_S_S_S_ddddddddddddiiiiiS__param_8];
	ld.param.f64 	%fd5, [_Z14Mfunc5D_allo_aPdS_S_S_S_ddddddddddddiiiiiS__param_9];
	ld.param.f64 	%fd6, [_Z14Mfunc5D_allo_aPdS_S_S_S_ddddddddddddiiiiiS__param_10];
	ld.param.f64 	%fd7, [_Z14Mfunc5D_allo_aPdS_S_S_S_ddddddddddddiiiiiS__param_11];
	ld.param.f64 	%fd8, [_Z14Mfunc5D_allo_aPdS_S_S_S_ddddddddddddiiiiiS__param_12];
	ld.param.f64 	%fd11, [_Z14Mfunc5D_allo_aPdS_S_S_S_ddddddddddddiiiiiS__param_15];
	ld.param.f64 	%fd12, [_Z14Mfunc5D_allo_aPdS_S_S_S_ddddddddddddiiiiiS__param_16];
	ld.param.u32 	%r8, [_Z14Mfunc5D_allo_aPdS_S_S_S_ddddddddddddiiiiiS__param_17];
	ld.param.u32 	%r9, [_Z14Mfunc5D_allo_aPdS_S_S_S_ddddddddddddiiiiiS__param_18];
	ld.param.u32 	%r5, [_Z14Mfunc5D_allo_aPdS_S_S_S_ddddddddddddiiiiiS__param_19];
	ld.param.u32 	%r6, [_Z14Mfunc5D_allo_aPdS_S_S_S_ddddddddddddiiiiiS__param_20];
	ld.param.u32 	%r7, [_Z14Mfunc5D_allo_aPdS_S_S_S_ddddddddddddiiiiiS__param_21];
	mov.u32 	%r10, %ctaid.x;
	mov.u32 	%r11, %ntid.x;
	mov.u32 	%r12, %tid.x;
	mad.lo.s32 	%r1, %r10, %r11, %r12;
	mul.lo.s32 	%r2, %r5, %r9;
	mul.lo.s32 	%r13, %r2, %r6;
	mul.lo.s32 	%r14, %r13, %r7;
	div.u32 	%r3, %r1, %r14;
	mul.lo.s32 	%r15, %r6, %r5;
	mul.lo.s32 	%r16, %r15, %r7;
	div.u32 	%r17, %r1, %r16;
	rem.u32 	%r4, %r17, %r9;
	setp.ge.s32 	%p1, %r3, %r8;
	@%p1 bra 	$L__BB23_2;
	ld.param.u64 	%rd27, [_Z14Mfunc5D_allo_aPdS_S_S_S_ddddddddddddiiiiiS__param_22];
	ld.param.f64 	%fd68, [_Z14Mfunc5D_allo_aPdS_S_S_S_ddddddddddddiiiiiS__param_14];
	ld.param.f64 	%fd67, [_Z14Mfunc5D_allo_aPdS_S_S_S_ddddddddddddiiiiiS__param_13];
	ld.param.f64 	%fd66, [_Z14Mfunc5D_allo_aPdS_S_S_S_ddddddddddddiiiiiS__param_6];
	ld.param.f64 	%fd65, [_Z14Mfunc5D_allo_aPdS_S_S_S_ddddddddddddiiiiiS__param_5];
	ld.param.u64 	%rd26, [_Z14Mfunc5D_allo_aPdS_S_S_S_ddddddddddddiiiiiS__param_2];
	ld.param.u64 	%rd25, [_Z14Mfunc5D_allo_aPdS_S_S_S_ddddddddddddiiiiiS__param_0];
	mul.lo.s32 	%r18, %r7, %r6;
	div.u32 	%r19, %r1, %r18;
	rem.u32 	%r20, %r19, %r5;
	div.u32 	%r21, %r1, %r7;
	rem.u32 	%r22, %r21, %r6;
	mul.lo.s32 	%r23, %r21, %r7;
	sub.s32 	%r24, %r1, %r23;
	cvta.to.global.u64 	%rd7, %rd25;
	cvta.to.global.u64 	%rd8, %rd2;
	cvta.to.global.u64 	%rd9, %rd26;
	cvta.to.global.u64 	%rd10, %rd4;
	cvta.to.global.u64 	%rd11, %rd5;
	cvta.to.global.u64 	%rd12, %rd27;
	mul.wide.s32 	%rd13, %r3, 8;
	add.s64 	%rd14, %rd7, %rd13;
	ld.global.f64 	%fd13, [%rd14];
	mul.wide.s32 	%rd15, %r4, 8;
	add.s64 	%rd16, %rd8, %rd15;
	ld.global.f64 	%fd14, [%rd16];
	mul.wide.s32 	%rd17, %r20, 8;
	add.s64 	%rd18, %rd9, %rd17;
	ld.global.f64 	%fd15, [%rd18];
	mul.wide.s32 	%rd19, %r22, 8;
	add.s64 	%rd20, %rd10, %rd19;
	ld.global.f64 	%fd16, [%rd20];
	mul.wide.s32 	%rd21, %r24, 8;
	add.s64 	%rd22, %rd11, %rd21;
	ld.global.f64 	%fd17, [%rd22];
	mul.f64 	%fd18, %fd13, %fd14;
	mul.f64 	%fd19, %fd14, %fd14;
	mul.f64 	%fd20, %fd14, %fd18;
	add.f64 	%fd21, %fd7, %fd7;
	sub.f64 	%fd22, %fd68, %fd21;
	fma.rn.f64 	%fd23, %fd22, %fd13, %fd7;
	mul.f64 	%fd24, %fd5, 0dC000000000000000;
	sub.f64 	%fd25, %fd24, %fd21;
	add.f64 	%fd26, %fd8, %fd8;
	add.f64 	%fd27, %fd25, %fd26;
	fma.rn.f64 	%fd28, %fd27, %fd14, %fd23;
	add.f64 	%fd29, %fd5, %fd5;
	sub.f64 	%fd30, %fd29, %fd6;
	add.f64 	%fd31, %fd30, %fd7;
	sub.f64 	%fd32, %fd31, %fd26;
	add.f64 	%fd33, %fd67, %fd32;
	fma.rn.f64 	%fd34, %fd33, %fd19, %fd28;
	add.f64 	%fd35, %fd24, %fd6;
	sub.f64 	%fd36, %fd35, %fd21;
	mul.f64 	%fd37, %fd8, 0d4010000000000000;
	add.f64 	%fd38, %fd36, %fd37;
	add.f64 	%fd39, %fd67, %fd67;
	sub.f64 	%fd40, %fd38, %fd39;
	add.f64 	%fd41, %fd68, %fd40;
	add.f64 	%fd42, %fd11, %fd11;
	sub.f64 	%fd43, %fd41, %fd42;
	add.f64 	%fd44, %fd12, %fd43;
	fma.rn.f64 	%fd45, %fd44, %fd20, %fd34;
	fma.rn.f64 	%fd46, %fd7, 0d4010000000000000, %fd29;
	sub.f64 	%fd47, %fd46, %fd37;
	add.f64 	%fd48, %fd68, %fd68;
	sub.f64 	%fd49, %fd47, %fd48;
	add.f64 	%fd50, %fd49, %fd42;
	fma.rn.f64 	%fd51, %fd50, %fd18, %fd45;
	sub.f64 	%fd52, %fd14, %fd13;
	sub.f64 	%fd53, %fd15, %fd13;
	mul.f64 	%fd54, %fd66, %fd53;
	fma.rn.f64 	%fd55, %fd65, %fd52, %fd54;
	sub.f64 	%fd56, %fd16, %fd13;
	fma.rn.f64 	%fd57, %fd3, %fd56, %fd55;
	sub.f64 	%fd58, %fd17, %fd13;
	fma.rn.f64 	%fd59, %fd4, %fd58, %fd57;
	add.f64 	%fd60, %fd13, %fd13;
	mov.f64 	%fd61, 0d3FF0000000000000;
	sub.f64 	%fd62, %fd61, %fd13;
	mul.f64 	%fd63, %fd60, %fd62;
	fma.rn.f64 	%fd64, %fd63, %fd51, %fd59;
	mad.lo.s32 	%r25, %r2, %r3, %r20;
	mad.lo.s32 	%r26, %r4, %r5, %r25;
	mad.lo.s32 	%r27, %r26, %r6, %r22;
	mad.lo.s32 	%r28, %r27, %r7, %r24;
	mul.wide.s32 	%rd23, %r28, 8;
	add.s64 	%rd24, %rd12, %rd23;
	st.global.f64 	[%rd24], %fd64;
$L__BB23_2:
	ret;

}
	// .globl	_Z17include_bc_allo_aPddddddddddiiS_
.visible .entry _Z17include_bc_allo_aPddddddddddiiS_(
	.param .u64 .ptr .align 1 _Z17include_bc_allo_aPddddddddddiiS__param_0,
	.param .f64 _Z17include_bc_allo_aPddddddddddiiS__param_1,
	.param .f64 _Z17include_bc_allo_aPddddddddddiiS__param_2,
	.param .f64 _Z17include_bc_allo_aPddddddddddiiS__param_3,
	.param .f64 _Z17include_bc_allo_aPddddddddddiiS__param_4,
	.param .f64 _Z17include_bc_allo_aPddddddddddiiS__param_5,
	.param .f64 _Z17include_bc_allo_aPddddddddddiiS__param_6,
	.param .f64 _Z17include_bc_allo_aPddddddddddiiS__param_7,
	.param .f64 _Z17include_bc_allo_aPddddddddddiiS__param_8,
	.param .f64 _Z17include_bc_allo_aPddddddddddiiS__param_9,
	.param .u32 _Z17include_bc_allo_aPddddddddddiiS__param_10,
	.param .u32 _Z17include_bc_allo_aPddddddddddiiS__param_11,
	.param .u64 .ptr .align 1 _Z17include_bc_allo_aPddddddddddiiS__param_12
)
{
	.reg .pred 	%p<3>;
	.reg .b32 	%r<6>;
	.reg .b64 	%rd<9>;
	.reg .b64 	%fd<69>;

	ld.param.u64 	%rd3, [_Z17include_bc_allo_aPddddddddddiiS__param_0];
	ld.param.f64 	%fd10, [_Z17include_bc_allo_aPddddddddddiiS__param_2];
	ld.param.f64 	%fd11, [_Z17include_bc_allo_aPddddddddddiiS__param_3];
	ld.param.f64 	%fd9, [_Z17include_bc_allo_aPddddddddddiiS__param_4];
	ld.param.f64 	%fd12, [_Z17include_bc_allo_aPddddddddddiiS__param_5];
	ld.param.f64 	%fd13, [_Z17include_bc_allo_aPddddddddddiiS__param_6];
	ld.param.f64 	%fd14, [_Z17include_bc_allo_aPddddddddddiiS__param_7];
	ld.param.f64 	%fd15, [_Z17include_bc_allo_aPddddddddddiiS__param_8];
	ld.param.f64 	%fd16, [_Z17include_bc_allo_aPddddddddddiiS__param_9];
	ld.param.u64 	%rd4, [_Z17include_bc_allo_aPddddddddddiiS__param_12];
	cvta.to.global.u64 	%rd1, %rd4;
	cvta.to.global.u64 	%rd2, %rd3;
	add.f64 	%fd17, %fd9, %fd9;
	sub.f64 	%fd1, %fd14, %fd17;
	fma.rn.f64 	%fd18, %fd1, 0d0000000000000000, %fd9;
	mul.f64 	%fd19, %fd10, 0dC000000000000000;
	sub.f64 	%fd20, %fd19, %fd17;
	add.f64 	%fd21, %fd12, %fd12;
	add.f64 	%fd2, %fd20, %fd21;
	fma.rn.f64 	%fd22, %fd2, 0d0000000000000000, %fd18;
	add.f64 	%fd23, %fd10, %fd10;
	sub.f64 	%fd24, %fd23, %fd11;
	add.f64 	%fd25, %fd24, %fd9;
	sub.f64 	%fd26, %fd25, %fd21;
	add.f64 	%fd3, %fd13, %fd26;
	fma.rn.f64 	%fd27, %fd3, 0d0000000000000000, %fd22;
	add.f64 	%fd28, %fd19, %fd11;
	sub.f64 	%fd29, %fd28, %fd17;
	mul.f64 	%fd30, %fd12, 0d4010000000000000;
	add.f64 	%fd31, %fd29, %fd30;
	add.f64 	%fd32, %fd13, %fd13;
	sub.f64 	%fd33, %fd31, %fd32;
	add.f64 	%fd34, %fd14, %fd33;
	add.f64 	%fd35, %fd15, %fd15;
	sub.f64 	%fd36, %fd34, %fd35;
	add.f64 	%fd4, %fd16, %fd36;
	fma.rn.f64 	%fd37, %fd4, 0d0000000000000000, %fd27;
	fma.rn.f64 	%fd38, %fd9, 0d4010000000000000, %fd23;
	sub.f64 	%fd39, %fd38, %fd30;
	add.f64 	%fd40, %fd14, %fd14;
	sub.f64 	%fd41, %fd39, %fd40;
	add.f64 	%fd5, %fd41, %fd35;
	fma.rn.f64 	%fd42, %fd5, 0d0000000000000000, %fd37;
	mul.f64 	%fd6, %fd42, 0d0000000000000000;
	setp.gtu.f64 	%p1, %fd6, 0d0000000000000000;
	@%p1 bra 	$L__BB24_2;
	ld.param.f64 	%fd66, [_Z17include_bc_allo_aPddddddddddiiS__param_1];
	add.f64 	%fd43, %fd6, 0d0000000000000000;
	mov.f64 	%fd44, 0d3FE0000000000000;
	div.rn.f64 	%fd45, %fd44, %fd66;
	sub.f64 	%fd46, %fd45, %fd43;
	add.f64 	%fd47, %fd46, %fd46;
	ld.global.f64 	%fd48, [%rd2];
	div.rn.f64 	%fd49, %fd47, %fd48;
	ld.global.f64 	%fd50, [%rd1];
	add.f64 	%fd51, %fd50, %fd49;
	st.global.f64 	[%rd1], %fd51;
$L__BB24_2:
	ld.param.f64 	%fd68, [_Z17include_bc_allo_aPddddddddddiiS__param_4];
	add.f64 	%fd52, %fd68, %fd1;
	add.f64 	%fd53, %fd2, %fd52;
	add.f64 	%fd54, %fd3, %fd53;
	add.f64 	%fd55, %fd54, %fd4;
	add.f64 	%fd56, %fd5, %fd55;
	mul.f64 	%fd7, %fd56, 0d0000000000000000;
	setp.ltu.f64 	%p2, %fd7, 0d0000000000000000;
	@%p2 bra 	$L__BB24_4;
	ld.param.u32 	%r5, [_Z17include_bc_allo_aPddddddddddiiS__param_11];
	ld.param.u32 	%r4, [_Z17include_bc_allo_aPddddddddddiiS__param_10];
	ld.param.f64 	%fd67, [_Z17include_bc_allo_aPddddddddddiiS__param_1];
	add.f64 	%fd57, %fd7, 0d0000000000000000;
	mov.f64 	%fd58, 0dBFE0000000000000;
	div.rn.f64 	%fd59, %fd58, %fd67;
	sub.f64 	%fd60, %fd59, %fd57;
	add.f64 	%fd61, %fd60, %fd60;
	mul.wide.s32 	%rd5, %r4, 8;
	add.s64 	%rd6, %rd2, %rd5;
	ld.global.f64 	%fd62, [%rd6+-16];
	div.rn.f64 	%fd63, %fd61, %fd62;
	mul.lo.s32 	%r3, %r5, %r4;
	mul.wide.s32 	%rd7, %r3, 8;
	add.s64 	%rd8, %rd1, %rd7;
	ld.global.f64 	%fd64, [%rd8+-8];
	sub.f64 	%fd65, %fd64, %fd63;
	st.global.f64 	[%rd8+-8], %fd65;
$L__BB24_4:
	ret;

}
	// .globl	_Z14Mfunc2D_allo_bPdS_dddddddddiiS_
.visible .entry _Z14Mfunc2D_allo_bPdS_dddddddddiiS_(
	.param .u64 .ptr .align 1 _Z14Mfunc2D_allo_bPdS_dddddddddiiS__param_0,
	.param .u64 .ptr .align 1 _Z14Mfunc2D_allo_bPdS_dddddddddiiS__param_1,
	.param .f64 _Z14Mfunc2D_allo_bPdS_dddddddddiiS__param_2,
	.param .f64 _Z14Mfunc2D_allo_bPdS_dddddddddiiS__param_3,
	.param .f64 _Z14Mfunc2D_allo_bPdS_dddddddddiiS__param_4,
	.param .f64 _Z14Mfunc2D_allo_bPdS_dddddddddiiS__param_5,
	.param .f64 _Z14Mfunc2D_allo_bPdS_dddddddddiiS__param_6,
	.param .f64 _Z14Mfunc2D_allo_bPdS_dddddddddiiS__param_7,
	.param .f64 _Z14Mfunc2D_allo_bPdS_dddddddddiiS__param_8,
	.param .f64 _Z14Mfunc2D_allo_bPdS_dddddddddiiS__param_9,
	.param .f64 _Z14Mfunc2D_allo_bPdS_dddddddddiiS__param_10,
	.param .u32 _Z14Mfunc2D_allo_bPdS_dddddddddiiS__param_11,
	.param .u32 _Z14Mfunc2D_allo_bPdS_dddddddddiiS__param_12,
	.param .u64 .ptr .align 1 _Z14Mfunc2D_allo_bPdS_dddddddddiiS__param_13
)
{
	.reg .pred 	%p<2>;
	.reg .b32 	%r<10>;
	.reg .b64 	%rd<14>;
	.reg .b64 	%fd<52>;

	ld.param.u64 	%rd2, [_Z14Mfunc2D_allo_bPdS_dddddddddiiS__param_1];
	ld.param.f64 	%fd2, [_Z14Mfunc2D_allo_bPdS_dddddddddiiS__param_3];
	ld.param.f64 	%fd3, [_Z14Mfunc2D_allo_bPdS_dddddddddiiS__param_4];
	ld.param.f64 	%fd4, [_Z14Mfunc2D_allo_bPdS_dddddddddiiS__param_5];
	ld.param.f64 	%fd5, [_Z14Mfunc2D_allo_bPdS_dddddddddiiS__param_6];
	ld.param.f64 	%fd6, [_Z14Mfunc2D_allo_bPdS_dddddddddiiS__param_7];
	ld.param.f64 	%fd7, [_Z14Mfunc2D_allo_bPdS_dddddddddiiS__param_8];
	ld.param.f64 	%fd8, [_Z14Mfunc2D_allo_bPdS_dddddddddiiS__param_9];
	ld.param.f64 	%fd9, [_Z14Mfunc2D_allo_bPdS_dddddddddiiS__param_10];
	ld.param.u32 	%r4, [_Z14Mfunc2D_allo_bPdS_dddddddddiiS__param_11];
	ld.param.u32 	%r3, [_Z14Mfunc2D_allo_bPdS_dddddddddiiS__param_12];
	ld.param.u64 	%rd3, [_Z14Mfunc2D_allo_bPdS_dddddddddiiS__param_13];
	mov.u32 	%r5, %ctaid.x;
	mov.u32 	%r6, %ntid.x;
	mov.u32 	%r7, %tid.x;
	mad.lo.s32 	%r1, %r5, %r6, %r7;
	div.u32 	%r2, %r1, %r3;
	setp.ge.s32 	%p1, %r2, %r4;
	@%p1 bra 	$L__BB25_2;
	ld.param.f64 	%fd51, [_Z14Mfunc2D_allo_bPdS_dddddddddiiS__param_2];
	ld.param.u64 	%rd13, [_Z14Mfunc2D_allo_bPdS_dddddddddiiS__param_0];
	rem.u32 	%r8, %r1, %r3;
	cvta.to.global.u64 	%rd4, %rd13;
	cvta.to.global.u64 	%rd5, %rd2;
	cvta.to.global.u64 	%rd6, %rd3;
	mul.wide.s32 	%rd7, %r2, 8;
	add.s64 	%rd8, %rd4, %rd7;
	ld.global.f64 	%fd10, [%rd8];
	mul.wide.s32 	%rd9, %r8, 8;
	add.s64 	%rd10, %rd5, %rd9;
	ld.global.f64 	%fd11, [%rd10];
	mul.f64 	%fd12, %fd10, %fd11;
	mul.f64 	%fd13, %fd11, %fd11;
	mul.f64 	%fd14, %fd11, %fd12;
	mul.f64 	%fd15, %fd2, 0dC000000000000000;
	add.f64 	%fd16, %fd15, %fd3;
	fma.rn.f64 	%fd17, %fd16, %fd10, %fd2;
	add.f64 	%fd18, %fd4, %fd4;
	sub.f64 	%fd19, %fd15, %fd18;
	add.f64 	%fd20, %fd5, %fd5;
	add.f64 	%fd21, %fd19, %fd20;
	fma.rn.f64 	%fd22, %fd21, %fd11, %fd17;
	sub.f64 	%fd23, %fd18, %fd7;
	add.f64 	%fd24, %fd2, %fd23;
	sub.f64 	%fd25, %fd24, %fd20;
	add.f64 	%fd26, %fd8, %fd25;
	fma.rn.f64 	%fd27, %fd26, %fd13, %fd22;
	sub.f64 	%fd28, %fd16, %fd18;
	mul.f64 	%fd29, %fd5, 0d4010000000000000;
	add.f64 	%fd30, %fd28, %fd29;
	add.f64 	%fd31, %fd6, %fd6;
	sub.f64 	%fd32, %fd30, %fd31;
	add.f64 	%fd33, %fd7, %fd32;
	add.f64 	%fd34, %fd8, %fd8;
	sub.f64 	%fd35, %fd33, %fd34;
	add.f64 	%fd36, %fd9, %fd35;
	fma.rn.f64 	%fd37, %fd36, %fd14, %fd27;
	fma.rn.f64 	%fd38, %fd2, 0d4010000000000000, %fd18;
	sub.f64 	%fd39, %fd38, %fd29;
	add.f64 	%fd40, %fd3, %fd3;
	sub.f64 	%fd41, %fd39, %fd40;
	add.f64 	%fd42, %fd31, %fd41;
	fma.rn.f64 	%fd43, %fd42, %fd12, %fd37;
	sub.f64 	%fd44, %fd11, %fd10;
	add.f64 	%fd45, %fd10, %fd10;
	mov.f64 	%fd46, 0d3FF0000000000000;
	sub.f64 	%fd47, %fd46, %fd10;
	mul.f64 	%fd48, %fd45, %fd47;
	mul.f64 	%fd49, %fd48, %fd43;
	fma.rn.f64 	%fd50, %fd51, %fd44, %fd49;
	mad.lo.s32 	%r9, %r2, %r3, %r8;
	mul.wide.s32 	%rd11, %r9, 8;
	add.s64 	%rd12, %rd6, %rd11;
	st.global.f64 	[%rd12], %fd50;
$L__BB25_2:
	ret;

}
	// .globl	_Z14Mfunc3D_allo_bPdS_S_ddddddddddiiiS_
.visible .entry _Z14Mfunc3D_allo_bPdS_S_ddddddddddiiiS_(
	.param .u64 .ptr .align 1 _Z14Mfunc3D_allo_bPdS_S_ddddddddddiiiS__param_0,
	.param .u64 .ptr .align 1 _Z14Mfunc3D_allo_bPdS_S_ddddddddddiiiS__param_1,
	.param .u64 .ptr .align 1 _Z14Mfunc3D_allo_bPdS_S_ddddddddddiiiS__param_2,
	.param .f64 _Z14Mfunc3D_allo_bPdS_S_ddddddddddiiiS__param_3,
	.param .f64 _Z14Mfunc3D_allo_bPdS_S_ddddddddddiiiS__param_4,
	.param .f64 _Z14Mfunc3D_allo_bPdS_S_ddddddddddiiiS__param_5,
	.param .f64 _Z14Mfunc3D_allo_bPdS_S_ddddddddddiiiS__param_6,
	.param .f64 _Z14Mfunc3D_allo_bPdS_S_ddddddddddiiiS__param_7,
	.param .f64 _Z14Mfunc3D_allo_bPdS_S_ddddddddddiiiS__param_8,
	.param .f64 _Z14Mfunc3D_allo_bPdS_S_ddddddddddiiiS__param_9,
	.param .f64 _Z14Mfunc3D_allo_bPdS_S_ddddddddddiiiS__param_10,
	.param .f64 _Z14Mfunc3D_allo_bPdS_S_ddddddddddiiiS__param_11,
	.param .f64 _Z14Mfunc3D_allo_bPdS_S_ddddddddddiiiS__param_12,
	.param .u32 _Z14Mfunc3D_allo_bPdS_S_ddddddddddiiiS__param_13,
	.param .u32 _Z14Mfunc3D_allo_bPdS_S_ddddddddddiiiS__param_14,
	.param .u32 _Z14Mfunc3D_allo_bPdS_S_ddddddddddiiiS__param_15,
	.param .u64 .ptr .align 1 _Z14Mfunc3D_allo_bPdS_S_ddddddddddiiiS__param_16
)
{
	.reg .pred 	%p<2>;
	.reg .b32 	%r<16>;
	.reg .b64 	%rd<20>;
	.reg .b64 	%fd<58>;

	ld.param.u64 	%rd2, [_Z14Mfunc3D_allo_bPdS_S_ddddddddddiiiS__param_1];
	ld.param.f64 	%fd1, [_Z14Mfunc3D_allo_bPdS_S_ddddddddddiiiS__param_3];
	ld.param.f64 	%fd2, [_Z14Mfunc3D_allo_bPdS_S_ddddddddddiiiS__param_4];
	ld.param.f64 	%fd5, [_Z14Mfunc3D_allo_bPdS_S_ddddddddddiiiS__param_7];
	ld.param.f64 	%fd6, [_Z14Mfunc3D_allo_bPdS_S_ddddddddddiiiS__param_8];
	ld.param.f64 	%fd7, [_Z14Mfunc3D_allo_bPdS_S_ddddddddddiiiS__param_9];
	ld.param.f64 	%fd8, [_Z14Mfunc3D_allo_bPdS_S_ddddddddddiiiS__param_10];
	ld.param.f64 	%fd9, [_Z14Mfunc3D_allo_bPdS_S_ddddddddddiiiS__param_11];
	ld.param.u32 	%r6, [_Z14Mfunc3D_allo_bPdS_S_ddddddddddiiiS__param_13];
	ld.param.u32 	%r7, [_Z14Mfunc3D_allo_bPdS_S_ddddddddddiiiS__param_14];
	ld.param.u32 	%r5, [_Z14Mfunc3D_allo_bPdS_S_ddddddddddiiiS__param_15];
	mov.u32 	%r8, %ctaid.x;
	mov.u32 	%r9, %ntid.x;
	mov.u32 	%r10, %tid.x;
	mad.lo.s32 	%r1, %r8, %r9, %r10;
	mul.lo.s32 	%r2, %r5, %r7;
	div.u32 	%r3, %r1, %r2;
	div.u32 	%r11, %r1, %r5;
	rem.u32 	%r4, %r11, %r7;
	setp.ge.s32 	%p1, %r3, %r6;
	@%p1 bra 	$L__BB26_2;
	ld.param.u64 	%rd19, [_Z14Mfunc3D_allo_bPdS_S_ddddddddddiiiS__param_16];
	ld.param.f64 	%fd57, [_Z14Mfunc3D_allo_bPdS_S_ddddddddddiiiS__param_12];
	ld.param.f64 	%fd56, [_Z14Mfunc3D_allo_bPdS_S_ddddddddddiiiS__param_6];
	ld.param.f64 	%fd55, [_Z14Mfunc3D_allo_bPdS_S_ddddddddddiiiS__param_5];
	ld.param.u64 	%rd18, [_Z14Mfunc3D_allo_bPdS_S_ddddddddddiiiS__param_2];
	ld.param.u64 	%rd17, [_Z14Mfunc3D_allo_bPdS_S_ddddddddddiiiS__param_0];
	rem.u32 	%r12, %r1, %r5;
	cvta.to.global.u64 	%rd5, %rd17;
	cvta.to.global.u64 	%rd6, %rd2;
	cvta.to.global.u64 	%rd7, %rd18;
	cvta.to.global.u64 	%rd8, %rd19;
	mul.wide.s32 	%rd9, %r3, 8;
	add.s64 	%rd10, %rd5, %rd9;
	ld.global.f64 	%fd11, [%rd10];
	mul.wide.s32 	%rd11, %r4, 8;
	add.s64 	%rd12, %rd6, %rd11;
	ld.global.f64 	%fd12, [%rd12];
	mul.wide.s32 	%rd13, %r12, 8;
	add.s64 	%rd14, %rd7, %rd13;
	ld.global.f64 	%fd13, [%rd14];
	mul.f64 	%fd14, %fd11, %fd13;
	mul.f64 	%fd15, %fd13, %fd13;
	mul.f64 	%fd16, %fd13, %fd14;
	mul.f64 	%fd17, %fd55, 0dC000000000000000;
	add.f64 	%fd18, %fd17, %fd56;
	fma.rn.f64 	%fd19, %fd18, %fd11, %fd55;
	add.f64 	%fd20, %fd5, %fd5;
	sub.f64 	%fd21, %fd17, %fd20;
	add.f64 	%fd22, %fd6, %fd6;
	add.f64 	%fd23, %fd21, %fd22;
	fma.rn.f64 	%fd24, %fd23, %fd13, %fd19;
	sub.f64 	%fd25, %fd20, %fd8;
	add.f64 	%fd26, %fd55, %fd25;
	sub.f64 	%fd27, %fd26, %fd22;
	add.f64 	%fd28, %fd9, %fd27;
	fma.rn.f64 	%fd29, %fd28, %fd15, %fd24;
	sub.f64 	%fd30, %fd18, %fd20;
	mul.f64 	%fd31, %fd6, 0d4010000000000000;
	add.f64 	%fd32, %fd30, %fd31;
	add.f64 	%fd33, %fd7, %fd7;
	sub.f64 	%fd34, %fd32, %fd33;
	add.f64 	%fd35, %fd8, %fd34;
	add.f64 	%fd36, %fd9, %fd9;
	sub.f64 	%fd37, %fd35, %fd36;
	add.f64 	%fd38, %fd57, %fd37;
	fma.rn.f64 	%fd39, %fd38, %fd16, %fd29;
	fma.rn.f64 	%fd40, %fd55, 0d4010000000000000, %fd20;
	sub.f64 	%fd41, %fd40, %fd31;
	add.f64 	%fd42, %fd56, %fd56;
	sub.f64 	%fd43, %fd41, %fd42;
	add.f64 	%fd44, %fd33, %fd43;
	fma.rn.f64 	%fd45, %fd44, %fd14, %fd39;
	sub.f64 	%fd46, %fd12, %fd11;
	sub.f64 	%fd47, %fd13, %fd11;
	mul.f64 	%fd48, %fd2, %fd47;
	fma.rn.f64 	%fd49, %fd1, %fd46, %fd48;
	add.f64 	%fd50, %fd11, %fd11;
	mov.f64 	%fd51, 0d3FF0000000000000;
	sub.f64 	%fd52, %fd51, %fd11;
	mul.f64 	%fd53, %fd50, %fd52;
	fma.rn.f64 	%fd54, %fd53, %fd45, %fd49;
	mul.lo.s32 	%r13, %r3, %r2;
	mad.lo.s32 	%r14, %r4, %r5, %r13;
	add.s32 	%r15, %r14, %r12;
	mul.wide.s32 	%rd15, %r15, 8;
	add.s64 	%rd16, %rd8, %rd15;
	st.global.f64 	[%rd16], %fd54;
$L__BB26_2:
	ret;

}
	// .globl	_Z14Mfunc4D_allo_bPdS_S_S_dddddddddddiiiiS_
.visible .entry _Z14Mfunc4D_allo_bPdS_S_S_dddddddddddiiiiS_(
	.param .u64 .ptr .align 1 _Z14Mfunc4D_allo_bPdS_S_S_dddddddddddiiiiS__param_0,
	.param .u64 .ptr .align 1 _Z14Mfunc4D_allo_bPdS_S_S_dddddddddddiiiiS__param_1,
	.param .u64 .ptr .align 1 _Z14Mfunc4D_allo_bPdS_S_S_dddddddddddiiiiS__param_2,
	.param .u64 .ptr .align 1 _Z14Mfunc4D_allo_bPdS_S_S_dddddddddddiiiiS__param_3,
	.param .f64 _Z14Mfunc4D_allo_bPdS_S_S_dddddddddddiiiiS__param_4,
	.param .f64 _Z14Mfunc4D_allo_bPdS_S_S_dddddddddddiiiiS__param_5,
	.param .f64 _Z14Mfunc4D_allo_bPdS_S_S_dddddddddddiiiiS__param_6,
	.param .f64 _Z14Mfunc4D_allo_bPdS_S_S_dddddddddddiiiiS__param_7,
	.param .f64 _Z14Mfunc4D_allo_bPdS_S_S_dddddddddddiiiiS__param_8,
	.param .f64 _Z14Mfunc4D_allo_bPdS_S_S_dddddddddddiiiiS__param_9,
	.param .f64 _Z14Mfunc4D_allo_bPdS_S_S_dddddddddddiiiiS__param_10,
	.param .f64 _Z14Mfunc4D_allo_bPdS_S_S_dddddddddddiiiiS__param_11,
	.param .f64 _Z14Mfunc4D_allo_bPdS_S_S_dddddddddddiiiiS__param_12,
	.param .f64 _Z14Mfunc4D_allo_bPdS_S_S_dddddddddddiiiiS__param_13,
	.param .f64 _Z14Mfunc4D_allo_bPdS_S_S_dddddddddddiiiiS__param_14,
	.param .u32 _Z14Mfunc4D_allo_bPdS_S_S_dddddddddddiiiiS__param_15,
	.param .u32 _Z14Mfunc4D_allo_bPdS_S_S_dddddddddddiiiiS__param_16,
	.param .u32 _Z14Mfunc4D_allo_bPdS_S_S_dddddddddddiiiiS__param_17,
	.param .u32 _Z14Mfunc4D_allo_bPdS_S_S_dddddddddddiiiiS__param_18,
	.param .u64 .ptr .align 1 _Z14Mfunc4D_allo_bPdS_S_S_dddddddddddiiiiS__param_19
)
{
	.reg .pred 	%p<2>;
	.reg .b32 	%r<22>;
	.reg .b64 	%rd<23>;
	.reg .b64 	%fd<59>;

	ld.param.u64 	%rd2, [_Z14Mfunc4D_allo_bPdS_S_S_dddddddddddiiiiS__param_1];
	ld.param.u64 	%rd4, [_Z14Mfunc4D_allo_bPdS_S_S_dddddddddddiiiiS__param_3];
	ld.param.f64 	%fd1, [_Z14Mfunc4D_allo_bPdS_S_S_dddddddddddiiiiS__param_4];
	ld.param.f64 	%fd2, [_Z14Mfunc4D_allo_bPdS_S_S_dddddddddddiiiiS__param_5];
	ld.param.f64 	%fd3, [_Z14Mfunc4D_allo_bPdS_S_S_dddddddddddiiiiS__param_6];
	ld.param.f64 	%fd4, [_Z14Mfunc4D_allo_bPdS_S_S_dddddddddddiiiiS__param_7];
	ld.param.f64 	%fd5, [_Z14Mfunc4D_allo_bPdS_S_S_dddddddddddiiiiS__param_8];
	ld.param.f64 	%fd6, [_Z14Mfunc4D_allo_bPdS_S_S_dddddddddddiiiiS__param_9];
	ld.param.f64 	%fd7, [_Z14Mfunc4D_allo_bPdS_S_S_dddddddddddiiiiS__param_10];
	ld.param.f64 	%fd8, [_Z14Mfunc4D_allo_bPdS_S_S_dddddddddddiiiiS__param_11];
	ld.param.f64 	%fd9, [_Z14Mfunc4D_allo_bPdS_S_S_dddddddddddiiiiS__param_12];
	ld.param.f64 	%fd10, [_Z14Mfunc4D_allo_bPdS_S_S_dddddddddddiiiiS__param_13];
	ld.param.f64 	%fd11, [_Z14Mfunc4D_allo_bPdS_S_S_dddddddddddiiiiS__param_14];
	ld.param.u32 	%r6, [_Z14Mfunc4D_allo_bPdS_S_S_dddddddddddiiiiS__param_15];
	ld.param.u32 	%r3, [_Z14Mfunc4D_allo_bPdS_S_S_dddddddddddiiiiS__param_16];
	ld.param.u32 	%r4, [_Z14Mfunc4D_allo_bPdS_S_S_dddddddddddiiiiS__param_17];
	ld.param.u32 	%r5, [_Z14Mfunc4D_allo_bPdS_S_S_dddddddddddiiiiS__param_18];
	ld.param.u64 	%rd5, [_Z14Mfunc4D_allo_bPdS_S_S_dddddddddddiiiiS__param_19];
	mov.u32 	%r7, %ctaid.x;
	mov.u32 	%r8, %ntid.x;
	mov.u32 	%r9, %tid.x;
	mad.lo.s32 	%r1, %r7, %r8, %r9;
	mul.lo.s32 	%r10, %r4, %r3;
	mul.lo.s32 	%r11, %r10, %r5;
	div.u32 	%r2, %r1, %r11;
	setp.ge.s32 	%p1, %r2, %r6;
	@%p1 bra 	$L__BB27_2;
	ld.param.u64 	%rd22, [_Z14Mfunc4D_allo_bPdS_S_S_dddddddddddiiiiS__param_2];
	ld.param.u64 	%rd21, [_Z14Mfunc4D_allo_bPdS_S_S_dddddddddddiiiiS__param_0];
	mul.lo.s32 	%r12, %r5, %r4;
	div.u32 	%r13, %r1, %r12;
	rem.u32 	%r14, %r13, %r3;
	div.u32 	%r15, %r1, %r5;
	rem.u32 	%r16, %r15, %r4;
	mul.lo.s32 	%r17, %r15, %r5;
	sub.s32 	%r18, %r1, %r17;
	cvta.to.global.u64 	%rd6, %rd21;
	cvta.to.global.u64 	%rd7, %rd2;
	cvta.to.global.u64 	%rd8, %rd22;
	cvta.to.global.u64 	%rd9, %rd4;
	cvta.to.global.u64 	%rd10, %rd5;
	mul.wide.s32 	%rd11, %r2, 8;
	add.s64 	%rd12, %rd6, %rd11;
	ld.global.f64 	%fd12, [%rd12];
	mul.wide.s32 	%rd13, %r14, 8;
	add.s64 	%rd14, %rd7, %rd13;
	ld.global.f64 	%fd13, [%rd14];
	mul.wide.s32 	%rd15, %r16, 8;
	add.s64 	%rd16, %rd8, %rd15;
	ld.global.f64 	%fd14, [%rd16];
	mul.wide.s32 	%rd17, %r18, 8;
	add.s64 	%rd18, %rd9, %rd17;
	ld.global.f64 	%fd15, [%rd18];
	mul.f64 	%fd16, %fd12, %fd15;
	mul.f64 	%fd17, %fd15, %fd15;
	mul.f64 	%fd18, %fd15, %fd16;
	mul.f64 	%fd19, %fd4, 0dC000000000000000;
	add.f64 	%fd20, %fd19, %fd5;
	fma.rn.f64 	%fd21, %fd20, %fd12, %fd4;
	add.f64 	%fd22, %fd6, %fd6;
	sub.f64 	%fd23, %fd19, %fd22;
	add.f64 	%fd24, %fd7, %fd7;
	add.f64 	%fd25, %fd23, %fd24;
	fma.rn.f64 	%fd26, %fd25, %fd15, %fd21;
	sub.f64 	%fd27, %fd22, %fd9;
	add.f64 	%fd28, %fd4, %fd27;
	sub.f64 	%fd29, %fd28, %fd24;
	add.f64 	%fd30, %fd10, %fd29;
	fma.rn.f64 	%fd31, %fd30, %fd17, %fd26;
	sub.f64 	%fd32, %fd20, %fd22;
	mul.f64 	%fd33, %fd7, 0d4010000000000000;
	add.f64 	%fd34, %fd32, %fd33;
	add.f64 	%fd35, %fd8, %fd8;
	sub.f64 	%fd36, %fd34, %fd35;
	add.f64 	%fd37, %fd9, %fd36;
	add.f64 	%fd38, %fd10, %fd10;
	sub.f64 	%fd39, %fd37, %fd38;
	add.f64 	%fd40, %fd11, %fd39;
	fma.rn.f64 	%fd41, %fd40, %fd18, %fd31;
	fma.rn.f64 	%fd42, %fd4, 0d4010000000000000, %fd22;
	sub.f64 	%fd43, %fd42, %fd33;
	add.f64 	%fd44, %fd5, %fd5;
	sub.f64 	%fd45, %fd43, %fd44;
	add.f64 	%fd46, %fd35, %fd45;
	fma.rn.f64 	%fd47, %fd46, %fd16, %fd41;
	sub.f64 	%fd48, %fd13, %fd12;
	sub.f64 	%fd49, %fd14, %fd12;
	mul.f64 	%fd50, %fd2, %fd49;
	fma.rn.f64 	%fd51, %fd1, %fd48, %fd50;
	sub.f64 	%fd52, %fd15, %fd12;
	fma.rn.f64 	%fd53, %fd3, %fd52, %fd51;
	add.f64 	%fd54, %fd12, %fd12;
	mov.f64 	%fd55, 0d3FF0000000000000;
	sub.f64 	%fd56, %fd55, %fd12;
	mul.f64 	%fd57, %fd54, %fd56;
	fma.rn.f64 	%fd58, %fd57, %fd47, %fd53;
	mad.lo.s32 	%r19, %r2, %r3, %r14;
	mad.lo.s32 	%r20, %r19, %r4, %r16;
	mad.lo.s32 	%r21, %r20, %r5, %r18;
	mul.wide.s32 	%rd19, %r21, 8;
	add.s64 	%rd20, %rd10, %rd19;
	st.global.f64 	[%rd20], %fd58;
$L__BB27_2:
	ret;

}
	// .globl	_Z14Mfunc5D_allo_bPdS_S_S_S_ddddddddddddiiiiiS_
.visible .entry _Z14Mfunc5D_allo_bPdS_S_S_S_ddddddddddddiiiiiS_(
	.param .u64 .ptr .align 1 _Z14Mfunc5D_allo_bPdS_S_S_S_ddddddddddddiiiiiS__param_0,
	.param .u64 .ptr .align 1 _Z14Mfunc5D_allo_bPdS_S_S_S_ddddddddddddiiiiiS__param_1,
	.param .u64 .ptr .align 1 _Z14Mfunc5D_allo_bPdS_S_S_S_ddddddddddddiiiiiS__param_2,
	.param .u64 .ptr .align 1 _Z14Mfunc5D_allo_bPdS_S_S_S_ddddddddddddiiiiiS__param_3,
	.param .u64 .ptr .align 1 _Z14Mfunc5D_allo_bPdS_S_S_S_ddddddddddddiiiiiS__param_4,
	.param .f64 _Z14Mfunc5D_allo_bPdS_S_S_S_ddddddddddddiiiiiS__param_5,
	.param .f64 _Z14Mfunc5D_allo_bPdS_S_S_S_ddddddddddddiiiiiS__param_6,
	.param .f64 _Z14Mfunc5D_allo_bPdS_S_S_S_ddddddddddddiiiiiS__param_7,
	.param .f64 _Z14Mfunc5D_allo_bPdS_S_S_S_ddddddddddddiiiiiS__param_8,
	.param .f64 _Z14Mfunc5D_allo_bPdS_S_S_S_ddddddddddddiiiiiS__param_9,
	.param .f64 _Z14Mfunc5D_allo_bPdS_S_S_S_ddddddddddddiiiiiS__param_10,
	.param .f64 _Z14Mfunc5D_allo_bPdS_S_S_S_ddddddddddddiiiiiS__param_11,
	.param .f64 _Z14Mfunc5D_allo_bPdS_S_S_S_ddddddddddddiiiiiS__param_12,
	.param .f64 _Z14Mfunc5D_allo_bPdS_S_S_S_ddddddddddddiiiiiS__param_13,
	.param .f64 _Z14Mfunc5D_allo_bPdS_S_S_S_ddddddddddddiiiiiS__param_14,
	.param .f64 _Z14Mfunc5D_allo_bPdS_S_S_S_ddddddddddddiiiiiS__param_15,
	.param .f64 _Z14Mfunc5D_allo_bPdS_S_S_S_ddddddddddddiiiiiS__param_16,
	.param .u32 _Z14Mfunc5D_allo_bPdS_S_S_S_ddddddddddddiiiiiS__param_17,
	.param .u32 _Z14Mfunc5D_allo_bPdS_S_S_S_ddddddddddddiiiiiS__param_18,
	.param .u32 _Z14Mfunc5D_allo_bPdS_S_S_S_ddddddddddddiiiiiS__param_19,
	.param .u32 _Z14Mfunc5D_allo_bPdS_S_S_S_ddddddddddddiiiiiS__param_20,
	.param .u32 _Z14Mfunc5D_allo_bPdS_S_S_S_ddddddddddddiiiiiS__param_21,
	.param .u64 .ptr .align 1 _Z14Mfunc5D_allo_bPdS_S_S_S_ddddddddddddiiiiiS__param_22
)
{
	.reg .pred 	%p<2>;
	.reg .b32 	%r<29>;
	.reg .b64 	%rd<28>;
	.reg .b64 	%fd<66>;

	ld.param.u64 	%rd2, [_Z14Mfunc5D_allo_bPdS_S_S_S_ddddddddddddiiiiiS__param_1];
	ld.param.u64 	%rd4, [_Z14Mfunc5D_allo_bPdS_S_S_S_ddddddddddddiiiiiS__param_3];
	ld.param.u64 	%rd5, [_Z14Mfunc5D_allo_bPdS_S_S_S_ddddddddddddiiiiiS__param_4];
	ld.param.f64 	%fd1, [_Z14Mfunc5D_allo_bPdS_S_S_S_ddddddddddddiiiiiS__param_5];
	ld.param.f64 	%fd3, [_Z14Mfunc5D_allo_bPdS_S_S_S_ddddddddddddiiiiiS__param_7];
	ld.param.f64 	%fd4, [_Z14Mfunc5D_allo_bPdS_S_S_S_ddddddddddddiiiiiS__param_8];
	ld.param.f64 	%fd5, [_Z14Mfunc5D_allo_bPdS_S_S_S_ddddddddddddiiiiiS__param_9];
	ld.param.f64 	%fd6, [_Z14Mfunc5D_allo_bPdS_S_S_S_ddddddddddddiiiiiS__param_10];
	ld.param.f64 	%fd7, [_Z14Mfunc5D_allo_bPdS_S_S_S_ddddddddddddiiiiiS__param_11];
	ld.param.f64 	%fd8, [_Z14Mfunc5D_allo_bPdS_S_S_S_ddddddddddddiiiiiS__param_12];
	ld.param.f64 	%fd11, [_Z14Mfunc5D_allo_bPdS_S_S_S_ddddddddddddiiiiiS__param_15];
	ld.param.f64 	%fd12, [_Z14Mfunc5D_allo_bPdS_S_S_S_ddddddddddddiiiiiS__param_16];
	ld.param.u32 	%r8, [_Z14Mfunc5D_allo_bPdS_S_S_S_ddddddddddddiiiiiS__param_17];
	ld.param.u32 	%r9, [_Z14Mfunc5D_allo_bPdS_S_S_S_ddddddddddddiiiiiS__param_18];
	ld.param.u32 	%r5, [_Z14Mfunc5D_allo_bPdS_S_S_S_ddddddddddddiiiiiS__param_19];
	ld.param.u32 	%r6, [_Z14Mfunc5D_allo_bPdS_S_S_S_ddddddddddddiiiiiS__param_20];
	ld.param.u32 	%r7, [_Z14Mfunc5D_allo_bPdS_S_S_S_ddddddddddddiiiiiS__param_21];
	mov.u32 	%r10, %ctaid.x;
	mov.u32 	%r11, %ntid.x;
	mov.u32 	%r12, %tid.x;
	mad.lo.s32 	%r1, %r10, %r11, %r12;
	mul.lo.s32 	%r2, %r5, %r9;
	mul.lo.s32 	%r13, %r2, %r6;
	mul.lo.s32 	%r14, %r13, %r7;
	div.u32 	%r3, %r1, %r14;
	mul.lo.s32 	%r15, %r6, %r5;
	mul.lo.s32 	%r16, %r15, %r7;
	div.u32 	%r17, %r1, %r16;
	rem.u32 	%r4, %r17, %r9;
	setp.ge.s32 	%p1, %r3, %r8;
	@%p1 bra 	$L__BB28_2;
	ld.param.u64 	%rd27, [_Z14Mfunc5D_allo_bPdS_S_S_S_ddddddddddddiiiiiS__param_22];
	ld.param.f64 	%fd65, [_Z14Mfunc5D_allo_bPdS_S_S_S_ddddddddddddiiiiiS__param_14];
	ld.param.f64 	%fd64, [_Z14Mfunc5D_allo_bPdS_S_S_S_ddddddddddddiiiiiS__param_13];
	ld.param.f64 	%fd63, [_Z14Mfunc5D_allo_bPdS_S_S_S_ddddddddddddiiiiiS__param_6];
	ld.param.u64 	%rd26, [_Z14Mfunc5D_allo_bPdS_S_S_S_ddddddddddddiiiiiS__param_2];
	ld.param.u64 	%rd25, [_Z14Mfunc5D_allo_bPdS_S_S_S_ddddddddddddiiiiiS__param_0];
	mul.lo.s32 	%r18, %r7, %r6;
	div.u32 	%r19, %r1, %r18;
	rem.u32 	%r20, %r19, %r5;
	div.u32 	%r21, %r1, %r7;
	rem.u32 	%r22, %r21, %r6;
	mul.lo.s32 	%r23, %r21, %r7;
	sub.s32 	%r24, %r1, %r23;
	cvta.to.global.u64 	%rd7, %rd25;
	cvta.to.global.u64 	%rd8, %rd2;
	cvta.to.global.u64 	%rd9, %rd26;
	cvta.to.global.u64 	%rd10, %rd4;
	cvta.to.global.u64 	%rd11, %rd5;
	cvta.to.global.u64 	%rd12, %rd27;
	mul.wide.s32 	%rd13, %r3, 8;
	add.s64 	%rd14, %rd7, %rd13;
	ld.global.f64 	%fd13, [%rd14];
	mul.wide.s32 	%rd15, %r4, 8;
	add.s64 	%rd16, %rd8, %rd15;
	ld.global.f64 	%fd14, [%rd16];
	mul.wide.s32 	%rd17, %r20, 8;
	add.s64 	%rd18, %rd9, %rd17;
	ld.global.f64 	%fd15, [%rd18];
	mul.wide.s32 	%rd19, %r22, 8;
	add.s64 	%rd20, %rd10, %rd19;
	ld.global.f64 	%fd16, [%rd20];
	mul.wide.s32 	%rd21, %r24, 8;
	add.s64 	%rd22, %rd11, %rd21;
	ld.global.f64 	%fd17, [%rd22];
	mul.f64 	%fd18, %fd13, %fd17;
	mul.f64 	%fd19, %fd17, %fd17;
	mul.f64 	%fd20, %fd17, %fd18;
	mul.f64 	%fd21, %fd5, 0dC000000000000000;
	add.f64 	%fd22, %fd21, %fd6;
	fma.rn.f64 	%fd23, %fd22, %fd13, %fd5;
	add.f64 	%fd24, %fd7, %fd7;
	sub.f64 	%fd25, %fd21, %fd24;
	add.f64 	%fd26, %fd8, %fd8;
	add.f64 	%fd27, %fd25, %fd26;
	fma.rn.f64 	%fd28, %fd27, %fd17, %fd23;
	sub.f64 	%fd29, %fd24, %fd65;
	add.f64 	%fd30, %fd5, %fd29;
	sub.f64 	%fd31, %fd30, %fd26;
	add.f64 	%fd32, %fd11, %fd31;
	fma.rn.f64 	%fd33, %fd32, %fd19, %fd28;
	sub.f64 	%fd34, %fd22, %fd24;
	mul.f64 	%fd35, %fd8, 0d4010000000000000;
	add.f64 	%fd36, %fd34, %fd35;
	add.f64 	%fd37, %fd64, %fd64;
	sub.f64 	%fd38, %fd36, %fd37;
	add.f64 	%fd39, %fd65, %fd38;
	add.f64 	%fd40, %fd11, %fd11;
	sub.f64 	%fd41, %fd39, %fd40;
	add.f64 	%fd42, %fd12, %fd41;
	fma.rn.f64 	%fd43, %fd42, %fd20, %fd33;
	fma.rn.f64 	%fd44, %fd5, 0d4010000000000000, %fd24;
	sub.f64 	%fd45, %fd44, %fd35;
	add.f64 	%fd46, %fd6, %fd6;
	sub.f64 	%fd47, %fd45, %fd46;
	add.f64 	%fd48, %fd37, %fd47;
	fma.rn.f64 	%fd49, %fd48, %fd18, %fd43;
	sub.f64 	%fd50, %fd14, %fd13;
	sub.f64 	%fd51, %fd15, %fd13;
	mul.f64 	%fd52, %fd63, %fd51;
	fma.rn.f64 	%fd53, %fd1, %fd50, %fd52;
	sub.f64 	%fd54, %fd16, %fd13;
	fma.rn.f64 	%fd55, %fd3, %fd54, %fd53;
	sub.f64 	%fd56, %fd17, %fd13;
	fma.rn.f64 	%fd57, %fd4, %fd56, %fd55;
	add.f64 	%fd58, %fd13, %fd13;
	mov.f64 	%fd59, 0d3FF0000000000000;
	sub.f64 	%fd60, %fd59, %fd13;
	mul.f64 	%fd61, %fd58, %fd60;
	fma.rn.f64 	%fd62, %fd61, %fd49, %fd57;
	mad.lo.s32 	%r25, %r2, %r3, %r20;
	mad.lo.s32 	%r26, %r4, %r5, %r25;
	mad.lo.s32 	%r27, %r26, %r6, %r22;
	mad.lo.s32 	%r28, %r27, %r7, %r24;
	mul.wide.s32 	%rd23, %r28, 8;
	add.s64 	%rd24, %rd12, %rd23;
	st.global.f64 	[%rd24], %fd62;
$L__BB28_2:
	ret;

}
	// .globl	_Z17include_bc_allo_bPddddddddddiiS_
.visible .entry _Z17include_bc_allo_bPddddddddddiiS_(
	.param .u64 .ptr .align 1 _Z17include_bc_allo_bPddddddddddiiS__param_0,
	.param .f64 _Z17include_bc_allo_bPddddddddddiiS__param_1,
	.param .f64 _Z17include_bc_allo_bPddddddddddiiS__param_2,
	.param .f64 _Z17include_bc_allo_bPddddddddddiiS__param_3,
	.param .f64 _Z17include_bc_allo_bPddddddddddiiS__param_4,
	.param .f64 _Z17include_bc_allo_bPddddddddddiiS__param_5,
	.param .f64 _Z17include_bc_allo_bPddddddddddiiS__param_6,
	.param .f64 _Z17include_bc_allo_bPddddddddddiiS__param_7,
	.param .f64 _Z17include_bc_allo_bPddddddddddiiS__param_8,
	.param .f64 _Z17include_bc_allo_bPddddddddddiiS__param_9,
	.param .u32 _Z17include_bc_allo_bPddddddddddiiS__param_10,
	.param .u32 _Z17include_bc_allo_bPddddddddddiiS__param_11,
	.param .u64 .ptr .align 1 _Z17include_bc_allo_bPddddddddddiiS__param_12
)
{
	.reg .pred 	%p<3>;
	.reg .b32 	%r<6>;
	.reg .b64 	%rd<9>;
	.reg .b64 	%fd<67>;

	ld.param.u64 	%rd3, [_Z17include_bc_allo_bPddddddddddiiS__param_0];
	ld.param.f64 	%fd9, [_Z17include_bc_allo_bPddddddddddiiS__param_2];
	ld.param.f64 	%fd10, [_Z17include_bc_allo_bPddddddddddiiS__param_3];
	ld.param.f64 	%fd11, [_Z17include_bc_allo_bPddddddddddiiS__param_4];
	ld.param.f64 	%fd12, [_Z17include_bc_allo_bPddddddddddiiS__param_5];
	ld.param.f64 	%fd13, [_Z17include_bc_allo_bPddddddddddiiS__param_6];
	ld.param.f64 	%fd14, [_Z17include_bc_allo_bPddddddddddiiS__param_7];
	ld.param.f64 	%fd15, [_Z17include_bc_allo_bPddddddddddiiS__param_8];
	ld.param.f64 	%fd16, [_Z17include_bc_allo_bPddddddddddiiS__param_9];
	ld.param.u64 	%rd4, [_Z17include_bc_allo_bPddddddddddiiS__param_12];
	cvta.to.global.u64 	%rd1, %rd4;
	cvta.to.global.u64 	%rd2, %rd3;
	mul.f64 	%fd17, %fd9, 0dC000000000000000;
	add.f64 	%fd1, %fd17, %fd10;
	fma.rn.f64 	%fd18, %fd1, 0d0000000000000000, %fd9;
	add.f64 	%fd19, %fd11, %fd11;
	sub.f64 	%fd20, %fd17, %fd19;
	add.f64 	%fd21, %fd12, %fd12;
	add.f64 	%fd2, %fd20, %fd21;
	fma.rn.f64 	%fd22, %fd2, 0d0000000000000000, %fd18;
	sub.f64 	%fd23, %fd19, %fd14;
	add.f64 	%fd24, %fd9, %fd23;
	sub.f64 	%fd25, %fd24, %fd21;
	add.f64 	%fd3, %fd15, %fd25;
	fma.rn.f64 	%fd26, %fd3, 0d0000000000000000, %fd22;
	sub.f64 	%fd27, %fd1, %fd19;
	mul.f64 	%fd28, %fd12, 0d4010000000000000;
	add.f64 	%fd29, %fd27, %fd28;
	add.f64 	%fd30, %fd13, %fd13;
	sub.f64 	%fd31, %fd29, %fd30;
	add.f64 	%fd32, %fd14, %fd31;
	add.f64 	%fd33, %fd15, %fd15;
	sub.f64 	%fd34, %fd32, %fd33;
	add.f64 	%fd4, %fd16, %fd34;
	fma.rn.f64 	%fd35, %fd4, 0d0000000000000000, %fd26;
	fma.rn.f64 	%fd36, %fd9, 0d4010000000000000, %fd19;
	sub.f64 	%fd37, %fd36, %fd28;
	add.f64 	%fd38, %fd10, %fd10;
	sub.f64 	%fd39, %fd37, %fd38;
	add.f64 	%fd5, %fd30, %fd39;
	fma.rn.f64 	%fd40, %fd5, 0d0000000000000000, %fd35;
	mul.f64 	%fd6, %fd40, 0d0000000000000000;
	setp.gtu.f64 	%p1, %fd6, 0d0000000000000000;
	@%p1 bra 	$L__BB29_2;
	ld.param.f64 	%fd64, [_Z17include_bc_allo_bPddddddddddiiS__param_1];
	add.f64 	%fd41, %fd6, 0d0000000000000000;
	mov.f64 	%fd42, 0d3FE0000000000000;
	div.rn.f64 	%fd43, %fd42, %fd64;
	sub.f64 	%fd44, %fd43, %fd41;
	add.f64 	%fd45, %fd44, %fd44;
	ld.global.f64 	%fd46, [%rd2];
	div.rn.f64 	%fd47, %fd45, %fd46;
	ld.global.f64 	%fd48, [%rd1];
	add.f64 	%fd49, %fd48, %fd47;
	st.global.f64 	[%rd1], %fd49;
$L__BB29_2:
	ld.param.f64 	%fd66, [_Z17include_bc_allo_bPddddddddddiiS__param_2];
	add.f64 	%fd50, %fd66, %fd1;
	add.f64 	%fd51, %fd50, %fd2;
	add.f64 	%fd52, %fd51, %fd3;
	add.f64 	%fd53, %fd4, %fd52;
	add.f64 	%fd54, %fd5, %fd53;
	mul.f64 	%fd7, %fd54, 0d0000000000000000;
	setp.ltu.f64 	%p2, %fd7, 0d0000000000000000;
	@%p2 bra 	$L__BB29_4;
	ld.param.u32 	%r5, [_Z17include_bc_allo_bPddddddddddiiS__param_11];
	ld.param.u32 	%r4, [_Z17include_bc_allo_bPddddddddddiiS__param_10];
	ld.param.f64 	%fd65, [_Z17include_bc_allo_bPddddddddddiiS__param_1];
	add.f64 	%fd55, %fd7, 0d0000000000000000;
	mov.f64 	%fd56, 0dBFE0000000000000;
	div.rn.f64 	%fd57, %fd56, %fd65;
	sub.f64 	%fd58, %fd57, %fd55;
	add.f64 	%fd59, %fd58, %fd58;
	mul.wide.s32 	%rd5, %r4, 8;
	add.s64 	%rd6, %rd2, %rd5;
	ld.global.f64 	%fd60, [%rd6+-16];
	div.rn.f64 	%fd61, %fd59, %fd60;
	mul.lo.s32 	%r3, %r5, %r4;
	mul.wide.s32 	%rd7, %r3, 8;
	add.s64 	%rd8, %rd1, %rd7;
	ld.global.f64 	%fd62, [%rd8+-8];
	sub.f64 	%fd63, %fd62, %fd61;
	st.global.f64 	[%rd8+-8], %fd63;
$L__BB29_4:
	ret;

}
	// .globl	_Z15Mfunc2D_autohexPdS_dddddddiiS_
.visible .entry _Z15Mfunc2D_autohexPdS_dddddddiiS_(
	.param .u64 .ptr .align 1 _Z15Mfunc2D_autohexPdS_dddddddiiS__param_0,
	.param .u64 .ptr .align 1 _Z15Mfunc2D_autohexPdS_dddddddiiS__param_1,
	.param .f64 _Z15Mfunc2D_autohexPdS_dddddddiiS__param_2,
	.param .f64 _Z15Mfunc2D_autohexPdS_dddddddiiS__param_3,
	.param .f64 _Z15Mfunc2D_autohexPdS_dddddddiiS__param_4,
	.param .f64 _Z15Mfunc2D_autohexPdS_dddddddiiS__param_5,
	.param .f64 _Z15Mfunc2D_autohexPdS_dddddddiiS__param_6,
	.param .f64 _Z15Mfunc2D_autohexPdS_dddddddiiS__param_7,
	.param .f64 _Z15Mfunc2D_autohexPdS_dddddddiiS__param_8,
	.param .u32 _Z15Mfunc2D_autohexPdS_dddddddiiS__param_9,
	.param .u32 _Z15Mfunc2D_autohexPdS_dddddddiiS__param_10,
	.param .u64 .ptr .align 1 _Z15Mfunc2D_autohexPdS_dddddddiiS__param_11
)
{
	.reg .pred 	%p<2>;
	.reg .b32 	%r<10>;
	.reg .b64 	%rd<14>;
	.reg .b64 	%fd<52>;

	ld.param.u64 	%rd2, [_Z15Mfunc2D_autohexPdS_dddddddiiS__param_1];
	ld.param.f64 	%fd2, [_Z15Mfunc2D_autohexPdS_dddddddiiS__param_3];
	ld.param.f64 	%fd3, [_Z15Mfunc2D_autohexPdS_dddddddiiS__param_4];
	ld.param.f64 	%fd4, [_Z15Mfunc2D_autohexPdS_dddddddiiS__param_5];
	ld.param.f64 	%fd6, [_Z15Mfunc2D_autohexPdS_dddddddiiS__param_7];
	ld.param.f64 	%fd7, [_Z15Mfunc2D_autohexPdS_dddddddiiS__param_8];
	ld.param.u32 	%r4, [_Z15Mfunc2D_autohexPdS_dddddddiiS__param_9];
	ld.param.u32 	%r3, [_Z15Mfunc2D_autohexPdS_dddddddiiS__param_10];
	ld.param.u64 	%rd3, [_Z15Mfunc2D_autohexPdS_dddddddiiS__param_11];
	mov.u32 	%r5, %ctaid.x;
	mov.u32 	%r6, %ntid.x;
	mov.u32 	%r7, %tid.x;
	mad.lo.s32 	%r1, %r5, %r6, %r7;
	div.u32 	%r2, %r1, %r3;
	setp.ge.s32 	%p1, %r2, %r4;
	@%p1 bra 	$L__BB30_2;
	ld.param.f64 	%fd51, [_Z15Mfunc2D_autohexPdS_dddddddiiS__param_6];
	ld.param.f64 	%fd50, [_Z15Mfunc2D_autohexPdS_dddddddiiS__param_2];
	ld.param.u64 	%rd13, [_Z15Mfunc2D_autohexPdS_dddddddiiS__param_0];
	rem.u32 	%r8, %r1, %r3;
	cvta.to.global.u64 	%rd4, %rd13;
	cvta.to.global.u64 	%rd5, %rd2;
	cvta.to.global.u64 	%rd6, %rd3;
	mul.wide.s32 	%rd7, %r2, 8;
	add.s64 	%rd8, %rd4, %rd7;
	ld.global.f64 	%fd8, [%rd8];
	mul.wide.s32 	%rd9, %r8, 8;
	add.s64 	%rd10, %rd5, %rd9;
	ld.global.f64 	%fd9, [%rd10];
	mul.f64 	%fd10, %fd2, 0d4018000000000000;
	mul.f64 	%fd11, %fd3, 0d402E000000000000;
	sub.f64 	%fd12, %fd11, %fd10;
	fma.rn.f64 	%fd13, %fd4, 0dC034000000000000, %fd12;
	fma.rn.f64 	%fd14, %fd51, 0d402E000000000000, %fd13;
	mul.f64 	%fd15, %fd6, 0d4018000000000000;
	sub.f64 	%fd16, %fd14, %fd15;
	add.f64 	%fd17, %fd7, %fd16;
	mul.f64 	%fd18, %fd2, 0d4039000000000000;
	mul.f64 	%fd19, %fd3, 0d4049000000000000;
	sub.f64 	%fd20, %fd18, %fd19;
	fma.rn.f64 	%fd21, %fd4, 0d4049000000000000, %fd20;
	mul.f64 	%fd22, %fd51, 0d4039000000000000;
	sub.f64 	%fd23, %fd21, %fd22;
	fma.rn.f64 	%fd24, %fd6, 0d4014000000000000, %fd23;
	fma.rn.f64 	%fd25, %fd17, %fd8, %fd24;
	mul.f64 	%fd26, %fd2, 0d4044000000000000;
	mul.f64 	%fd27, %fd3, 0d404E000000000000;
	sub.f64 	%fd28, %fd27, %fd26;
	mul.f64 	%fd29, %fd4, 0d4044000000000000;
	sub.f64 	%fd30, %fd28, %fd29;
	fma.rn.f64 	%fd31, %fd51, 0d4024000000000000, %fd30;
	fma.rn.f64 	%fd32, %fd8, %fd25, %fd31;
	mul.f64 	%fd33, %fd2, 0d403E000000000000;
	mul.f64 	%fd34, %fd3, 0d403E000000000000;
	sub.f64 	%fd35, %fd33, %fd34;
	fma.rn.f64 	%fd36, %fd4, 0d4024000000000000, %fd35;
	fma.rn.f64 	%fd37, %fd8, %fd32, %fd36;
	mul.f64 	%fd38, %fd2, 0d4024000000000000;
	mul.f64 	%fd39, %fd3, 0d4014000000000000;
	sub.f64 	%fd40, %fd39, %fd38;
	fma.rn.f64 	%fd41, %fd8, %fd37, %fd40;
	fma.rn.f64 	%fd42, %fd8, %fd41, %fd2;
	sub.f64 	%fd43, %fd9, %fd8;
	add.f64 	%fd44, %fd8, %fd8;
	mov.f64 	%fd45, 0d3FF0000000000000;
	sub.f64 	%fd46, %fd45, %fd8;
	mul.f64 	%fd47, %fd44, %fd46;
	mul.f64 	%fd48, %fd47, %fd42;
	fma.rn.f64 	%fd49, %fd50, %fd43, %fd48;
	mad.lo.s32 	%r9, %r2, %r3, %r8;
	mul.wide.s32 	%rd11, %r9, 8;
	add.s64 	%rd12, %rd6, %rd11;
	st.global.f64 	[%rd12], %fd49;
$L__BB30_2:
	ret;

}
	// .globl	_Z15Mfunc3D_autohexPdS_S_ddddddddiiiS_
.visible .entry _Z15Mfunc3D_autohexPdS_S_ddddddddiiiS_(
	.param .u64 .ptr .align 1 _Z15Mfunc3D_autohexPdS_S_ddddddddiiiS__param_0,
	.param .u64 .ptr .align 1 _Z15Mfunc3D_autohexPdS_S_ddddddddiiiS__param_1,
	.param .u64 .ptr .align 1 _Z15Mfunc3D_autohexPdS_S_ddddddddiiiS__param_2,
	.param .f64 _Z15Mfunc3D_autohexPdS_S_ddddddddiiiS__param_3,
	.param .f64 _Z15Mfunc3D_autohexPdS_S_ddddddddiiiS__param_4,
	.param .f64 _Z15Mfunc3D_autohexPdS_S_ddddddddiiiS__param_5,
	.param .f64 _Z15Mfunc3D_autohexPdS_S_ddddddddiiiS__param_6,
	.param .f64 _Z15Mfunc3D_autohexPdS_S_ddddddddiiiS__param_7,
	.param .f64 _Z15Mfunc3D_autohexPdS_S_ddddddddiiiS__param_8,
	.param .f64 _Z15Mfunc3D_autohexPdS_S_ddddddddiiiS__param_9,
	.param .f64 _Z15Mfunc3D_autohexPdS_S_ddddddddiiiS__param_10,
	.param .u32 _Z15Mfunc3D_autohexPdS_S_ddddddddiiiS__param_11,
	.param .u32 _Z15Mfunc3D_autohexPdS_S_ddddddddiiiS__param_12,
	.param .u32 _Z15Mfunc3D_autohexPdS_S_ddddddddiiiS__param_13,
	.param .u64 .ptr .align 1 _Z15Mfunc3D_autohexPdS_S_ddddddddiiiS__param_14
)
{
	.reg .pred 	%p<2>;
	.reg .b32 	%r<16>;
	.reg .b64 	%rd<19>;
	.reg .b64 	%fd<55>;

	ld.param.u64 	%rd2, [_Z15Mfunc3D_autohexPdS_S_ddddddddiiiS__param_1];
	ld.param.f64 	%fd1, [_Z15Mfunc3D_autohexPdS_S_ddddddddiiiS__param_3];
	ld.param.f64 	%fd2, [_Z15Mfunc3D_autohexPdS_S_ddddddddiiiS__param_4];
	ld.param.f64 	%fd3, [_Z15Mfunc3D_autohexPdS_S_ddddddddiiiS__param_5];
	ld.param.f64 	%fd5, [_Z15Mfunc3D_autohexPdS_S_ddddddddiiiS__param_7];
	ld.param.f64 	%fd6, [_Z15Mfunc3D_autohexPdS_S_ddddddddiiiS__param_8];
	ld.param.f64 	%fd7, [_Z15Mfunc3D_autohexPdS_S_ddddddddiiiS__param_9];
	ld.param.f64 	%fd8, [_Z15Mfunc3D_autohexPdS_S_ddddddddiiiS__param_10];
	ld.param.u32 	%r6, [_Z15Mfunc3D_autohexPdS_S_ddddddddiiiS__param_11];
	ld.param.u32 	%r7, [_Z15Mfunc3D_autohexPdS_S_ddddddddiiiS__param_12];
	ld.param.u32 	%r5, [_Z15Mfunc3D_autohexPdS_S_ddddddddiiiS__param_13];
	ld.param.u64 	%rd4, [_Z15Mfunc3D_autohexPdS_S_ddddddddiiiS__param_14];
	mov.u32 	%r8, %ctaid.x;
	mov.u32 	%r9, %ntid.x;
	mov.u32 	%r10, %tid.x;
	mad.lo.s32 	%r1, %r8, %r9, %r10;
	mul.lo.s32 	%r2, %r5, %r7;
	div.u32 	%r3, %r1, %r2;
	div.u32 	%r11, %r1, %r5;
	rem.u32 	%r4, %r11, %r7;
	setp.ge.s32 	%p1, %r3, %r6;
	@%p1 bra 	$L__BB31_2;
	ld.param.f64 	%fd54, [_Z15Mfunc3D_autohexPdS_S_ddddddddiiiS__param_6];
	ld.param.u64 	%rd18, [_Z15Mfunc3D_autohexPdS_S_ddddddddiiiS__param_2];
	ld.param.u64 	%rd17, [_Z15Mfunc3D_autohexPdS_S_ddddddddiiiS__param_0];
	rem.u32 	%r12, %r1, %r5;
	cvta.to.global.u64 	%rd5, %rd17;
	cvta.to.global.u64 	%rd6, %rd2;
	cvta.to.global.u64 	%rd7, %rd18;
	cvta.to.global.u64 	%rd8, %rd4;
	mul.wide.s32 	%rd9, %r3, 8;
	add.s64 	%rd10, %rd5, %rd9;
	ld.global.f64 	%fd9, [%rd10];
	mul.wide.s32 	%rd11, %r4, 8;
	add.s64 	%rd12, %rd6, %rd11;
	ld.global.f64 	%fd10, [%rd12];
	mul.wide.s32 	%rd13, %r12, 8;
	add.s64 	%rd14, %rd7, %rd13;
	ld.global.f64 	%fd11, [%rd14];
	mul.f64 	%fd12, %fd3, 0d4018000000000000;
	mul.f64 	%fd13, %fd54, 0d402E000000000000;
	sub.f64 	%fd14, %fd13, %fd12;
	fma.rn.f64 	%fd15, %fd5, 0dC034000000000000, %fd14;
	fma.rn.f64 	%fd16, %fd6, 0d402E000000000000, %fd15;
	mul.f64 	%fd17, %fd7, 0d4018000000000000;
	sub.f64 	%fd18, %fd16, %fd17;
	add.f64 	%fd19, %fd8, %fd18;
	mul.f64 	%fd20, %fd3, 0d4039000000000000;
	mul.f64 	%fd21, %fd54, 0d4049000000000000;
	sub.f64 	%fd22, %fd20, %fd21;
	fma.rn.f64 	%fd23, %fd5, 0d4049000000000000, %fd22;
	mul.f64 	%fd24, %fd6, 0d4039000000000000;
	sub.f64 	%fd25, %fd23, %fd24;
	fma.rn.f64 	%fd26, %fd7, 0d4014000000000000, %fd25;
	fma.rn.f64 	%fd27, %fd19, %fd9, %fd26;
	mul.f64 	%fd28, %fd3, 0d4044000000000000;
	mul.f64 	%fd29, %fd54, 0d404E000000000000;
	sub.f64 	%fd30, %fd29, %fd28;
	mul.f64 	%fd31, %fd5, 0d4044000000000000;
	sub.f64 	%fd32, %fd30, %fd31;
	fma.rn.f64 	%fd33, %fd6, 0d4024000000000000, %fd32;
	fma.rn.f64 	%fd34, %fd9, %fd27, %fd33;
	mul.f64 	%fd35, %fd3, 0d403E000000000000;
	mul.f64 	%fd36, %fd54, 0d403E000000000000;
	sub.f64 	%fd37, %fd35, %fd36;
	fma.rn.f64 	%fd38, %fd5, 0d4024000000000000, %fd37;
	fma.rn.f64 	%fd39, %fd9, %fd34, %fd38;
	mul.f64 	%fd40, %fd3, 0d4024000000000000;
	mul.f64 	%fd41, %fd54, 0d4014000000000000;
	sub.f64 	%fd42, %fd41, %fd40;
	fma.rn.f64 	%fd43, %fd9, %fd39, %fd42;
	fma.rn.f64 	%fd44, %fd9, %fd43, %fd3;
	sub.f64 	%fd45, %fd10, %fd9;
	sub.f64 	%fd46, %fd11, %fd9;
	mul.f64 	%fd47, %fd2, %fd46;
	fma.rn.f64 	%fd48, %fd1, %fd45, %fd47;
	add.f64 	%fd49, %fd9, %fd9;
	mov.f64 	%fd50, 0d3FF0000000000000;
	sub.f64 	%fd51, %fd50, %fd9;
	mul.f64 	%fd52, %fd49, %fd51;
	fma.rn.f64 	%fd53, %fd52, %fd44, %fd48;
	mul.lo.s32 	%r13, %r3, %r2;
	mad.lo.s32 	%r14, %r4, %r5, %r13;
	add.s32 	%r15, %r14, %r12;
	mul.wide.s32 	%rd15, %r15, 8;
	add.s64 	%rd16, %rd8, %rd15;
	st.global.f64 	[%rd16], %fd53;
$L__BB31_2:
	ret;

}
	// .globl	_Z15Mfunc4D_autohexPdS_S_S_dddddddddiiiiS_
.visible .entry _Z15Mfunc4D_autohexPdS_S_S_dddddddddiiiiS_(
	.param .u64 .ptr .align 1 _Z15Mfunc4D_autohexPdS_S_S_dddddddddiiiiS__param_0,
	.param .u64 .ptr .align 1 _Z15Mfunc4D_autohexPdS_S_S_dddddddddiiiiS__param_1,
	.param .u64 .ptr .align 1 _Z15Mfunc4D_autohexPdS_S_S_dddddddddiiiiS__param_2,
	.param .u64 .ptr .align 1 _Z15Mfunc4D_autohexPdS_S_S_dddddddddiiiiS__param_3,
	.param .f64 _Z15Mfunc4D_autohexPdS_S_S_dddddddddiiiiS__param_4,
	.param .f64 _Z15Mfunc4D_autohexPdS_S_S_dddddddddiiiiS__param_5,
	.param .f64 _Z15Mfunc4D_autohexPdS_S_S_dddddddddiiiiS__param_6,
	.param .f64 _Z15Mfunc4D_autohexPdS_S_S_dddddddddiiiiS__param_7,
	.param .f64 _Z15Mfunc4D_autohexPdS_S_S_dddddddddiiiiS__param_8,
	.param .f64 _Z15Mfunc4D_autohexPdS_S_S_dddddddddiiiiS__param_9,
	.param .f64 _Z15Mfunc4D_autohexPdS_S_S_dddddddddiiiiS__param_10,
	.param .f64 _Z15Mfunc4D_autohexPdS_S_S_dddddddddiiiiS__param_11,
	.param .f64 _Z15Mfunc4D_autohexPdS_S_S_dddddddddiiiiS__param_12,
	.param .u32 _Z15Mfunc4D_autohexPdS_S_S_dddddddddiiiiS__param_13,
	.param .u32 _Z15Mfunc4D_autohexPdS_S_S_dddddddddiiiiS__param_14,
	.param .u32 _Z15Mfunc4D_autohexPdS_S_S_dddddddddiiiiS__param_15,
	.param .u32 _Z15Mfunc4D_autohexPdS_S_S_dddddddddiiiiS__param_16,
	.param .u64 .ptr .align 1 _Z15Mfunc4D_autohexPdS_S_S_dddddddddiiiiS__param_17
)
{
	.reg .pred 	%p<2>;
	.reg .b32 	%r<22>;
	.reg .b64 	%rd<23>;
	.reg .b64 	%fd<59>;

	ld.param.u64 	%rd2, [_Z15Mfunc4D_autohexPdS_S_S_dddddddddiiiiS__param_1];
	ld.param.u64 	%rd4, [_Z15Mfunc4D_autohexPdS_S_S_dddddddddiiiiS__param_3];
	ld.param.f64 	%fd1, [_Z15Mfunc4D_autohexPdS_S_S_dddddddddiiiiS__param_4];
	ld.param.f64 	%fd2, [_Z15Mfunc4D_autohexPdS_S_S_dddddddddiiiiS__param_5];
	ld.param.f64 	%fd4, [_Z15Mfunc4D_autohexPdS_S_S_dddddddddiiiiS__param_7];
	ld.param.f64 	%fd5, [_Z15Mfunc4D_autohexPdS_S_S_dddddddddiiiiS__param_8];
	ld.param.f64 	%fd6, [_Z15Mfunc4D_autohexPdS_S_S_dddddddddiiiiS__param_9];
	ld.param.f64 	%fd7, [_Z15Mfunc4D_autohexPdS_S_S_dddddddddiiiiS__param_10];
	ld.param.f64 	%fd8, [_Z15Mfunc4D_autohexPdS_S_S_dddddddddiiiiS__param_11];
	ld.param.f64 	%fd9, [_Z15Mfunc4D_autohexPdS_S_S_dddddddddiiiiS__param_12];
	ld.param.u32 	%r6, [_Z15Mfunc4D_autohexPdS_S_S_dddddddddiiiiS__param_13];
	ld.param.u32 	%r3, [_Z15Mfunc4D_autohexPdS_S_S_dddddddddiiiiS__param_14];
	ld.param.u32 	%r4, [_Z15Mfunc4D_autohexPdS_S_S_dddddddddiiiiS__param_15];
	ld.param.u32 	%r5, [_Z15Mfunc4D_autohexPdS_S_S_dddddddddiiiiS__param_16];
	ld.param.u64 	%rd5, [_Z15Mfunc4D_autohexPdS_S_S_dddddddddiiiiS__param_17];
	mov.u32 	%r7, %ctaid.x;
	mov.u32 	%r8, %ntid.x;
	mov.u32 	%r9, %tid.x;
	mad.lo.s32 	%r1, %r7, %r8, %r9;
	mul.lo.s32 	%r10, %r4, %r3;
	mul.lo.s32 	%r11, %r10, %r5;
	div.u32 	%r2, %r1, %r11;
	setp.ge.s32 	%p1, %r2, %r6;
	@%p1 bra 	$L__BB32_2;
	ld.param.f64 	%fd58, [_Z15Mfunc4D_autohexPdS_S_S_dddddddddiiiiS__param_6];
	ld.param.u64 	%rd22, [_Z15Mfunc4D_autohexPdS_S_S_dddddddddiiiiS__param_2];
	ld.param.u64 	%rd21, [_Z15Mfunc4D_autohexPdS_S_S_dddddddddiiiiS__param_0];
	mul.lo.s32 	%r12, %r5, %r4;
	div.u32 	%r13, %r1, %r12;
	rem.u32 	%r14, %r13, %r3;
	div.u32 	%r15, %r1, %r5;
	rem.u32 	%r16, %r15, %r4;
	mul.lo.s32 	%r17, %r15, %r5;
	sub.s32 	%r18, %r1, %r17;
	cvta.to.global.u64 	%rd6, %rd21;
	cvta.to.global.u64 	%rd7, %rd2;
	cvta.to.global.u64 	%rd8, %rd22;
	cvta.to.global.u64 	%rd9, %rd4;
	cvta.to.global.u64 	%rd10, %rd5;
	mul.wide.s32 	%rd11, %r2, 8;
	add.s64 	%rd12, %rd6, %rd11;
	ld.global.f64 	%fd10, [%rd12];
	mul.wide.s32 	%rd13, %r14, 8;
	add.s64 	%rd14, %rd7, %rd13;
	ld.global.f64 	%fd11, [%rd14];
	mul.wide.s32 	%rd15, %r16, 8;
	add.s64 	%rd16, %rd8, %rd15;
	ld.global.f64 	%fd12, [%rd16];
	mul.wide.s32 	%rd17, %r18, 8;
	add.s64 	%rd18, %rd9, %rd17;
	ld.global.f64 	%fd13, [%rd18];
	mul.f64 	%fd14, %fd4, 0d4018000000000000;
	mul.f64 	%fd15, %fd5, 0d402E000000000000;
	sub.f64 	%fd16, %fd15, %fd14;
	fma.rn.f64 	%fd17, %fd6, 0dC034000000000000, %fd16;
	fma.rn.f64 	%fd18, %fd7, 0d402E000000000000, %fd17;
	mul.f64 	%fd19, %fd8, 0d4018000000000000;
	sub.f64 	%fd20, %fd18, %fd19;
	add.f64 	%fd21, %fd9, %fd20;
	mul.f64 	%fd22, %fd4, 0d4039000000000000;
	mul.f64 	%fd23, %fd5, 0d4049000000000000;
	sub.f64 	%fd24, %fd22, %fd23;
	fma.rn.f64 	%fd25, %fd6, 0d4049000000000000, %fd24;
	mul.f64 	%fd26, %fd7, 0d4039000000000000;
	sub.f64 	%fd27, %fd25, %fd26;
	fma.rn.f64 	%fd28, %fd8, 0d4014000000000000, %fd27;
	fma.rn.f64 	%fd29, %fd21, %fd10, %fd28;
	mul.f64 	%fd30, %fd4, 0d4044000000000000;
	mul.f64 	%fd31, %fd5, 0d404E000000000000;
	sub.f64 	%fd32, %fd31, %fd30;
	mul.f64 	%fd33, %fd6, 0d4044000000000000;
	sub.f64 	%fd34, %fd32, %fd33;
	fma.rn.f64 	%fd35, %fd7, 0d4024000000000000, %fd34;
	fma.rn.f64 	%fd36, %fd10, %fd29, %fd35;
	mul.f64 	%fd37, %fd4, 0d403E000000000000;
	mul.f64 	%fd38, %fd5, 0d403E000000000000;
	sub.f64 	%fd39, %fd37, %fd38;
	fma.rn.f64 	%fd40, %fd6, 0d4024000000000000, %fd39;
	fma.rn.f64 	%fd41, %fd10, %fd36, %fd40;
	mul.f64 	%fd42, %fd4, 0d4024000000000000;
	mul.f64 	%fd43, %fd5, 0d4014000000000000;
	sub.f64 	%fd44, %fd43, %fd42;
	fma.rn.f64 	%fd45, %fd10, %fd41, %fd44;
	fma.rn.f64 	%fd46, %fd10, %fd45, %fd4;
	sub.f64 	%fd47, %fd11, %fd10;
	sub.f64 	%fd48, %fd12, %fd10;
	mul.f64 	%fd49, %fd2, %fd48;
	fma.rn.f64 	%fd50, %fd1, %fd47, %fd49;
	sub.f64 	%fd51, %fd13, %fd10;
	fma.rn.f64 	%fd52, %fd58, %fd51, %fd50;
	add.f64 	%fd53, %fd10, %fd10;
	mov.f64 	%fd54, 0d3FF0000000000000;
	sub.f64 	%fd55, %fd54, %fd10;
	mul.f64 	%fd56, %fd53, %fd55;
	fma.rn.f64 	%fd57, %fd56, %fd46, %fd52;
	mad.lo.s32 	%r19, %r2, %r3, %r14;
	mad.lo.s32 	%r20, %r19, %r4, %r16;
	mad.lo.s32 	%r21, %r20, %r5, %r18;
	mul.wide.s32 	%rd19, %r21, 8;
	add.s64 	%rd20, %rd10, %rd19;
	st.global.f64 	[%rd20], %fd57;
$L__BB32_2:
	ret;

}
	// .globl	_Z15Mfunc5D_autohexPdS_S_S_S_ddddddddddiiiiiS_
.visible .entry _Z15Mfunc5D_autohexPdS_S_S_S_ddddddddddiiiiiS_(
	.param .u64 .ptr .align 1 _Z15Mfunc5D_autohexPdS_S_S_S_ddddddddddiiiiiS__param_0,
	.param .u64 .ptr .align 1 _Z15Mfunc5D_autohexPdS_S_S_S_ddddddddddiiiiiS__param_1,
	.param .u64 .ptr .align 1 _Z15Mfunc5D_autohexPdS_S_S_S_ddddddddddiiiiiS__param_2,
	.param .u64 .ptr .align 1 _Z15Mfunc5D_autohexPdS_S_S_S_ddddddddddiiiiiS__param_3,
	.param .u64 .ptr .align 1 _Z15Mfunc5D_autohexPdS_S_S_S_ddddddddddiiiiiS__param_4,
	.param .f64 _Z15Mfunc5D_autohexPdS_S_S_S_ddddddddddiiiiiS__param_5,
	.param .f64 _Z15Mfunc5D_autohexPdS_S_S_S_ddddddddddiiiiiS__param_6,
	.param .f64 _Z15Mfunc5D_autohexPdS_S_S_S_ddddddddddiiiiiS__param_7,
	.param .f64 _Z15Mfunc5D_autohexPdS_S_S_S_ddddddddddiiiiiS__param_8,
	.param .f64 _Z15Mfunc5D_autohexPdS_S_S_S_ddddddddddiiiiiS__param_9,
	.param .f64 _Z15Mfunc5D_autohexPdS_S_S_S_ddddddddddiiiiiS__param_10,
	.param .f64 _Z15Mfunc5D_autohexPdS_S_S_S_ddddddddddiiiiiS__param_11,
	.param .f64 _Z15Mfunc5D_autohexPdS_S_S_S_ddddddddddiiiiiS__param_12,
	.param .f64 _Z15Mfunc5D_autohexPdS_S_S_S_ddddddddddiiiiiS__param_13,
	.param .f64 _Z15Mfunc5D_autohexPdS_S_S_S_ddddddddddiiiiiS__param_14,
	.param .u32 _Z15Mfunc5D_autohexPdS_S_S_S_ddddddddddiiiiiS__param_15,
	.param .u32 _Z15Mfunc5D_autohexPdS_S_S_S_ddddddddddiiiiiS__param_16,
	.param .u32 _Z15Mfunc5D_autohexPdS_S_S_S_ddddddddddiiiiiS__param_17,
	.param .u32 _Z15Mfunc5D_autohexPdS_S_S_S_ddddddddddiiiiiS__param_18,
	.param .u32 _Z15Mfunc5D_autohexPdS_S_S_S_ddddddddddiiiiiS__param_19,
	.param .u64 .ptr .align 1 _Z15Mfunc5D_autohexPdS_S_S_S_ddddddddddiiiiiS__param_20
)
{
	.reg .pred 	%p<2>;
	.reg .b32 	%r<29>;
	.reg .b64 	%rd<28>;
	.reg .b64 	%fd<66>;

	ld.param.u64 	%rd2, [_Z15Mfunc5D_autohexPdS_S_S_S_ddddddddddiiiiiS__param_1];
	ld.param.u64 	%rd4, [_Z15Mfunc5D_autohexPdS_S_S_S_ddddddddddiiiiiS__param_3];
	ld.param.u64 	%rd5, [_Z15Mfunc5D_autohexPdS_S_S_S_ddddddddddiiiiiS__param_4];
	ld.param.f64 	%fd3, [_Z15Mfunc5D_autohexPdS_S_S_S_ddddddddddiiiiiS__param_7];
	ld.param.f64 	%fd4, [_Z15Mfunc5D_autohexPdS_S_S_S_ddddddddddiiiiiS__param_8];
	ld.param.f64 	%fd5, [_Z15Mfunc5D_autohexPdS_S_S_S_ddddddddddiiiiiS__param_9];
	ld.param.f64 	%fd6, [_Z15Mfunc5D_autohexPdS_S_S_S_ddddddddddiiiiiS__param_10];
	ld.param.f64 	%fd7, [_Z15Mfunc5D_autohexPdS_S_S_S_ddddddddddiiiiiS__param_11];
	ld.param.f64 	%fd8, [_Z15Mfunc5D_autohexPdS_S_S_S_ddddddddddiiiiiS__param_12];
	ld.param.u32 	%r8, [_Z15Mfunc5D_autohexPdS_S_S_S_ddddddddddiiiiiS__param_15];
	ld.param.u32 	%r9, [_Z15Mfunc5D_autohexPdS_S_S_S_ddddddddddiiiiiS__param_16];
	ld.param.u32 	%r5, [_Z15Mfunc5D_autohexPdS_S_S_S_ddddddddddiiiiiS__param_17];
	ld.param.u32 	%r6, [_Z15Mfunc5D_autohexPdS_S_S_S_ddddddddddiiiiiS__param_18];
	ld.param.u32 	%r7, [_Z15Mfunc5D_autohexPdS_S_S_S_ddddddddddiiiiiS__param_19];
	mov.u32 	%r10, %ctaid.x;
	mov.u32 	%r11, %ntid.x;
	mov.u32 	%r12, %tid.x;
	mad.lo.s32 	%r1, %r10, %r11, %r12;
	mul.lo.s32 	%r2, %r5, %r9;
	mul.lo.s32 	%r13, %r2, %r6;
	mul.lo.s32 	%r14, %r13, %r7;
	div.u32 	%r3, %r1, %r14;
	mul.lo.s32 	%r15, %r6, %r5;
	mul.lo.s32 	%r16, %r15, %r7;
	div.u32 	%r17, %r1, %r16;
	rem.u32 	%r4, %r17, %r9;
	setp.ge.s32 	%p1, %r3, %r8;
	@%p1 bra 	$L__BB33_2;
	ld.param.u64 	%rd27, [_Z15Mfunc5D_autohexPdS_S_S_S_ddddddddddiiiiiS__param_20];
	ld.param.f64 	%fd65, [_Z15Mfunc5D_autohexPdS_S_S_S_ddddddddddiiiiiS__param_14];
	ld.param.f64 	%fd64, [_Z15Mfunc5D_autohexPdS_S_S_S_ddddddddddiiiiiS__param_13];
	ld.param.f64 	%fd63, [_Z15Mfunc5D_autohexPdS_S_S_S_ddddddddddiiiiiS__param_6];
	ld.param.f64 	%fd62, [_Z15Mfunc5D_autohexPdS_S_S_S_ddddddddddiiiiiS__param_5];
	ld.param.u64 	%rd26, [_Z15Mfunc5D_autohexPdS_S_S_S_ddddddddddiiiiiS__param_2];
	ld.param.u64 	%rd25, [_Z15Mfunc5D_autohexPdS_S_S_S_ddddddddddiiiiiS__param_0];
	mul.lo.s32 	%r18, %r7, %r6;
	div.u32 	%r19, %r1, %r18;
	rem.u32 	%r20, %r19, %r5;
	div.u32 	%r21, %r1, %r7;
	rem.u32 	%r22, %r21, %r6;
	mul.lo.s32 	%r23, %r21, %r7;
	sub.s32 	%r24, %r1, %r23;
	cvta.to.global.u64 	%rd7, %rd25;
	cvta.to.global.u64 	%rd8, %rd2;
	cvta.to.global.u64 	%rd9, %rd26;
	cvta.to.global.u64 	%rd10, %rd4;
	cvta.to.global.u64 	%rd11, %rd5;
	cvta.to.global.u64 	%rd12, %rd27;
	mul.wide.s32 	%rd13, %r3, 8;
	add.s64 	%rd14, %rd7, %rd13;
	ld.global.f64 	%fd11, [%rd14];
	mul.wide.s32 	%rd15, %r4, 8;
	add.s64 	%rd16, %rd8, %rd15;
	ld.global.f64 	%fd12, [%rd16];
	mul.wide.s32 	%rd17, %r20, 8;
	add.s64 	%rd18, %rd9, %rd17;
	ld.global.f64 	%fd13, [%rd18];
	mul.wide.s32 	%rd19, %r22, 8;
	add.s64 	%rd20, %rd10, %rd19;
	ld.global.f64 	%fd14, [%rd20];
	mul.wide.s32 	%rd21, %r24, 8;
	add.s64 	%rd22, %rd11, %rd21;
	ld.global.f64 	%fd15, [%rd22];
	mul.f64 	%fd16, %fd5, 0d4018000000000000;
	mul.f64 	%fd17, %fd6, 0d402E000000000000;
	sub.f64 	%fd18, %fd17, %fd16;
	fma.rn.f64 	%fd19, %fd7, 0dC034000000000000, %fd18;
	fma.rn.f64 	%fd20, %fd8, 0d402E000000000000, %fd19;
	mul.f64 	%fd21, %fd64, 0d4018000000000000;
	sub.f64 	%fd22, %fd20, %fd21;
	add.f64 	%fd23, %fd65, %fd22;
	mul.f64 	%fd24, %fd5, 0d4039000000000000;
	mul.f64 	%fd25, %fd6, 0d4049000000000000;
	sub.f64 	%fd26, %fd24, %fd25;
	fma.rn.f64 	%fd27, %fd7, 0d4049000000000000, %fd26;
	mul.f64 	%fd28, %fd8, 0d4039000000000000;
	sub.f64 	%fd29, %fd27, %fd28;
	fma.rn.f64 	%fd30, %fd64, 0d4014000000000000, %fd29;
	fma.rn.f64 	%fd31, %fd23, %fd11, %fd30;
	mul.f64 	%fd32, %fd5, 0d4044000000000000;
	mul.f64 	%fd33, %fd6, 0d404E000000000000;
	sub.f64 	%fd34, %fd33, %fd32;
	mul.f64 	%fd35, %fd7, 0d4044000000000000;
	sub.f64 	%fd36, %fd34, %fd35;
	fma.rn.f64 	%fd37, %fd8, 0d4024000000000000, %fd36;
	fma.rn.f64 	%fd38, %fd11, %fd31, %fd37;
	mul.f64 	%fd39, %fd5, 0d403E000000000000;
	mul.f64 	%fd40, %fd6, 0d403E000000000000;
	sub.f64 	%fd41, %fd39, %fd40;
	fma.rn.f64 	%fd42, %fd7, 0d4024000000000000, %fd41;
	fma.rn.f64 	%fd43, %fd11, %fd38, %fd42;
	mul.f64 	%fd44, %fd5, 0d4024000000000000;
	mul.f64 	%fd45, %fd6, 0d4014000000000000;
	sub.f64 	%fd46, %fd45, %fd44;
	fma.rn.f64 	%fd47, %fd11, %fd43, %fd46;
	fma.rn.f64 	%fd48, %fd11, %fd47, %fd5;
	sub.f64 	%fd49, %fd12, %fd11;
	sub.f64 	%fd50, %fd13, %fd11;
	mul.f64 	%fd51, %fd63, %fd50;
	fma.rn.f64 	%fd52, %fd62, %fd49, %fd51;
	sub.f64 	%fd53, %fd14, %fd11;
	fma.rn.f64 	%fd54, %fd3, %fd53, %fd52;
	sub.f64 	%fd55, %fd15, %fd11;
	fma.rn.f64 	%fd56, %fd4, %fd55, %fd54;
	add.f64 	%fd57, %fd11, %fd11;
	mov.f64 	%fd58, 0d3FF0000000000000;
	sub.f64 	%fd59, %fd58, %fd11;
	mul.f64 	%fd60, %fd57, %fd59;
	fma.rn.f64 	%fd61, %fd60, %fd48, %fd56;
	mad.lo.s32 	%r25, %r2, %r3, %r20;
	mad.lo.s32 	%r26, %r4, %r5, %r25;
	mad.lo.s32 	%r27, %r26, %r6, %r22;
	mad.lo.s32 	%r28, %r27, %r7, %r24;
	mul.wide.s32 	%rd23, %r28, 8;
	add.s64 	%rd24, %rd12, %rd23;
	st.global.f64 	[%rd24], %fd61;
$L__BB33_2:
	ret;

}
	// .globl	_Z18include_bc_autohexPddddddddiiS_
.visible .entry _Z18include_bc_autohexPddddddddiiS_(
	.param .u64 .ptr .align 1 _Z18include_bc_autohexPddddddddiiS__param_0,
	.param .f64 _Z18include_bc_autohexPddddddddiiS__param_1,
	.param .f64 _Z18include_bc_autohexPddddddddiiS__param_2,
	.param .f64 _Z18include_bc_autohexPddddddddiiS__param_3,
	.param .f64 _Z18include_bc_autohexPddddddddiiS__param_4,
	.param .f64 _Z18include_bc_autohexPddddddddiiS__param_5,
	.param .f64 _Z18include_bc_autohexPddddddddiiS__param_6,
	.param .f64 _Z18include_bc_autohexPddddddddiiS__param_7,
	.param .u32 _Z18include_bc_autohexPddddddddiiS__param_8,
	.param .u32 _Z18include_bc_autohexPddddddddiiS__param_9,
	.param .u64 .ptr .align 1 _Z18include_bc_autohexPddddddddiiS__param_10
)
{
	.reg .pred 	%p<3>;
	.reg .b32 	%r<6>;
	.reg .b64 	%rd<9>;
	.reg .b64 	%fd<71>;

	ld.param.u64 	%rd3, [_Z18include_bc_autohexPddddddddiiS__param_0];
	ld.param.f64 	%fd9, [_Z18include_bc_autohexPddddddddiiS__param_2];
	ld.param.f64 	%fd10, [_Z18include_bc_autohexPddddddddiiS__param_3];
	ld.param.f64 	%fd11, [_Z18include_bc_autohexPddddddddiiS__param_4];
	ld.param.f64 	%fd12, [_Z18include_bc_autohexPddddddddiiS__param_5];
	ld.param.f64 	%fd13, [_Z18include_bc_autohexPddddddddiiS__param_6];
	ld.param.f64 	%fd14, [_Z18include_bc_autohexPddddddddiiS__param_7];
	ld.param.u64 	%rd4, [_Z18include_bc_autohexPddddddddiiS__param_10];
	cvta.to.global.u64 	%rd1, %rd4;
	cvta.to.global.u64 	%rd2, %rd3;
	mul.f64 	%fd15, %fd9, 0d4018000000000000;
	mul.f64 	%fd16, %fd10, 0d402E000000000000;
	sub.f64 	%fd17, %fd16, %fd15;
	fma.rn.f64 	%fd18, %fd11, 0dC034000000000000, %fd17;
	fma.rn.f64 	%fd19, %fd12, 0d402E000000000000, %fd18;
	mul.f64 	%fd20, %fd13, 0d4018000000000000;
	sub.f64 	%fd21, %fd19, %fd20;
	add.f64 	%fd1, %fd14, %fd21;
	mul.f64 	%fd22, %fd9, 0d4039000000000000;
	mul.f64 	%fd23, %fd10, 0d4049000000000000;
	sub.f64 	%fd24, %fd22, %fd23;
	fma.rn.f64 	%fd25, %fd11, 0d4049000000000000, %fd24;
	mul.f64 	%fd26, %fd12, 0d4039000000000000;
	sub.f64 	%fd27, %fd25, %fd26;
	fma.rn.f64 	%fd2, %fd13, 0d4014000000000000, %fd27;
	fma.rn.f64 	%fd28, %fd1, 0d0000000000000000, %fd2;
	mul.f64 	%fd29, %fd9, 0d4044000000000000;
	mul.f64 	%fd30, %fd10, 0d404E000000000000;
	sub.f64 	%fd31, %fd30, %fd29;
	mul.f64 	%fd32, %fd11, 0d4044000000000000;
	sub.f64 	%fd33, %fd31, %fd32;
	fma.rn.f64 	%fd3, %fd12, 0d4024000000000000, %fd33;
	fma.rn.f64 	%fd34, %fd28, 0d0000000000000000, %fd3;
	mul.f64 	%fd35, %fd9, 0d403E000000000000;
	mul.f64 	%fd36, %fd10, 0d403E000000000000;
	sub.f64 	%fd37, %fd35, %fd36;
	fma.rn.f64 	%fd4, %fd11, 0d4024000000000000, %fd37;
	fma.rn.f64 	%fd38, %fd34, 0d0000000000000000, %fd4;
	mul.f64 	%fd39, %fd9, 0d4024000000000000;
	mul.f64 	%fd40, %fd10, 0d4014000000000000;
	sub.f64 	%fd5, %fd40, %fd39;
	fma.rn.f64 	%fd41, %fd38, 0d0000000000000000, %fd5;
	fma.rn.f64 	%fd42, %fd41, 0d0000000000000000, %fd9;
	mul.f64 	%fd6, %fd42, 0d0000000000000000;
	setp.gtu.f64 	%p1, %fd6, 0d0000000000000000;
	@%p1 bra 	$L__BB34_2;
	ld.param.f64 	%fd68, [_Z18include_bc_autohexPddddddddiiS__param_1];
	add.f64 	%fd43, %fd6, 0d0000000000000000;
	mul.f64 	%fd44, %fd68, 0d4008000000000000;
	mov.f64 	%fd45, 0d3FE0000000000000;
	div.rn.f64 	%fd46, %fd45, %fd44;
	sub.f64 	%fd47, %fd46, %fd43;
	add.f64 	%fd48, %fd47, %fd47;
	ld.global.f64 	%fd49, [%rd2];
	div.rn.f64 	%fd50, %fd48, %fd49;
	ld.global.f64 	%fd51, [%rd1];
	add.f64 	%fd52, %fd51, %fd50;
	st.global.f64 	[%rd1], %fd52;
$L__BB34_2:
	ld.param.f64 	%fd70, [_Z18include_bc_autohexPddddddddiiS__param_2];
	add.f64 	%fd53, %fd2, %fd1;
	add.f64 	%fd54, %fd3, %fd53;
	add.f64 	%fd55, %fd4, %fd54;
	add.f64 	%fd56, %fd5, %fd55;
	add.f64 	%fd57, %fd70, %fd56;
	mul.f64 	%fd7, %fd57, 0d0000000000000000;
	setp.ltu.f64 	%p2, %fd7, 0d0000000000000000;
	@%p2 bra 	$L__BB34_4;
	ld.param.u32 	%r5, [_Z18include_bc_autohexPddddddddiiS__param_9];
	ld.param.u32 	%r4, [_Z18include_bc_autohexPddddddddiiS__param_8];
	ld.param.f64 	%fd69, [_Z18include_bc_autohexPddddddddiiS__param_1];
	add.f64 	%fd58, %fd7, 0d0000000000000000;
	mul.f64 	%fd59, %fd69, 0d4008000000000000;
	mov.f64 	%fd60, 0dBFE0000000000000;
	div.rn.f64 	%fd61, %fd60, %fd59;
	sub.f64 	%fd62, %fd61, %fd58;
	add.f64 	%fd63, %fd62, %fd62;
	mul.wide.s32 	%rd5, %r4, 8;
	add.s64 	%rd6, %rd2, %rd5;
	ld.global.f64 	%fd64, [%rd6+-16];
	div.rn.f64 	%fd65, %fd63, %fd64;
	mul.lo.s32 	%r3, %r5, %r4;
	mul.wide.s32 	%rd7, %r3, 8;
	add.s64 	%rd8, %rd1, %rd7;
	ld.global.f64 	%fd66, [%rd8+-8];
	sub.f64 	%fd67, %fd66, %fd65;
	st.global.f64 	[%rd8+-8], %fd67;
$L__BB34_4:
	ret;

}
	// .globl	_Z17Mfunc2D_hex_tetraPdS_dddddddddddddddiiS_
.visible .entry _Z17Mfunc2D_hex_tetraPdS_dddddddddddddddiiS_(
	.param .u64 .ptr .align 1 _Z17Mfunc2D_hex_tetraPdS_dddddddddddddddiiS__param_0,
	.param .u64 .ptr .align 1 _Z17Mfunc2D_hex_tetraPdS_dddddddddddddddiiS__param_1,
	.param .f64 _Z17Mfunc2D_hex_tetraPdS_dddddddddddddddiiS__param_2,
	.param .f64 _Z17Mfunc2D_hex_tetraPdS_dddddddddddddddiiS__param_3,
	.param .f64 _Z17Mfunc2D_hex_tetraPdS_dddddddddddddddiiS__param_4,
	.param .f64 _Z17Mfunc2D_hex_tetraPdS_dddddddddddddddiiS__param_5,
	.param .f64 _Z17Mfunc2D_hex_tetraPdS_dddddddddddddddiiS__param_6,
	.param .f64 _Z17Mfunc2D_hex_tetraPdS_dddddddddddddddiiS__param_7,
	.param .f64 _Z17Mfunc2D_hex_tetraPdS_dddddddddddddddiiS__param_8,
	.param .f64 _Z17Mfunc2D_hex_tetraPdS_dddddddddddddddiiS__param_9,
	.param .f64 _Z17Mfunc2D_hex_tetraPdS_dddddddddddddddiiS__param_10,
	.param .f64 _Z17Mfunc2D_hex_tetraPdS_dddddddddddddddiiS__param_11,
	.param .f64 _Z17Mfunc2D_hex_tetraPdS_dddddddddddddddiiS__param_12,
	.param .f64 _Z17Mfunc2D_hex_tetraPdS_dddddddddddddddiiS__param_13,
	.param .f64 _Z17Mfunc2D_hex_tetraPdS_dddddddddddddddiiS__param_14,
	.param .f64 _Z17Mfunc2D_hex_tetraPdS_dddddddddddddddiiS__param_15,
	.param .f64 _Z17Mfunc2D_hex_tetraPdS_dddddddddddddddiiS__param_16,
	.param .u32 _Z17Mfunc2D_hex_tetraPdS_dddddddddddddddiiS__param_17,
	.param .u32 _Z17Mfunc2D_hex_tetraPdS_dddddddddddddddiiS__param_18,
	.param .u64 .ptr .align 1 _Z17Mfunc2D_hex_tetraPdS_dddddddddddddddiiS__param_19
)
{
	.reg .pred 	%p<2>;
	.reg .b32 	%r<10>;
	.reg .b64 	%rd<15>;
	.reg .b64 	%fd<140>;

	ld.param.u64 	%rd2, [_Z17Mfunc2D_hex_tetraPdS_dddddddddddddddiiS__param_1];
	ld.param.f64 	%fd2, [_Z17Mfunc2D_hex_tetraPdS_dddddddddddddddiiS__param_3];
	ld.param.f64 	%fd3, [_Z17Mfunc2D_hex_tetraPdS_dddddddddddddddiiS__param_4];
	ld.param.f64 	%fd4, [_Z17Mfunc2D_hex_tetraPdS_dddddddddddddddiiS__param_5];
	ld.param.f64 	%fd6, [_Z17Mfunc2D_hex_tetraPdS_dddddddddddddddiiS__param_7];
	ld.param.f64 	%fd7, [_Z17Mfunc2D_hex_tetraPdS_dddddddddddddddiiS__param_8];
	ld.param.f64 	%fd8, [_Z17Mfunc2D_hex_tetraPdS_dddddddddddddddiiS__param_9];
	ld.param.f64 	%fd9, [_Z17Mfunc2D_hex_tetraPdS_dddddddddddddddiiS__param_10];
	ld.param.f64 	%fd10, [_Z17Mfunc2D_hex_tetraPdS_dddddddddddddddiiS__param_11];
	ld.param.f64 	%fd11, [_Z17Mfunc2D_hex_tetraPdS_dddddddddddddddiiS__param_12];
	ld.param.f64 	%fd14, [_Z17Mfunc2D_hex_tetraPdS_dddddddddddddddiiS__param_15];
	ld.param.u32 	%r4, [_Z17Mfunc2D_hex_tetraPdS_dddddddddddddddiiS__param_17];
	ld.param.u32 	%r3, [_Z17Mfunc2D_hex_tetraPdS_dddddddddddddddiiS__param_18];
	mov.u32 	%r5, %ctaid.x;
	mov.u32 	%r6, %ntid.x;
	mov.u32 	%r7, %tid.x;
	mad.lo.s32 	%r1, %r5, %r6, %r7;
	div.u32 	%r2, %r1, %r3;
	setp.ge.s32 	%p1, %r2, %r4;
	@%p1 bra 	$L__BB35_2;
	ld.param.u64 	%rd14, [_Z17Mfunc2D_hex_tetraPdS_dddddddddddddddiiS__param_19];
	ld.param.f64 	%fd139, [_Z17Mfunc2D_hex_tetraPdS_dddddddddddddddiiS__param_16];
	ld.param.f64 	%fd138, [_Z17Mfunc2D_hex_tetraPdS_dddddddddddddddiiS__param_14];
	ld.param.f64 	%fd137, [_Z17Mfunc2D_hex_tetraPdS_dddddddddddddddiiS__param_13];
	ld.param.f64 	%fd136, [_Z17Mfunc2D_hex_tetraPdS_dddddddddddddddiiS__param_6];
	ld.param.f64 	%fd135, [_Z17Mfunc2D_hex_tetraPdS_dddddddddddddddiiS__param_2];
	ld.param.u64 	%rd13, [_Z17Mfunc2D_hex_tetraPdS_dddddddddddddddiiS__param_0];
	rem.u32 	%r8, %r1, %r3;
	cvta.to.global.u64 	%rd4, %rd13;
	cvta.to.global.u64 	%rd5, %rd2;
	cvta.to.global.u64 	%rd6, %rd14;
	mul.wide.s32 	%rd7, %r2, 8;
	add.s64 	%rd8, %rd4, %rd7;
	ld.global.f64 	%fd16, [%rd8];
	mul.wide.s32 	%rd9, %r8, 8;
	add.s64 	%rd10, %rd5, %rd9;
	ld.global.f64 	%fd17, [%rd10];
	mul.f64 	%fd18, %fd16, %fd17;
	mul.f64 	%fd19, %fd16, %fd16;
	mul.f64 	%fd20, %fd16, %fd19;
	mul.f64 	%fd21, %fd17, %fd17;
	mul.f64 	%fd22, %fd17, %fd18;
	mul.f64 	%fd23, %fd19, %fd17;
	mul.f64 	%fd24, %fd17, %fd20;
	mul.f64 	%fd25, %fd17, %fd23;
	mul.f64 	%fd26, %fd17, %fd24;
	mul.f64 	%fd27, %fd4, 0d4018000000000000;
	mul.f64 	%fd28, %fd7, 0d4008000000000000;
	sub.f64 	%fd29, %fd28, %fd27;
	fma.rn.f64 	%fd30, %fd29, %fd16, %fd4;
	mul.f64 	%fd31, %fd2, 0dC000000000000000;
	add.f64 	%fd32, %fd4, %fd4;
	sub.f64 	%fd33, %fd31, %fd32;
	add.f64 	%fd34, %fd136, %fd136;
	add.f64 	%fd35, %fd33, %fd34;
	fma.rn.f64 	%fd36, %fd35, %fd17, %fd30;
	mul.f64 	%fd37, %fd4, 0d4022000000000000;
	mul.f64 	%fd38, %fd7, 0d4022000000000000;
	sub.f64 	%fd39, %fd37, %fd38;
	fma.rn.f64 	%fd40, %fd10, 0d4008000000000000, %fd39;
	fma.rn.f64 	%fd41, %fd40, %fd19, %fd36;
	mul.f64 	%fd42, %fd4, 0d4010000000000000;
	mul.f64 	%fd43, %fd7, 0d4018000000000000;
	sub.f64 	%fd44, %fd43, %fd42;
	mul.f64 	%fd45, %fd10, 0d4010000000000000;
	sub.f64 	%fd46, %fd44, %fd45;
	add.f64 	%fd47, %fd46, %fd138;
	fma.rn.f64 	%fd48, %fd47, %fd20, %fd41;
	add.f64 	%fd49, %fd2, %fd2;
	sub.f64 	%fd50, %fd49, %fd3;
	add.f64 	%fd51, %fd50, %fd4;
	sub.f64 	%fd52, %fd51, %fd34;
	add.f64 	%fd53, %fd6, %fd52;
	fma.rn.f64 	%fd54, %fd53, %fd21, %fd48;
	mul.f64 	%fd55, %fd2, 0dC018000000000000;
	mul.f64 	%fd56, %fd3, 0d4008000000000000;
	add.f64 	%fd57, %fd55, %fd56;
	sub.f64 	%fd58, %fd57, %fd27;
	mul.f64 	%fd59, %fd136, 0d4028000000000000;
	add.f64 	%fd60, %fd58, %fd59;
	fma.rn.f64 	%fd61, %fd6, 0dC018000000000000, %fd60;
	add.f64 	%fd62, %fd61, %fd28;
	mul.f64 	%fd63, %fd8, 0d4018000000000000;
	sub.f64 	%fd64, %fd62, %fd63;
	fma.rn.f64 	%fd65, %fd9, 0d4008000000000000, %fd64;
	fma.rn.f64 	%fd66, %fd65, %fd22, %fd54;
	mul.f64 	%fd67, %fd4, 0d4032000000000000;
	sub.f64 	%fd68, %fd55, %fd67;
	mul.f64 	%fd69, %fd136, 0d4032000000000000;
	add.f64 	%fd70, %fd68, %fd69;
	fma.rn.f64 	%fd71, %fd7, 0d4032000000000000, %fd70;
	mul.f64 	%fd72, %fd8, 0d4032000000000000;
	sub.f64 	%fd73, %fd71, %fd72;
	fma.rn.f64 	%fd74, %fd10, 0dC018000000000000, %fd73;
	mul.f64 	%fd75, %fd11, 0d4018000000000000;
	add.f64 	%fd76, %fd74, %fd75;
	fma.rn.f64 	%fd77, %fd76, %fd23, %fd66;
	fma.rn.f64 	%fd78, %fd4, 0d4020000000000000, %fd49;
	mul.f64 	%fd79, %fd136, 0d4020000000000000;
	sub.f64 	%fd80, %fd78, %fd79;
	mul.f64 	%fd81, %fd7, 0d4028000000000000;
	sub.f64 	%fd82, %fd80, %fd81;
	mul.f64 	%fd83, %fd8, 0d4028000000000000;
	add.f64 	%fd84, %fd82, %fd83;
	fma.rn.f64 	%fd85, %fd10, 0d4020000000000000, %fd84;
	mul.f64 	%fd86, %fd11, 0d4020000000000000;
	sub.f64 	%fd87, %fd85, %fd86;
	add.f64 	%fd88, %fd138, %fd138;
	sub.f64 	%fd89, %fd87, %fd88;
	add.f64 	%fd90, %fd14, %fd14;
	add.f64 	%fd91, %fd89, %fd90;
	fma.rn.f64 	%fd92, %fd91, %fd24, %fd77;
	mul.f64 	%fd93, %fd2, 0d4018000000000000;
	sub.f64 	%fd94, %fd93, %fd56;
	add.f64 	%fd95, %fd94, %fd37;
	sub.f64 	%fd96, %fd95, %fd69;
	fma.rn.f64 	%fd97, %fd6, 0d4022000000000000, %fd96;
	sub.f64 	%fd98, %fd97, %fd38;
	add.f64 	%fd99, %fd98, %fd72;
	mul.f64 	%fd100, %fd9, 0d4022000000000000;
	sub.f64 	%fd101, %fd99, %fd100;
	fma.rn.f64 	%fd102, %fd10, 0d4008000000000000, %fd101;
	sub.f64 	%fd103, %fd102, %fd75;
	fma.rn.f64 	%fd104, %fd137, 0d4008000000000000, %fd103;
	fma.rn.f64 	%fd105, %fd104, %fd25, %fd92;
	add.f64 	%fd106, %fd31, %fd3;
	sub.f64 	%fd107, %fd106, %fd42;
	add.f64 	%fd108, %fd107, %fd79;
	mul.f64 	%fd109, %fd6, 0d4010000000000000;
	sub.f64 	%fd110, %fd108, %fd109;
	add.f64 	%fd111, %fd110, %fd43;
	sub.f64 	%fd112, %fd111, %fd83;
	fma.rn.f64 	%fd113, %fd9, 0d4018000000000000, %fd112;
	sub.f64 	%fd114, %fd113, %fd45;
	add.f64 	%fd115, %fd114, %fd86;
	mul.f64 	%fd116, %fd137, 0d4010000000000000;
	sub.f64 	%fd117, %fd115, %fd116;
	add.f64 	%fd118, %fd138, %fd117;
	sub.f64 	%fd119, %fd118, %fd90;
	add.f64 	%fd120, %fd139, %fd119;
	fma.rn.f64 	%fd121, %fd120, %fd26, %fd105;
	fma.rn.f64 	%fd122, %fd4, 0d4028000000000000, %fd93;
	sub.f64 	%fd123, %fd122, %fd59;
	sub.f64 	%fd124, %fd123, %fd43;
	add.f64 	%fd125, %fd124, %fd63;
	fma.rn.f64 	%fd126, %fd125, %fd18, %fd121;
	sub.f64 	%fd127, %fd17, %fd16;
	mul.f64 	%fd128, %fd135, %fd127;
	add.f64 	%fd129, %fd16, %fd16;
	mov.f64 	%fd130, 0d3FF0000000000000;
	sub.f64 	%fd131, %fd130, %fd16;
	mul.f64 	%fd132, %fd129, %fd131;
	mul.f64 	%fd133, %fd132, %fd126;
	fma.rn.f64 	%fd134, %fd128, 0d3FE0000000000000, %fd133;
	mad.lo.s32 	%r9, %r2, %r3, %r8;
	mul.wide.s32 	%rd11, %r9, 8;
	add.s64 	%rd12, %rd6, %rd11;
	st.global.f64 	[%rd12], %fd134;
$L__BB35_2:
	ret;

}
	// .globl	_Z17Mfunc3D_hex_tetraPdS_S_ddddddddddddddddiiiS_
.visible .entry _Z17Mfunc3D_hex_tetraPdS_S_ddddddddddddddddiiiS_(
	.param .u64 .ptr .align 1 _Z17Mfunc3D_hex_tetraPdS_S_ddddddddddddddddiiiS__param_0,
	.param .u64 .ptr .align 1 _Z17Mfunc3D_hex_tetraPdS_S_ddddddddddddddddiiiS__param_1,
	.param .u64 .ptr .align 1 _Z17Mfunc3D_hex_tetraPdS_S_ddddddddddddddddiiiS__param_2,
	.param .f64 _Z17Mfunc3D_hex_tetraPdS_S_ddddddddddddddddiiiS__param_3,
	.param .f64 _Z17Mfunc3D_hex_tetraPdS_S_ddddddddddddddddiiiS__param_4,
	.param .f64 _Z17Mfunc3D_hex_tetraPdS_S_ddddddddddddddddiiiS__param_5,
	.param .f64 _Z17Mfunc3D_hex_tetraPdS_S_ddddddddddddddddiiiS__param_6,
	.param .f64 _Z17Mfunc3D_hex_tetraPdS_S_ddddddddddddddddiiiS__param_7,
	.param .f64 _Z17Mfunc3D_hex_tetraPdS_S_ddddddddddddddddiiiS__param_8,
	.param .f64 _Z17Mfunc3D_hex_tetraPdS_S_ddddddddddddddddiiiS__param_9,
	.param .f64 _Z17Mfunc3D_hex_tetraPdS_S_ddddddddddddddddiiiS__param_10,
	.param .f64 _Z17Mfunc3D_hex_tetraPdS_S_ddddddddddddddddiiiS__param_11,
	.param .f64 _Z17Mfunc3D_hex_tetraPdS_S_ddddddddddddddddiiiS__param_12,
	.param .f64 _Z17Mfunc3D_hex_tetraPdS_S_ddddddddddddddddiiiS__param_13,
	.param .f64 _Z17Mfunc3D_hex_tetraPdS_S_ddddddddddddddddiiiS__param_14,
	.param .f64 _Z17Mfunc3D_hex_tetraPdS_S_ddddddddddddddddiiiS__param_15,
	.param .f64 _Z17Mfunc3D_hex_tetraPdS_S_ddddddddddddddddiiiS__param_16,
	.param .f64 _Z17Mfunc3D_hex_tetraPdS_S_ddddddddddddddddiiiS__param_17,
	.param .f64 _Z17Mfunc3D_hex_tetraPdS_S_ddddddddddddddddiiiS__param_18,
	.param .u32 _Z17Mfunc3D_hex_tetraPdS_S_ddddddddddddddddiiiS__param_19,
	.param .u32 _Z17Mfunc3D_hex_tetraPdS_S_ddddddddddddddddiiiS__param_20,
	.param .u32 _Z17Mfunc3D_hex_tetraPdS_S_ddddddddddddddddiiiS__param_21,
	.param .u64 .ptr .align 1 _Z17Mfunc3D_hex_tetraPdS_S_ddddddddddddddddiiiS__param_22
)
{
	.reg .pred 	%p<2>;
	.reg .b32 	%r<16>;
	.reg .b64 	%rd<20>;
	.reg .b64 	%fd<147>;

	ld.param.u64 	%rd2, [_Z17Mfunc3D_hex_tetraPdS_S_ddddddddddddddddiiiS__param_1];
	ld.param.f64 	%fd1, [_Z17Mfunc3D_hex_tetraPdS_S_ddddddddddddddddiiiS__param_3];
	ld.param.f64 	%fd2, [_Z17Mfunc3D_hex_tetraPdS_S_ddddddddddddddddiiiS__param_4];
	ld.param.f64 	%fd5, [_Z17Mfunc3D_hex_tetraPdS_S_ddddddddddddddddiiiS__param_7];
	ld.param.f64 	%fd6, [_Z17Mfunc3D_hex_tetraPdS_S_ddddddddddddddddiiiS__param_8];
	ld.param.f64 	%fd7, [_Z17Mfunc3D_hex_tetraPdS_S_ddddddddddddddddiiiS__param_9];
	ld.param.f64 	%fd8, [_Z17Mfunc3D_hex_tetraPdS_S_ddddddddddddddddiiiS__param_10];
	ld.param.f64 	%fd9, [_Z17Mfunc3D_hex_tetraPdS_S_ddddddddddddddddiiiS__param_11];
	ld.param.f64 	%fd13, [_Z17Mfunc3D_hex_tetraPdS_S_ddddddddddddddddiiiS__param_15];
	ld.param.u32 	%r6, [_Z17Mfunc3D_hex_tetraPdS_S_ddddddddddddddddiiiS__param_19];
	ld.param.u32 	%r7, [_Z17Mfunc3D_hex_tetraPdS_S_ddddddddddddddddiiiS__param_20];
	ld.param.u32 	%r5, [_Z17Mfunc3D_hex_tetraPdS_S_ddddddddddddddddiiiS__param_21];
	mov.u32 	%r8, %ctaid.x;
	mov.u32 	%r9, %ntid.x;
	mov.u32 	%r10, %tid.x;
	mad.lo.s32 	%r1, %r8, %r9, %r10;
	mul.lo.s32 	%r2, %r5, %r7;
	div.u32 	%r3, %r1, %r2;
	div.u32 	%r11, %r1, %r5;
	rem.u32 	%r4, %r11, %r7;
	setp.ge.s32 	%p1, %r3, %r6;
	@%p1 bra 	$L__BB36_2;
	ld.param.u64 	%rd19, [_Z17Mfunc3D_hex_tetraPdS_S_ddddddddddddddddiiiS__param_22];
	ld.param.f64 	%fd146, [_Z17Mfunc3D_hex_tetraPdS_S_ddddddddddddddddiiiS__param_18];
	ld.param.f64 	%fd145, [_Z17Mfunc3D_hex_tetraPdS_S_ddddddddddddddddiiiS__param_17];
	ld.param.f64 	%fd144, [_Z17Mfunc3D_hex_tetraPdS_S_ddddddddddddddddiiiS__param_16];
	ld.param.f64 	%fd143, [_Z17Mfunc3D_hex_tetraPdS_S_ddddddddddddddddiiiS__param_14];
	ld.param.f64 	%fd142, [_Z17Mfunc3D_hex_tetraPdS_S_ddddddddddddddddiiiS__param_13];
	ld.param.f64 	%fd141, [_Z17Mfunc3D_hex_tetraPdS_S_ddddddddddddddddiiiS__param_12];
	ld.param.f64 	%fd140, [_Z17Mfunc3D_hex_tetraPdS_S_ddddddddddddddddiiiS__param_6];
	ld.param.f64 	%fd139, [_Z17Mfunc3D_hex_tetraPdS_S_ddddddddddddddddiiiS__param_5];
	ld.param.u64 	%rd18, [_Z17Mfunc3D_hex_tetraPdS_S_ddddddddddddddddiiiS__param_2];
	ld.param.u64 	%rd17, [_Z17Mfunc3D_hex_tetraPdS_S_ddddddddddddddddiiiS__param_0];
	rem.u32 	%r12, %r1, %r5;
	cvta.to.global.u64 	%rd5, %rd17;
	cvta.to.global.u64 	%rd6, %rd2;
	cvta.to.global.u64 	%rd7, %rd18;
	cvta.to.global.u64 	%rd8, %rd19;
	mul.wide.s32 	%rd9, %r3, 8;
	add.s64 	%rd10, %rd5, %rd9;
	ld.global.f64 	%fd17, [%rd10];
	mul.wide.s32 	%rd11, %r4, 8;
	add.s64 	%rd12, %rd6, %rd11;
	ld.global.f64 	%fd18, [%rd12];
	mul.wide.s32 	%rd13, %r12, 8;
	add.s64 	%rd14, %rd7, %rd13;
	ld.global.f64 	%fd19, [%rd14];
	mul.f64 	%fd20, %fd17, %fd18;
	mul.f64 	%fd21, %fd17, %fd17;
	mul.f64 	%fd22, %fd17, %fd21;
	mul.f64 	%fd23, %fd18, %fd18;
	mul.f64 	%fd24, %fd18, %fd20;
	mul.f64 	%fd25, %fd21, %fd18;
	mul.f64 	%fd26, %fd18, %fd22;
	mul.f64 	%fd27, %fd18, %fd25;
	mul.f64 	%fd28, %fd18, %fd26;
	mul.f64 	%fd29, %fd5, 0d4018000000000000;
	mul.f64 	%fd30, %fd8, 0d4008000000000000;
	sub.f64 	%fd31, %fd30, %fd29;
	fma.rn.f64 	%fd32, %fd31, %fd17, %fd5;
	mul.f64 	%fd33, %fd139, 0dC000000000000000;
	add.f64 	%fd34, %fd5, %fd5;
	sub.f64 	%fd35, %fd33, %fd34;
	add.f64 	%fd36, %fd6, %fd6;
	add.f64 	%fd37, %fd35, %fd36;
	fma.rn.f64 	%fd38, %fd37, %fd18, %fd32;
	mul.f64 	%fd39, %fd5, 0d4022000000000000;
	mul.f64 	%fd40, %fd8, 0d4022000000000000;
	sub.f64 	%fd41, %fd39, %fd40;
	fma.rn.f64 	%fd42, %fd142, 0d4008000000000000, %fd41;
	fma.rn.f64 	%fd43, %fd42, %fd21, %fd38;
	mul.f64 	%fd44, %fd5, 0d4010000000000000;
	mul.f64 	%fd45, %fd8, 0d4018000000000000;
	sub.f64 	%fd46, %fd45, %fd44;
	mul.f64 	%fd47, %fd142, 0d4010000000000000;
	sub.f64 	%fd48, %fd46, %fd47;
	add.f64 	%fd49, %fd48, %fd144;
	fma.rn.f64 	%fd50, %fd49, %fd22, %fd43;
	add.f64 	%fd51, %fd139, %fd139;
	sub.f64 	%fd52, %fd51, %fd140;
	add.f64 	%fd53, %fd52, %fd5;
	sub.f64 	%fd54, %fd53, %fd36;
	add.f64 	%fd55, %fd7, %fd54;
	fma.rn.f64 	%fd56, %fd55, %fd23, %fd50;
	mul.f64 	%fd57, %fd139, 0dC018000000000000;
	mul.f64 	%fd58, %fd140, 0d4008000000000000;
	add.f64 	%fd59, %fd57, %fd58;
	sub.f64 	%fd60, %fd59, %fd29;
	mul.f64 	%fd61, %fd6, 0d4028000000000000;
	add.f64 	%fd62, %fd60, %fd61;
	fma.rn.f64 	%fd63, %fd7, 0dC018000000000000, %fd62;
	add.f64 	%fd64, %fd63, %fd30;
	mul.f64 	%fd65, %fd9, 0d4018000000000000;
	sub.f64 	%fd66, %fd64, %fd65;
	fma.rn.f64 	%fd67, %fd141, 0d4008000000000000, %fd66;
	fma.rn.f64 	%fd68, %fd67, %fd24, %fd56;
	mul.f64 	%fd69, %fd5, 0d4032000000000000;
	sub.f64 	%fd70, %fd57, %fd69;
	mul.f64 	%fd71, %fd6, 0d4032000000000000;
	add.f64 	%fd72, %fd70, %fd71;
	fma.rn.f64 	%fd73, %fd8, 0d4032000000000000, %fd72;
	mul.f64 	%fd74, %fd9, 0d4032000000000000;
	sub.f64 	%fd75, %fd73, %fd74;
	fma.rn.f64 	%fd76, %fd142, 0dC018000000000000, %fd75;
	mul.f64 	%fd77, %fd143, 0d4018000000000000;
	add.f64 	%fd78, %fd76, %fd77;
	fma.rn.f64 	%fd79, %fd78, %fd25, %fd68;
	fma.rn.f64 	%fd80, %fd5, 0d4020000000000000, %fd51;
	mul.f64 	%fd81, %fd6, 0d4020000000000000;
	sub.f64 	%fd82, %fd80, %fd81;
	mul.f64 	%fd83, %fd8, 0d4028000000000000;
	sub.f64 	%fd84, %fd82, %fd83;
	mul.f64 	%fd85, %fd9, 0d4028000000000000;
	add.f64 	%fd86, %fd84, %fd85;
	fma.rn.f64 	%fd87, %fd142, 0d4020000000000000, %fd86;
	mul.f64 	%fd88, %fd143, 0d4020000000000000;
	sub.f64 	%fd89, %fd87, %fd88;
	add.f64 	%fd90, %fd144, %fd144;
	sub.f64 	%fd91, %fd89, %fd90;
	add.f64 	%fd92, %fd145, %fd145;
	add.f64 	%fd93, %fd91, %fd92;
	fma.rn.f64 	%fd94, %fd93, %fd26, %fd79;
	mul.f64 	%fd95, %fd139, 0d4018000000000000;
	sub.f64 	%fd96, %fd95, %fd58;
	add.f64 	%fd97, %fd96, %fd39;
	sub.f64 	%fd98, %fd97, %fd71;
	fma.rn.f64 	%fd99, %fd7, 0d4022000000000000, %fd98;
	sub.f64 	%fd100, %fd99, %fd40;
	add.f64 	%fd101, %fd100, %fd74;
	mul.f64 	%fd102, %fd141, 0d4022000000000000;
	sub.f64 	%fd103, %fd101, %fd102;
	fma.rn.f64 	%fd104, %fd142, 0d4008000000000000, %fd103;
	sub.f64 	%fd105, %fd104, %fd77;
	fma.rn.f64 	%fd106, %fd13, 0d4008000000000000, %fd105;
	fma.rn.f64 	%fd107, %fd106, %fd27, %fd94;
	add.f64 	%fd108, %fd33, %fd140;
	sub.f64 	%fd109, %fd108, %fd44;
	add.f64 	%fd110, %fd109, %fd81;
	mul.f64 	%fd111, %fd7, 0d4010000000000000;
	sub.f64 	%fd112, %fd110, %fd111;
	add.f64 	%fd113, %fd112, %fd45;
	sub.f64 	%fd114, %fd113, %fd85;
	fma.rn.f64 	%fd115, %fd141, 0d4018000000000000, %fd114;
	sub.f64 	%fd116, %fd115, %fd47;
	add.f64 	%fd117, %fd116, %fd88;
	mul.f64 	%fd118, %fd13, 0d4010000000000000;
	sub.f64 	%fd119, %fd117, %fd118;
	add.f64 	%fd120, %fd144, %fd119;
	sub.f64 	%fd121, %fd120, %fd92;
	add.f64 	%fd122, %fd146, %fd121;
	fma.rn.f64 	%fd123, %fd122, %fd28, %fd107;
	fma.rn.f64 	%fd124, %fd5, 0d4028000000000000, %fd95;
	sub.f64 	%fd125, %fd124, %fd61;
	sub.f64 	%fd126, %fd125, %fd45;
	add.f64 	%fd127, %fd126, %fd65;
	fma.rn.f64 	%fd128, %fd127, %fd20, %fd123;
	sub.f64 	%fd129, %fd18, %fd17;
	mul.f64 	%fd130, %fd1, %fd129;
	sub.f64 	%fd131, %fd19, %fd17;
	mul.f64 	%fd132, %fd2, %fd131;
	fma.rn.f64 	%fd133, %fd130, 0d3FE0000000000000, %fd132;
	add.f64 	%fd134, %fd17, %fd17;
	mov.f64 	%fd135, 0d3FF0000000000000;
	sub.f64 	%fd136, %fd135, %fd17;
	mul.f64 	%fd137, %fd134, %fd136;
	fma.rn.f64 	%fd138, %fd137, %fd128, %fd133;
	mul.lo.s32 	%r13, %r3, %r2;
	mad.lo.s32 	%r14, %r4, %r5, %r13;
	add.s32 	%r15, %r14, %r12;
	mul.wide.s32 	%rd15, %r15, 8;
	add.s64 	%rd16, %rd8, %rd15;
	st.global.f64 	[%rd16], %fd138;
$L__BB36_2:
	ret;

}
	// .globl	_Z17Mfunc4D_hex_tetraPdS_S_S_dddddddddddddddddiiiiS_
.visible .entry _Z17Mfunc4D_hex_tetraPdS_S_S_dddddddddddddddddiiiiS_(
	.param .u64 .ptr .align 1 _Z17Mfunc4D_hex_tetraPdS_S_S_dddddddddddddddddiiiiS__param_0,
	.param .u64 .ptr .align 1 _Z17Mfunc4D_hex_tetraPdS_S_S_dddddddddddddddddiiiiS__param_1,
	.param .u64 .ptr .align 1 _Z17Mfunc4D_hex_tetraPdS_S_S_dddddddddddddddddiiiiS__param_2,
	.param .u64 .ptr .align 1 _Z17Mfunc4D_hex_tetraPdS_S_S_dddddddddddddddddiiiiS__param_3,
	.param .f64 _Z17Mfunc4D_hex_tetraPdS_S_S_dddddddddddddddddiiiiS__param_4,
	.param .f64 _Z17Mfunc4D_hex_tetraPdS_S_S_dddddddddddddddddiiiiS__param_5,
	.param .f64 _Z17Mfunc4D_hex_tetraPdS_S_S_dddddddddddddddddiiiiS__param_6,
	.param .f64 _Z17Mfunc4D_hex_tetraPdS_S_S_dddddddddddddddddiiiiS__param_7,
	.param .f64 _Z17Mfunc4D_hex_tetraPdS_S_S_dddddddddddddddddiiiiS__param_8,
	.param .f64 _Z17Mfunc4D_hex_tetraPdS_S_S_dddddddddddddddddiiiiS__param_9,
	.param .f64 _Z17Mfunc4D_hex_tetraPdS_S_S_dddddddddddddddddiiiiS__param_10,
	.param .f64 _Z17Mfunc4D_hex_tetraPdS_S_S_dddddddddddddddddiiiiS__param_11,
	.param .f64 _Z17Mfunc4D_hex_tetraPdS_S_S_dddddddddddddddddiiiiS__param_12,
	.param .f64 _Z17Mfunc4D_hex_tetraPdS_S_S_dddddddddddddddddiiiiS__param_13,
	.param .f64 _Z17Mfunc4D_hex_tetraPdS_S_S_dddddddddddddddddiiiiS__param_14,
	.param .f64 _Z17Mfunc4D_hex_tetraPdS_S_S_dddddddddddddddddiiiiS__param_15,
	.param .f64 _Z17Mfunc4D_hex_tetraPdS_S_S_dddddddddddddddddiiiiS__param_16,
	.param .f64 _Z17Mfunc4D_hex_tetraPdS_S_S_dddddddddddddddddiiiiS__param_17,
	.param .f64 _Z17Mfunc4D_hex_tetraPdS_S_S_dddddddddddddddddiiiiS__param_18,
	.param .f64 _Z17Mfunc4D_hex_tetraPdS_S_S_dddddddddddddddddiiiiS__param_19,
	.param .f64 _Z17Mfunc4D_hex_tetraPdS_S_S_dddddddddddddddddiiiiS__param_20,
	.param .u32 _Z17Mfunc4D_hex_tetraPdS_S_S_dddddddddddddddddiiiiS__param_21,
	.param .u32 _Z17Mfunc4D_hex_tetraPdS_S_S_dddddddddddddddddiiiiS__param_22,
	.param .u32 _Z17Mfunc4D_hex_tetraPdS_S_S_dddddddddddddddddiiiiS__param_23,
	.param .u32 _Z17Mfunc4D_hex_tetraPdS_S_S_dddddddddddddddddiiiiS__param_24,
	.param .u64 .ptr .align 1 _Z17Mfunc4D_hex_tetraPdS_S_S_dddddddddddddddddiiiiS__param_25
)
{
	.reg .pred 	%p<2>;
	.reg .b32 	%r<22>;
	.reg .b64 	%rd<24>;
	.reg .b64 	%fd<155>;

	ld.param.u64 	%rd2, [_Z17Mfunc4D_hex_tetraPdS_S_S_dddddddddddddddddiiiiS__param_1];
	ld.param.u64 	%rd4, [_Z17Mfunc4D_hex_tetraPdS_S_S_dddddddddddddddddiiiiS__param_3];
	ld.param.f64 	%fd1, [_Z17Mfunc4D_hex_tetraPdS_S_S_dddddddddddddddddiiiiS__param_4];
	ld.param.f64 	%fd4, [_Z17Mfunc4D_hex_tetraPdS_S_S_dddddddddddddddddiiiiS__param_7];
	ld.param.f64 	%fd5, [_Z17Mfunc4D_hex_tetraPdS_S_S_dddddddddddddddddiiiiS__param_8];
	ld.param.f64 	%fd6, [_Z17Mfunc4D_hex_tetraPdS_S_S_dddddddddddddddddiiiiS__param_9];
	ld.param.f64 	%fd7, [_Z17Mfunc4D_hex_tetraPdS_S_S_dddddddddddddddddiiiiS__param_10];
	ld.param.u32 	%r6, [_Z17Mfunc4D_hex_tetraPdS_S_S_dddddddddddddddddiiiiS__param_21];
	ld.param.u32 	%r3, [_Z17Mfunc4D_hex_tetraPdS_S_S_dddddddddddddddddiiiiS__param_22];
	ld.param.u32 	%r4, [_Z17Mfunc4D_hex_tetraPdS_S_S_dddddddddddddddddiiiiS__param_23];
	ld.param.u32 	%r5, [_Z17Mfunc4D_hex_tetraPdS_S_S_dddddddddddddddddiiiiS__param_24];
	mov.u32 	%r7, %ctaid.x;
	mov.u32 	%r8, %ntid.x;
	mov.u32 	%r9, %tid.x;
	mad.lo.s32 	%r1, %r7, %r8, %r9;
	mul.lo.s32 	%r10, %r4, %r3;
	mul.lo.s32 	%r11, %r10, %r5;
	div.u32 	%r2, %r1, %r11;
	setp.ge.s32 	%p1, %r2, %r6;
	@%p1 bra 	$L__BB37_2;
	ld.param.u64 	%rd23, [_Z17Mfunc4D_hex_tetraPdS_S_S_dddddddddddddddddiiiiS__param_25];
	ld.param.f64 	%fd154, [_Z17Mfunc4D_hex_tetraPdS_S_S_dddddddddddddddddiiiiS__param_20];
	ld.param.f64 	%fd153, [_Z17Mfunc4D_hex_tetraPdS_S_S_dddddddddddddddddiiiiS__param_19];
	ld.param.f64 	%fd152, [_Z17Mfunc4D_hex_tetraPdS_S_S_dddddddddddddddddiiiiS__param_18];
	ld.param.f64 	%fd151, [_Z17Mfunc4D_hex_tetraPdS_S_S_dddddddddddddddddiiiiS__param_17];
	ld.param.f64 	%fd150, [_Z17Mfunc4D_hex_tetraPdS_S_S_dddddddddddddddddiiiiS__param_16];
	ld.param.f64 	%fd149, [_Z17Mfunc4D_hex_tetraPdS_S_S_dddddddddddddddddiiiiS__param_15];
	ld.param.f64 	%fd148, [_Z17Mfunc4D_hex_tetraPdS_S_S_dddddddddddddddddiiiiS__param_14];
	ld.param.f64 	%fd147, [_Z17Mfunc4D_hex_tetraPdS_S_S_dddddddddddddddddiiiiS__param_13];
	ld.param.f64 	%fd146, [_Z17Mfunc4D_hex_tetraPdS_S_S_dddddddddddddddddiiiiS__param_12];
	ld.param.f64 	%fd145, [_Z17Mfunc4D_hex_tetraPdS_S_S_dddddddddddddddddiiiiS__param_11];
	ld.param.f64 	%fd144, [_Z17Mfunc4D_hex_tetraPdS_S_S_dddddddddddddddddiiiiS__param_6];
	ld.param.f64 	%fd143, [_Z17Mfunc4D_hex_tetraPdS_S_S_dddddddddddddddddiiiiS__param_5];
	ld.param.u64 	%rd22, [_Z17Mfunc4D_hex_tetraPdS_S_S_dddddddddddddddddiiiiS__param_2];
	ld.param.u64 	%rd21, [_Z17Mfunc4D_hex_tetraPdS_S_S_dddddddddddddddddiiiiS__param_0];
	mul.lo.s32 	%r12, %r5, %r4;
	div.u32 	%r13, %r1, %r12;
	rem.u32 	%r14, %r13, %r3;
	div.u32 	%r15, %r1, %r5;
	rem.u32 	%r16, %r15, %r4;
	mul.lo.s32 	%r17, %r15, %r5;
	sub.s32 	%r18, %r1, %r17;
	cvta.to.global.u64 	%rd6, %rd21;
	cvta.to.global.u64 	%rd7, %rd2;
	cvta.to.global.u64 	%rd8, %rd22;
	cvta.to.global.u64 	%rd9, %rd4;
	cvta.to.global.u64 	%rd10, %rd23;
	mul.wide.s32 	%rd11, %r2, 8;
	add.s64 	%rd12, %rd6, %rd11;
	ld.global.f64 	%fd18, [%rd12];
	mul.wide.s32 	%rd13, %r14, 8;
	add.s64 	%rd14, %rd7, %rd13;
	ld.global.f64 	%fd19, [%rd14];
	mul.wide.s32 	%rd15, %r16, 8;
	add.s64 	%rd16, %rd8, %rd15;
	ld.global.f64 	%fd20, [%rd16];
	mul.wide.s32 	%rd17, %r18, 8;
	add.s64 	%rd18, %rd9, %rd17;
	ld.global.f64 	%fd21, [%rd18];
	mul.f64 	%fd22, %fd18, %fd19;
	mul.f64 	%fd23, %fd18, %fd18;
	mul.f64 	%fd24, %fd18, %fd23;
	mul.f64 	%fd25, %fd19, %fd19;
	mul.f64 	%fd26, %fd19, %fd22;
	mul.f64 	%fd27, %fd23, %fd19;
	mul.f64 	%fd28, %fd19, %fd24;
	mul.f64 	%fd29, %fd19, %fd27;
	mul.f64 	%fd30, %fd19, %fd28;
	mul.f64 	%fd31, %fd6, 0d4018000000000000;
	mul.f64 	%fd32, %fd146, 0d4008000000000000;
	sub.f64 	%fd33, %fd32, %fd31;
	fma.rn.f64 	%fd34, %fd33, %fd18, %fd6;
	mul.f64 	%fd35, %fd4, 0dC000000000000000;
	add.f64 	%fd36, %fd6, %fd6;
	sub.f64 	%fd37, %fd35, %fd36;
	add.f64 	%fd38, %fd7, %fd7;
	add.f64 	%fd39, %fd37, %fd38;
	fma.rn.f64 	%fd40, %fd39, %fd19, %fd34;
	mul.f64 	%fd41, %fd6, 0d4022000000000000;
	mul.f64 	%fd42, %fd146, 0d4022000000000000;
	sub.f64 	%fd43, %fd41, %fd42;
	fma.rn.f64 	%fd44, %fd149, 0d4008000000000000, %fd43;
	fma.rn.f64 	%fd45, %fd44, %fd23, %fd40;
	mul.f64 	%fd46, %fd6, 0d4010000000000000;
	mul.f64 	%fd47, %fd146, 0d4018000000000000;
	sub.f64 	%fd48, %fd47, %fd46;
	mul.f64 	%fd49, %fd149, 0d4010000000000000;
	sub.f64 	%fd50, %fd48, %fd49;
	add.f64 	%fd51, %fd50, %fd152;
	fma.rn.f64 	%fd52, %fd51, %fd24, %fd45;
	add.f64 	%fd53, %fd4, %fd4;
	sub.f64 	%fd54, %fd53, %fd5;
	add.f64 	%fd55, %fd54, %fd6;
	sub.f64 	%fd56, %fd55, %fd38;
	add.f64 	%fd57, %fd145, %fd56;
	fma.rn.f64 	%fd58, %fd57, %fd25, %fd52;
	mul.f64 	%fd59, %fd4, 0dC018000000000000;
	mul.f64 	%fd60, %fd5, 0d4008000000000000;
	add.f64 	%fd61, %fd59, %fd60;
	sub.f64 	%fd62, %fd61, %fd31;
	mul.f64 	%fd63, %fd7, 0d4028000000000000;
	add.f64 	%fd64, %fd62, %fd63;
	fma.rn.f64 	%fd65, %fd145, 0dC018000000000000, %fd64;
	add.f64 	%fd66, %fd65, %fd32;
	mul.f64 	%fd67, %fd147, 0d4018000000000000;
	sub.f64 	%fd68, %fd66, %fd67;
	fma.rn.f64 	%fd69, %fd148, 0d4008000000000000, %fd68;
	fma.rn.f64 	%fd70, %fd69, %fd26, %fd58;
	mul.f64 	%fd71, %fd6, 0d4032000000000000;
	sub.f64 	%fd72, %fd59, %fd71;
	mul.f64 	%fd73, %fd7, 0d4032000000000000;
	add.f64 	%fd74, %fd72, %fd73;
	fma.rn.f64 	%fd75, %fd146, 0d4032000000000000, %fd74;
	mul.f64 	%fd76, %fd147, 0d4032000000000000;
	sub.f64 	%fd77, %fd75, %fd76;
	fma.rn.f64 	%fd78, %fd149, 0dC018000000000000, %fd77;
	mul.f64 	%fd79, %fd150, 0d4018000000000000;
	add.f64 	%fd80, %fd78, %fd79;
	fma.rn.f64 	%fd81, %fd80, %fd27, %fd70;
	fma.rn.f64 	%fd82, %fd6, 0d4020000000000000, %fd53;
	mul.f64 	%fd83, %fd7, 0d4020000000000000;
	sub.f64 	%fd84, %fd82, %fd83;
	mul.f64 	%fd85, %fd146, 0d4028000000000000;
	sub.f64 	%fd86, %fd84, %fd85;
	mul.f64 	%fd87, %fd147, 0d4028000000000000;
	add.f64 	%fd88, %fd86, %fd87;
	fma.rn.f64 	%fd89, %fd149, 0d4020000000000000, %fd88;
	mul.f64 	%fd90, %fd150, 0d4020000000000000;
	sub.f64 	%fd91, %fd89, %fd90;
	add.f64 	%fd92, %fd152, %fd152;
	sub.f64 	%fd93, %fd91, %fd92;
	add.f64 	%fd94, %fd153, %fd153;
	add.f64 	%fd95, %fd93, %fd94;
	fma.rn.f64 	%fd96, %fd95, %fd28, %fd81;
	mul.f64 	%fd97, %fd4, 0d4018000000000000;
	sub.f64 	%fd98, %fd97, %fd60;
	add.f64 	%fd99, %fd98, %fd41;
	sub.f64 	%fd100, %fd99, %fd73;
	fma.rn.f64 	%fd101, %fd145, 0d4022000000000000, %fd100;
	sub.f64 	%fd102, %fd101, %fd42;
	add.f64 	%fd103, %fd102, %fd76;
	mul.f64 	%fd104, %fd148, 0d4022000000000000;
	sub.f64 	%fd105, %fd103, %fd104;
	fma.rn.f64 	%fd106, %fd149, 0d4008000000000000, %fd105;
	sub.f64 	%fd107, %fd106, %fd79;
	fma.rn.f64 	%fd108, %fd151, 0d4008000000000000, %fd107;
	fma.rn.f64 	%fd109, %fd108, %fd29, %fd96;
	add.f64 	%fd110, %fd35, %fd5;
	sub.f64 	%fd111, %fd110, %fd46;
	add.f64 	%fd112, %fd111, %fd83;
	mul.f64 	%fd113, %fd145, 0d4010000000000000;
	sub.f64 	%fd114, %fd112, %fd113;
	add.f64 	%fd115, %fd114, %fd47;
	sub.f64 	%fd116, %fd115, %fd87;
	fma.rn.f64 	%fd117, %fd148, 0d4018000000000000, %fd116;
	sub.f64 	%fd118, %fd117, %fd49;
	add.f64 	%fd119, %fd118, %fd90;
	mul.f64 	%fd120, %fd151, 0d4010000000000000;
	sub.f64 	%fd121, %fd119, %fd120;
	add.f64 	%fd122, %fd152, %fd121;
	sub.f64 	%fd123, %fd122, %fd94;
	add.f64 	%fd124, %fd154, %fd123;
	fma.rn.f64 	%fd125, %fd124, %fd30, %fd109;
	fma.rn.f64 	%fd126, %fd6, 0d4028000000000000, %fd97;
	sub.f64 	%fd127, %fd126, %fd63;
	sub.f64 	%fd128, %fd127, %fd47;
	add.f64 	%fd129, %fd128, %fd67;
	fma.rn.f64 	%fd130, %fd129, %fd22, %fd125;
	sub.f64 	%fd131, %fd19, %fd18;
	mul.f64 	%fd132, %fd1, %fd131;
	sub.f64 	%fd133, %fd20, %fd18;
	mul.f64 	%fd134, %fd143, %fd133;
	fma.rn.f64 	%fd135, %fd132, 0d3FE0000000000000, %fd134;
	sub.f64 	%fd136, %fd21, %fd18;
	fma.rn.f64 	%fd137, %fd144, %fd136, %fd135;
	add.f64 	%fd138, %fd18, %fd18;
	mov.f64 	%fd139, 0d3FF0000000000000;
	sub.f64 	%fd140, %fd139, %fd18;
	mul.f64 	%fd141, %fd138, %fd140;
	fma.rn.f64 	%fd142, %fd141, %fd130, %fd137;
	mad.lo.s32 	%r19, %r2, %r3, %r14;
	mad.lo.s32 	%r20, %r19, %r4, %r16;
	mad.lo.s32 	%r21, %r20, %r5, %r18;
	mul.wide.s32 	%rd19, %r21, 8;
	add.s64 	%rd20, %rd10, %rd19;
	st.global.f64 	[%rd20], %fd142;
$L__BB37_2:
	ret;

}
	// .globl	_Z17Mfunc5D_hex_tetraPdS_S_S_S_ddddddddddddddddddiiiiiS_
.visible .entry _Z17Mfunc5D_hex_tetraPdS_S_S_S_ddddddddddddddddddiiiiiS_(
	.param .u64 .ptr .align 1 _Z17Mfunc5D_hex_tetraPdS_S_S_S_ddddddddddddddddddiiiiiS__param_0,
	.param .u64 .ptr .align 1 _Z17Mfunc5D_hex_tetraPdS_S_S_S_ddddddddddddddddddiiiiiS__param_1,
	.param .u64 .ptr .align 1 _Z17Mfunc5D_hex_tetraPdS_S_S_S_ddddddddddddddddddiiiiiS__param_2,
	.param .u64 .ptr .align 1 _Z17Mfunc5D_hex_tetraPdS_S_S_S_ddddddddddddddddddiiiiiS__param_3,
	.param .u64 .ptr .align 1 _Z17Mfunc5D_hex_tetraPdS_S_S_S_ddddddddddddddddddiiiiiS__param_4,
	.param .f64 _Z17Mfunc5D_hex_tetraPdS_S_S_S_ddddddddddddddddddiiiiiS__param_5,
	.param .f64 _Z17Mfunc5D_hex_tetraPdS_S_S_S_ddddddddddddddddddiiiiiS__param_6,
	.param .f64 _Z17Mfunc5D_hex_tetraPdS_S_S_S_ddddddddddddddddddiiiiiS__param_7,
	.param .f64 _Z17Mfunc5D_hex_tetraPdS_S_S_S_ddddddddddddddddddiiiiiS__param_8,
	.param .f64 _Z17Mfunc5D_hex_tetraPdS_S_S_S_ddddddddddddddddddiiiiiS__param_9,
	.param .f64 _Z17Mfunc5D_hex_tetraPdS_S_S_S_ddddddddddddddddddiiiiiS__param_10,
	.param .f64 _Z17Mfunc5D_hex_tetraPdS_S_S_S_ddddddddddddddddddiiiiiS__param_11,
	.param .f64 _Z17Mfunc5D_hex_tetraPdS_S_S_S_ddddddddddddddddddiiiiiS__param_12,
	.param .f64 _Z17Mfunc5D_hex_tetraPdS_S_S_S_ddddddddddddddddddiiiiiS__param_13,
	.param .f64 _Z17Mfunc5D_hex_tetraPdS_S_S_S_ddddddddddddddddddiiiiiS__param_14,
	.param .f64 _Z17Mfunc5D_hex_tetraPdS_S_S_S_ddddddddddddddddddiiiiiS__param_15,
	.param .f64 _Z17Mfunc5D_hex_tetraPdS_S_S_S_ddddddddddddddddddiiiiiS__param_16,
	.param .f64 _Z17Mfunc5D_hex_tetraPdS_S_S_S_ddddddddddddddddddiiiiiS__param_17,
	.param .f64 _Z17Mfunc5D_hex_tetraPdS_S_S_S_ddddddddddddddddddiiiiiS__param_18,
	.param .f64 _Z17Mfunc5D_hex_tetraPdS_S_S_S_ddddddddddddddddddiiiiiS__param_19,
	.param .f64 _Z17Mfunc5D_hex_tetraPdS_S_S_S_ddddddddddddddddddiiiiiS__param_20,
	.param .f64 _Z17Mfunc5D_hex_tetraPdS_S_S_S_ddddddddddddddddddiiiiiS__param_21,
	.param .f64 _Z17Mfunc5D_hex_tetraPdS_S_S_S_ddddddddddddddddddiiiiiS__param_22,
	.param .u32 _Z17Mfunc5D_hex_tetraPdS_S_S_S_ddddddddddddddddddiiiiiS__param_23,
	.param .u32 _Z17Mfunc5D_hex_tetraPdS_S_S_S_ddddddddddddddddddiiiiiS__param_24,
	.param .u32 _Z17Mfunc5D_hex_tetraPdS_S_S_S_ddddddddddddddddddiiiiiS__param_25,
	.param .u32 _Z17Mfunc5D_hex_tetraPdS_S_S_S_ddddddddddddddddddiiiiiS__param_26,
	.param .u32 _Z17Mfunc5D_hex_tetraPdS_S_S_S_ddddddddddddddddddiiiiiS__param_27,
	.param .u64 .ptr .align 1 _Z17Mfunc5D_hex_tetraPdS_S_S_S_ddddddddddddddddddiiiiiS__param_28
)
{
	.reg .pred 	%p<2>;
	.reg .b32 	%r<29>;
	.reg .b64 	%rd<30>;
	.reg .b64 	%fd<161>;

	ld.param.u64 	%rd4, [_Z17Mfunc5D_hex_tetraPdS_S_S_S_ddddddddddddddddddiiiiiS__param_3];
	ld.param.f64 	%fd3, [_Z17Mfunc5D_hex_tetraPdS_S_S_S_ddddddddddddddddddiiiiiS__param_7];
	ld.param.f64 	%fd4, [_Z17Mfunc5D_hex_tetraPdS_S_S_S_ddddddddddddddddddiiiiiS__param_8];
	ld.param.f64 	%fd5, [_Z17Mfunc5D_hex_tetraPdS_S_S_S_ddddddddddddddddddiiiiiS__param_9];
	ld.param.f64 	%fd6, [_Z17Mfunc5D_hex_tetraPdS_S_S_S_ddddddddddddddddddiiiiiS__param_10];
	ld.param.u32 	%r8, [_Z17Mfunc5D_hex_tetraPdS_S_S_S_ddddddddddddddddddiiiiiS__param_23];
	ld.param.u32 	%r9, [_Z17Mfunc5D_hex_tetraPdS_S_S_S_ddddddddddddddddddiiiiiS__param_24];
	ld.param.u32 	%r5, [_Z17Mfunc5D_hex_tetraPdS_S_S_S_ddddddddddddddddddiiiiiS__param_25];
	ld.param.u32 	%r6, [_Z17Mfunc5D_hex_tetraPdS_S_S_S_ddddddddddddddddddiiiiiS__param_26];
	ld.param.u32 	%r7, [_Z17Mfunc5D_hex_tetraPdS_S_S_S_ddddddddddddddddddiiiiiS__param_27];
	mov.u32 	%r10, %ctaid.x;
	mov.u32 	%r11, %ntid.x;
	mov.u32 	%r12, %tid.x;
	mad.lo.s32 	%r1, %r10, %r11, %r12;
	mul.lo.s32 	%r2, %r5, %r9;
	mul.lo.s32 	%r13, %r2, %r6;
	mul.lo.s32 	%r14, %r13, %r7;
	div.u32 	%r3, %r1, %r14;
	mul.lo.s32 	%r15, %r6, %r5;
	mul.lo.s32 	%r16, %r15, %r7;
	div.u32 	%r17, %r1, %r16;
	rem.u32 	%r4, %r17, %r9;
	setp.ge.s32 	%p1, %r3, %r8;
	@%p1 bra 	$L__BB38_2;
	ld.param.u64 	%rd29, [_Z17Mfunc5D_hex_tetraPdS_S_S_S_ddddddddddddddddddiiiiiS__param_28];
	ld.param.f64 	%fd160, [_Z17Mfunc5D_hex_tetraPdS_S_S_S_ddddddddddddddddddiiiiiS__param_22];
	ld.param.f64 	%fd159, [_Z17Mfunc5D_hex_tetraPdS_S_S_S_ddddddddddddddddddiiiiiS__param_21];
	ld.param.f64 	%fd158, [_Z17Mfunc5D_hex_tetraPdS_S_S_S_ddddddddddddddddddiiiiiS__param_20];
	ld.param.f64 	%fd157, [_Z17Mfunc5D_hex_tetraPdS_S_S_S_ddddddddddddddddddiiiiiS__param_19];
	ld.param.f64 	%fd156, [_Z17Mfunc5D_hex_tetraPdS_S_S_S_ddddddddddddddddddiiiiiS__param_18];
	ld.param.f64 	%fd155, [_Z17Mfunc5D_hex_tetraPdS_S_S_S_ddddddddddddddddddiiiiiS__param_17];
	ld.param.f64 	%fd154, [_Z17Mfunc5D_hex_tetraPdS_S_S_S_ddddddddddddddddddiiiiiS__param_16];
	ld.param.f64 	%fd153, [_Z17Mfunc5D_hex_tetraPdS_S_S_S_ddddddddddddddddddiiiiiS__param_15];
	ld.param.f64 	%fd152, [_Z17Mfunc5D_hex_tetraPdS_S_S_S_ddddddddddddddddddiiiiiS__param_14];
	ld.param.f64 	%fd151, [_Z17Mfunc5D_hex_tetraPdS_S_S_S_ddddddddddddddddddiiiiiS__param_13];
	ld.param.f64 	%fd150, [_Z17Mfunc5D_hex_tetraPdS_S_S_S_ddddddddddddddddddiiiiiS__param_12];
	ld.param.f64 	%fd149, [_Z17Mfunc5D_hex_tetraPdS_S_S_S_ddddddddddddddddddiiiiiS__param_11];
	ld.param.f64 	%fd148, [_Z17Mfunc5D_hex_tetraPdS_S_S_S_ddddddddddddddddddiiiiiS__param_6];
	ld.param.f64 	%fd147, [_Z17Mfunc5D_hex_tetraPdS_S_S_S_ddddddddddddddddddiiiiiS__param_5];
	ld.param.u64 	%rd28, [_Z17Mfunc5D_hex_tetraPdS_S_S_S_ddddddddddddddddddiiiiiS__param_4];
	ld.param.u64 	%rd27, [_Z17Mfunc5D_hex_tetraPdS_S_S_S_ddddddddddddddddddiiiiiS__param_2];
	ld.param.u64 	%rd26, [_Z17Mfunc5D_hex_tetraPdS_S_S_S_ddddddddddddddddddiiiiiS__param_1];
	ld.param.u64 	%rd25, [_Z17Mfunc5D_hex_tetraPdS_S_S_S_ddddddddddddddddddiiiiiS__param_0];
	mul.lo.s32 	%r18, %r7, %r6;
	div.u32 	%r19, %r1, %r18;
	rem.u32 	%r20, %r19, %r5;
	div.u32 	%r21, %r1, %r7;
	rem.u32 	%r22, %r21, %r6;
	mul.lo.s32 	%r23, %r21, %r7;
	sub.s32 	%r24, %r1, %r23;
	cvta.to.global.u64 	%rd7, %rd25;
	cvta.to.global.u64 	%rd8, %rd26;
	cvta.to.global.u64 	%rd9, %rd27;
	cvta.to.global.u64 	%rd10, %rd4;
	cvta.to.global.u64 	%rd11, %rd28;
	cvta.to.global.u64 	%rd12, %rd29;
	mul.wide.s32 	%rd13, %r3, 8;
	add.s64 	%rd14, %rd7, %rd13;
	ld.global.f64 	%fd19, [%rd14];
	mul.wide.s32 	%rd15, %r4, 8;
	add.s64 	%rd16, %rd8, %rd15;
	ld.global.f64 	%fd20, [%rd16];
	mul.wide.s32 	%rd17, %r20, 8;
	add.s64 	%rd18, %rd9, %rd17;
	ld.global.f64 	%fd21, [%rd18];
	mul.wide.s32 	%rd19, %r22, 8;
	add.s64 	%rd20, %rd10, %rd19;
	ld.global.f64 	%fd22, [%rd20];
	mul.wide.s32 	%rd21, %r24, 8;
	add.s64 	%rd22, %rd11, %rd21;
	ld.global.f64 	%fd23, [%rd22];
	mul.f64 	%fd24, %fd19, %fd20;
	mul.f64 	%fd25, %fd19, %fd19;
	mul.f64 	%fd26, %fd19, %fd25;
	mul.f64 	%fd27, %fd20, %fd20;
	mul.f64 	%fd28, %fd20, %fd24;
	mul.f64 	%fd29, %fd25, %fd20;
	mul.f64 	%fd30, %fd20, %fd26;
	mul.f64 	%fd31, %fd20, %fd29;
	mul.f64 	%fd32, %fd20, %fd30;
	mul.f64 	%fd33, %fd149, 0d4018000000000000;
	mul.f64 	%fd34, %fd152, 0d4008000000000000;
	sub.f64 	%fd35, %fd34, %fd33;
	fma.rn.f64 	%fd36, %fd35, %fd19, %fd149;
	mul.f64 	%fd37, %fd5, 0dC000000000000000;
	add.f64 	%fd38, %fd149, %fd149;
	sub.f64 	%fd39, %fd37, %fd38;
	add.f64 	%fd40, %fd150, %fd150;
	add.f64 	%fd41, %fd39, %fd40;
	fma.rn.f64 	%fd42, %fd41, %fd20, %fd36;
	mul.f64 	%fd43, %fd149, 0d4022000000000000;
	mul.f64 	%fd44, %fd152, 0d4022000000000000;
	sub.f64 	%fd45, %fd43, %fd44;
	fma.rn.f64 	%fd46, %fd155, 0d4008000000000000, %fd45;
	fma.rn.f64 	%fd47, %fd46, %fd25, %fd42;
	mul.f64 	%fd48, %fd149, 0d4010000000000000;
	mul.f64 	%fd49, %fd152, 0d4018000000000000;
	sub.f64 	%fd50, %fd49, %fd48;
	mul.f64 	%fd51, %fd155, 0d4010000000000000;
	sub.f64 	%fd52, %fd50, %fd51;
	add.f64 	%fd53, %fd52, %fd158;
	fma.rn.f64 	%fd54, %fd53, %fd26, %fd47;
	add.f64 	%fd55, %fd5, %fd5;
	sub.f64 	%fd56, %fd55, %fd6;
	add.f64 	%fd57, %fd56, %fd149;
	sub.f64 	%fd58, %fd57, %fd40;
	add.f64 	%fd59, %fd151, %fd58;
	fma.rn.f64 	%fd60, %fd59, %fd27, %fd54;
	mul.f64 	%fd61, %fd5, 0dC018000000000000;
	mul.f64 	%fd62, %fd6, 0d4008000000000000;
	add.f64 	%fd63, %fd61, %fd62;
	sub.f64 	%fd64, %fd63, %fd33;
	mul.f64 	%fd65, %fd150, 0d4028000000000000;
	add.f64 	%fd66, %fd64, %fd65;
	fma.rn.f64 	%fd67, %fd151, 0dC018000000000000, %fd66;
	add.f64 	%fd68, %fd67, %fd34;
	mul.f64 	%fd69, %fd153, 0d4018000000000000;
	sub.f64 	%fd70, %fd68, %fd69;
	fma.rn.f64 	%fd71, %fd154, 0d4008000000000000, %fd70;
	fma.rn.f64 	%fd72, %fd71, %fd28, %fd60;
	mul.f64 	%fd73, %fd149, 0d4032000000000000;
	sub.f64 	%fd74, %fd61, %fd73;
	mul.f64 	%fd75, %fd150, 0d4032000000000000;
	add.f64 	%fd76, %fd74, %fd75;
	fma.rn.f64 	%fd77, %fd152, 0d4032000000000000, %fd76;
	mul.f64 	%fd78, %fd153, 0d4032000000000000;
	sub.f64 	%fd79, %fd77, %fd78;
	fma.rn.f64 	%fd80, %fd155, 0dC018000000000000, %fd79;
	mul.f64 	%fd81, %fd156, 0d4018000000000000;
	add.f64 	%fd82, %fd80, %fd81;
	fma.rn.f64 	%fd83, %fd82, %fd29, %fd72;
	fma.rn.f64 	%fd84, %fd149, 0d4020000000000000, %fd55;
	mul.f64 	%fd85, %fd150, 0d4020000000000000;
	sub.f64 	%fd86, %fd84, %fd85;
	mul.f64 	%fd87, %fd152, 0d4028000000000000;
	sub.f64 	%fd88, %fd86, %fd87;
	mul.f64 	%fd89, %fd153, 0d4028000000000000;
	add.f64 	%fd90, %fd88, %fd89;
	fma.rn.f64 	%fd91, %fd155, 0d4020000000000000, %fd90;
	mul.f64 	%fd92, %fd156, 0d4020000000000000;
	sub.f64 	%fd93, %fd91, %fd92;
	add.f64 	%fd94, %fd158, %fd158;
	sub.f64 	%fd95, %fd93, %fd94;
	add.f64 	%fd96, %fd159, %fd159;
	add.f64 	%fd97, %fd95, %fd96;
	fma.rn.f64 	%fd98, %fd97, %fd30, %fd83;
	mul.f64 	%fd99, %fd5, 0d4018000000000000;
	sub.f64 	%fd100, %fd99, %fd62;
	add.f64 	%fd101, %fd100, %fd43;
	sub.f64 	%fd102, %fd101, %fd75;
	fma.rn.f64 	%fd103, %fd151, 0d4022000000000000, %fd102;
	sub.f64 	%fd104, %fd103, %fd44;
	add.f64 	%fd105, %fd104, %fd78;
	mul.f64 	%fd106, %fd154, 0d4022000000000000;
	sub.f64 	%fd107, %fd105, %fd106;
	fma.rn.f64 	%fd108, %fd155, 0d4008000000000000, %fd107;
	sub.f64 	%fd109, %fd108, %fd81;
	fma.rn.f64 	%fd110, %fd157, 0d4008000000000000, %fd109;
	fma.rn.f64 	%fd111, %fd110, %fd31, %fd98;
	add.f64 	%fd112, %fd37, %fd6;
	sub.f64 	%fd113, %fd112, %fd48;
	add.f64 	%fd114, %fd113, %fd85;
	mul.f64 	%fd115, %fd151, 0d4010000000000000;
	sub.f64 	%fd116, %fd114, %fd115;
	add.f64 	%fd117, %fd116, %fd49;
	sub.f64 	%fd118, %fd117, %fd89;
	fma.rn.f64 	%fd119, %fd154, 0d4018000000000000, %fd118;
	sub.f64 	%fd120, %fd119, %fd51;
	add.f64 	%fd121, %fd120, %fd92;
	mul.f64 	%fd122, %fd157, 0d4010000000000000;
	sub.f64 	%fd123, %fd121, %fd122;
	add.f64 	%fd124, %fd158, %fd123;
	sub.f64 	%fd125, %fd124, %fd96;
	add.f64 	%fd126, %fd160, %fd125;
	fma.rn.f64 	%fd127, %fd126, %fd32, %fd111;
	fma.rn.f64 	%fd128, %fd149, 0d4028000000000000, %fd99;
	sub.f64 	%fd129, %fd128, %fd65;
	sub.f64 	%fd130, %fd129, %fd49;
	add.f64 	%fd131, %fd130, %fd69;
	fma.rn.f64 	%fd132, %fd131, %fd24, %fd127;
	sub.f64 	%fd133, %fd20, %fd19;
	mul.f64 	%fd134, %fd147, %fd133;
	sub.f64 	%fd135, %fd21, %fd19;
	mul.f64 	%fd136, %fd148, %fd135;
	fma.rn.f64 	%fd137, %fd134, 0d3FE0000000000000, %fd136;
	sub.f64 	%fd138, %fd22, %fd19;
	fma.rn.f64 	%fd139, %fd3, %fd138, %fd137;
	sub.f64 	%fd140, %fd23, %fd19;
	fma.rn.f64 	%fd141, %fd4, %fd140, %fd139;
	add.f64 	%fd142, %fd19, %fd19;
	mov.f64 	%fd143, 0d3FF0000000000000;
	sub.f64 	%fd144, %fd143, %fd19;
	mul.f64 	%fd145, %fd142, %fd144;
	fma.rn.f64 	%fd146, %fd145, %fd132, %fd141;
	mad.lo.s32 	%r25, %r2, %r3, %r20;
	mad.lo.s32 	%r26, %r4, %r5, %r25;
	mad.lo.s32 	%r27, %r26, %r6, %r22;
	mad.lo.s32 	%r28, %r27, %r7, %r24;
	mul.wide.s32 	%rd23, %r28, 8;
	add.s64 	%rd24, %rd12, %rd23;
	st.global.f64 	[%rd24], %fd146;
$L__BB38_2:
	ret;

}
	// .globl	_Z20include_bc_hex_tetraPddddddddddddddddiiS_
.visible .entry _Z20include_bc_hex_tetraPddddddddddddddddiiS_(
	.param .u64 .ptr .align 1 _Z20include_bc_hex_tetraPddddddddddddddddiiS__param_0,
	.param .f64 _Z20include_bc_hex_tetraPddddddddddddddddiiS__param_1,
	.param .f64 _Z20include_bc_hex_tetraPddddddddddddddddiiS__param_2,
	.param .f64 _Z20include_bc_hex_tetraPddddddddddddddddiiS__param_3,
	.param .f64 _Z20include_bc_hex_tetraPddddddddddddddddiiS__param_4,
	.param .f64 _Z20include_bc_hex_tetraPddddddddddddddddiiS__param_5,
	.param .f64 _Z20include_bc_hex_tetraPddddddddddddddddiiS__param_6,
	.param .f64 _Z20include_bc_hex_tetraPddddddddddddddddiiS__param_7,
	.param .f64 _Z20include_bc_hex_tetraPddddddddddddddddiiS__param_8,
	.param .f64 _Z20include_bc_hex_tetraPddddddddddddddddiiS__param_9,
	.param .f64 _Z20include_bc_hex_tetraPddddddddddddddddiiS__param_10,
	.param .f64 _Z20include_bc_hex_tetraPddddddddddddddddiiS__param_11,
	.param .f64 _Z20include_bc_hex_tetraPddddddddddddddddiiS__param_12,
	.param .f64 _Z20include_bc_hex_tetraPddddddddddddddddiiS__param_13,
	.param .f64 _Z20include_bc_hex_tetraPddddddddddddddddiiS__param_14,
	.param .f64 _Z20include_bc_hex_tetraPddddddddddddddddiiS__param_15,
	.param .u32 _Z20include_bc_hex_tetraPddddddddddddddddiiS__param_16,
	.param .u32 _Z20include_bc_hex_tetraPddddddddddddddddiiS__param_17,
	.param .u64 .ptr .align 1 _Z20include_bc_hex_tetraPddddddddddddddddiiS__param_18
)
{
	.reg .pred 	%p<3>;
	.reg .b32 	%r<6>;
	.reg .b64 	%rd<9>;
	.reg .b64 	%fd<150>;

	ld.param.u64 	%rd3, [_Z20include_bc_hex_tetraPddddddddddddddddiiS__param_0];
	ld.param.f64 	%fd16, [_Z20include_bc_hex_tetraPddddddddddddddddiiS__param_2];
	ld.param.f64 	%fd17, [_Z20include_bc_hex_tetraPddddddddddddddddiiS__param_3];
	ld.param.f64 	%fd15, [_Z20include_bc_hex_tetraPddddddddddddddddiiS__param_4];
	ld.param.f64 	%fd18, [_Z20include_bc_hex_tetraPddddddddddddddddiiS__param_5];
	ld.param.f64 	%fd19, [_Z20include_bc_hex_tetraPddddddddddddddddiiS__param_6];
	ld.param.f64 	%fd20, [_Z20include_bc_hex_tetraPddddddddddddddddiiS__param_7];
	ld.param.f64 	%fd21, [_Z20include_bc_hex_tetraPddddddddddddddddiiS__param_8];
	ld.param.f64 	%fd22, [_Z20include_bc_hex_tetraPddddddddddddddddiiS__param_9];
	ld.param.f64 	%fd23, [_Z20include_bc_hex_tetraPddddddddddddddddiiS__param_10];
	ld.param.f64 	%fd24, [_Z20include_bc_hex_tetraPddddddddddddddddiiS__param_11];
	ld.param.f64 	%fd25, [_Z20include_bc_hex_tetraPddddddddddddddddiiS__param_12];
	ld.param.f64 	%fd26, [_Z20include_bc_hex_tetraPddddddddddddddddiiS__param_13];
	ld.param.f64 	%fd27, [_Z20include_bc_hex_tetraPddddddddddddddddiiS__param_14];
	ld.param.f64 	%fd28, [_Z20include_bc_hex_tetraPddddddddddddddddiiS__param_15];
	ld.param.u64 	%rd4, [_Z20include_bc_hex_tetraPddddddddddddddddiiS__param_18];
	cvta.to.global.u64 	%rd1, %rd4;
	cvta.to.global.u64 	%rd2, %rd3;
	mul.f64 	%fd29, %fd15, 0d4018000000000000;
	mul.f64 	%fd30, %fd20, 0d4008000000000000;
	sub.f64 	%fd1, %fd30, %fd29;
	fma.rn.f64 	%fd31, %fd1, 0d0000000000000000, %fd15;
	mul.f64 	%fd32, %fd16, 0dC000000000000000;
	add.f64 	%fd33, %fd15, %fd15;
	sub.f64 	%fd34, %fd32, %fd33;
	add.f64 	%fd35, %fd18, %fd18;
	add.f64 	%fd2, %fd34, %fd35;
	fma.rn.f64 	%fd36, %fd2, 0d0000000000000000, %fd31;
	mul.f64 	%fd37, %fd15, 0d4022000000000000;
	mul.f64 	%fd38, %fd20, 0d4022000000000000;
	sub.f64 	%fd39, %fd37, %fd38;
	fma.rn.f64 	%fd3, %fd23, 0d4008000000000000, %fd39;
	fma.rn.f64 	%fd40, %fd3, 0d0000000000000000, %fd36;
	mul.f64 	%fd41, %fd15, 0d4010000000000000;
	mul.f64 	%fd42, %fd20, 0d4018000000000000;
	sub.f64 	%fd43, %fd42, %fd41;
	mul.f64 	%fd44, %fd23, 0d4010000000000000;
	sub.f64 	%fd45, %fd43, %fd44;
	add.f64 	%fd4, %fd45, %fd26;
	fma.rn.f64 	%fd46, %fd4, 0d0000000000000000, %fd40;
	add.f64 	%fd47, %fd16, %fd16;
	sub.f64 	%fd48, %fd47, %fd17;
	add.f64 	%fd49, %fd48, %fd15;
	sub.f64 	%fd50, %fd49, %fd35;
	add.f64 	%fd5, %fd19, %fd50;
	fma.rn.f64 	%fd51, %fd5, 0d0000000000000000, %fd46;
	mul.f64 	%fd52, %fd16, 0dC018000000000000;
	mul.f64 	%fd53, %fd17, 0d4008000000000000;
	add.f64 	%fd54, %fd52, %fd53;
	sub.f64 	%fd55, %fd54, %fd29;
	mul.f64 	%fd56, %fd18, 0d4028000000000000;
	add.f64 	%fd57, %fd55, %fd56;
	fma.rn.f64 	%fd58, %fd19, 0dC018000000000000, %fd57;
	add.f64 	%fd59, %fd58, %fd30;
	mul.f64 	%fd60, %fd21, 0d4018000000000000;
	sub.f64 	%fd61, %fd59, %fd60;
	fma.rn.f64 	%fd6, %fd22, 0d4008000000000000, %fd61;
	fma.rn.f64 	%fd62, %fd6, 0d0000000000000000, %fd51;
	mul.f64 	%fd63, %fd15, 0d4032000000000000;
	sub.f64 	%fd64, %fd52, %fd63;
	mul.f64 	%fd65, %fd18, 0d4032000000000000;
	add.f64 	%fd66, %fd64, %fd65;
	fma.rn.f64 	%fd67, %fd20, 0d4032000000000000, %fd66;
	mul.f64 	%fd68, %fd21, 0d4032000000000000;
	sub.f64 	%fd69, %fd67, %fd68;
	fma.rn.f64 	%fd70, %fd23, 0dC018000000000000, %fd69;
	mul.f64 	%fd71, %fd24, 0d4018000000000000;
	add.f64 	%fd7, %fd70, %fd71;
	fma.rn.f64 	%fd72, %fd7, 0d0000000000000000, %fd62;
	fma.rn.f64 	%fd73, %fd15, 0d4020000000000000, %fd47;
	mul.f64 	%fd74, %fd18, 0d4020000000000000;
	sub.f64 	%fd75, %fd73, %fd74;
	mul.f64 	%fd76, %fd20, 0d4028000000000000;
	sub.f64 	%fd77, %fd75, %fd76;
	mul.f64 	%fd78, %fd21, 0d4028000000000000;
	add.f64 	%fd79, %fd77, %fd78;
	fma.rn.f64 	%fd80, %fd23, 0d4020000000000000, %fd79;
	mul.f64 	%fd81, %fd24, 0d4020000000000000;
	sub.f64 	%fd82, %fd80, %fd81;
	add.f64 	%fd83, %fd26, %fd26;
	sub.f64 	%fd84, %fd82, %fd83;
	add.f64 	%fd85, %fd27, %fd27;
	add.f64 	%fd8, %fd84, %fd85;
	fma.rn.f64 	%fd86, %fd8, 0d0000000000000000, %fd72;
	mul.f64 	%fd87, %fd16, 0d4018000000000000;
	sub.f64 	%fd88, %fd87, %fd53;
	add.f64 	%fd89, %fd88, %fd37;
	sub.f64 	%fd90, %fd89, %fd65;
	fma.rn.f64 	%fd91, %fd19, 0d4022000000000000, %fd90;
	sub.f64 	%fd92, %fd91, %fd38;
	add.f64 	%fd93, %fd92, %fd68;
	mul.f64 	%fd94, %fd22, 0d4022000000000000;
	sub.f64 	%fd95, %fd93, %fd94;
	fma.rn.f64 	%fd96, %fd23, 0d4008000000000000, %fd95;
	sub.f64 	%fd97, %fd96, %fd71;
	fma.rn.f64 	%fd9, %fd25, 0d4008000000000000, %fd97;
	fma.rn.f64 	%fd98, %fd9, 0d0000000000000000, %fd86;
	add.f64 	%fd99, %fd32, %fd17;
	sub.f64 	%fd100, %fd99, %fd41;
	add.f64 	%fd101, %fd100, %fd74;
	mul.f64 	%fd102, %fd19, 0d4010000000000000;
	sub.f64 	%fd103, %fd101, %fd102;
	add.f64 	%fd104, %fd103, %fd42;
	sub.f64 	%fd105, %fd104, %fd78;
	fma.rn.f64 	%fd106, %fd22, 0d4018000000000000, %fd105;
	sub.f64 	%fd107, %fd106, %fd44;
	add.f64 	%fd108, %fd107, %fd81;
	mul.f64 	%fd109, %fd25, 0d4010000000000000;
	sub.f64 	%fd110, %fd108, %fd109;
	add.f64 	%fd111, %fd26, %fd110;
	sub.f64 	%fd112, %fd111, %fd85;
	add.f64 	%fd10, %fd28, %fd112;
	fma.rn.f64 	%fd113, %fd10, 0d0000000000000000, %fd98;
	fma.rn.f64 	%fd114, %fd15, 0d4028000000000000, %fd87;
	sub.f64 	%fd115, %fd114, %fd56;
	sub.f64 	%fd116, %fd115, %fd42;
	add.f64 	%fd11, %fd116, %fd60;
	fma.rn.f64 	%fd117, %fd11, 0d0000000000000000, %fd113;
	mul.f64 	%fd12, %fd117, 0d0000000000000000;
	setp.gtu.f64 	%p1, %fd12, 0d0000000000000000;
	@%p1 bra 	$L__BB39_2;
	ld.param.f64 	%fd147, [_Z20include_bc_hex_tetraPddddddddddddddddiiS__param_1];
	add.f64 	%fd118, %fd12, 0d0000000000000000;
	mov.f64 	%fd119, 0d3FD0000000000000;
	div.rn.f64 	%fd120, %fd119, %fd147;
	sub.f64 	%fd121, %fd120, %fd118;
	add.f64 	%fd122, %fd121, %fd121;
	ld.global.f64 	%fd123, [%rd2];
	div.rn.f64 	%fd124, %fd122, %fd123;
	ld.global.f64 	%fd125, [%rd1];
	add.f64 	%fd126, %fd125, %fd124;
	st.global.f64 	[%rd1], %fd126;
$L__BB39_2:
	ld.param.f64 	%fd149, [_Z20include_bc_hex_tetraPddddddddddddddddiiS__param_4];
	add.f64 	%fd127, %fd149, %fd1;
	add.f64 	%fd128, %fd2, %fd127;
	add.f64 	%fd129, %fd128, %fd3;
	add.f64 	%fd130, %fd129, %fd4;
	add.f64 	%fd131, %fd5, %fd130;
	add.f64 	%fd132, %fd6, %fd131;
	add.f64 	%fd133, %fd7, %fd132;
	add.f64 	%fd134, %fd8, %fd133;
	add.f64 	%fd135, %fd9, %fd134;
	add.f64 	%fd136, %fd10, %fd135;
	add.f64 	%fd137, %fd11, %fd136;
	mul.f64 	%fd13, %fd137, 0d0000000000000000;
	setp.ltu.f64 	%p2, %fd13, 0d0000000000000000;
	@%p2 bra 	$L__BB39_4;
	ld.param.u32 	%r5, [_Z20include_bc_hex_tetraPddddddddddddddddiiS__param_17];
	ld.param.u32 	%r4, [_Z20include_bc_hex_tetraPddddddddddddddddiiS__param_16];
	ld.param.f64 	%fd148, [_Z20include_bc_hex_tetraPddddddddddddddddiiS__param_1];
	add.f64 	%fd138, %fd13, 0d0000000000000000;
	mov.f64 	%fd139, 0dBFD0000000000000;
	div.rn.f64 	%fd140, %fd139, %fd148;
	sub.f64 	%fd141, %fd140, %fd138;
	add.f64 	%fd142, %fd141, %fd141;
	mul.wide.s32 	%rd5, %r4, 8;
	add.s64 	%rd6, %rd2, %rd5;
	ld.global.f64 	%fd143, [%rd6+-16];
	div.rn.f64 	%fd144, %fd142, %fd143;
	mul.lo.s32 	%r3, %r5, %r4;
	mul.wide.s32 	%rd7, %r3, 8;
	add.s64 	%rd8, %rd1, %rd7;
	ld.global.f64 	%fd145, [%rd8+-8];
	sub.f64 	%fd146, %fd145, %fd144;
	st.global.f64 	[%rd8+-8], %fd146;
$L__BB39_4:
	ret;

}
	// .globl	_Z15Mfunc2D_hex_dipPdS_dddddddddddddddiiS_
.visible .entry _Z15Mfunc2D_hex_dipPdS_dddddddddddddddiiS_(
	.param .u64 .ptr .align 1 _Z15Mfunc2D_hex_dipPdS_dddddddddddddddiiS__param_0,
	.param .u64 .ptr .align 1 _Z15Mfunc2D_hex_dipPdS_dddddddddddddddiiS__param_1,
	.param .f64 _Z15Mfunc2D_hex_dipPdS_dddddddddddddddiiS__param_2,
	.param .f64 _Z15Mfunc2D_hex_dipPdS_dddddddddddddddiiS__param_3,
	.param .f64 _Z15Mfunc2D_hex_dipPdS_dddddddddddddddiiS__param_4,
	.param .f64 _Z15Mfunc2D_hex_dipPdS_dddddddddddddddiiS__param_5,
	.param .f64 _Z15Mfunc2D_hex_dipPdS_dddddddddddddddiiS__param_6,
	.param .f64 _Z15Mfunc2D_hex_dipPdS_dddddddddddddddiiS__param_7,
	.param .f64 _Z15Mfunc2D_hex_dipPdS_dddddddddddddddiiS__param_8,
	.param .f64 _Z15Mfunc2D_hex_dipPdS_dddddddddddddddiiS__param_9,
	.param .f64 _Z15Mfunc2D_hex_dipPdS_dddddddddddddddiiS__param_10,
	.param .f64 _Z15Mfunc2D_hex_dipPdS_dddddddddddddddiiS__param_11,
	.param .f64 _Z15Mfunc2D_hex_dipPdS_dddddddddddddddiiS__param_12,
	.param .f64 _Z15Mfunc2D_hex_dipPdS_dddddddddddddddiiS__param_13,
	.param .f64 _Z15Mfunc2D_hex_dipPdS_dddddddddddddddiiS__param_14,
	.param .f64 _Z15Mfunc2D_hex_dipPdS_dddddddddddddddiiS__param_15,
	.param .f64 _Z15Mfunc2D_hex_dipPdS_dddddddddddddddiiS__param_16,
	.param .u32 _Z15Mfunc2D_hex_dipPdS_dddddddddddddddiiS__param_17,
	.param .u32 _Z15Mfunc2D_hex_dipPdS_dddddddddddddddiiS__param_18,
	.param .u64 .ptr .align 1 _Z15Mfunc2D_hex_dipPdS_dddddddddddddddiiS__param_19
)
{
	.reg .pred 	%p<2>;
	.reg .b32 	%r<10>;
	.reg .b64 	%rd<14>;
	.reg .b64 	%fd<117>;

	ld.param.u64 	%rd2, [_Z15Mfunc2D_hex_dipPdS_dddddddddddddddiiS__param_1];
	ld.param.f64 	%fd2, [_Z15Mfunc2D_hex_dipPdS_dddddddddddddddiiS__param_3];
	ld.param.f64 	%fd3, [_Z15Mfunc2D_hex_dipPdS_dddddddddddddddiiS__param_4];
	ld.param.f64 	%fd4, [_Z15Mfunc2D_hex_dipPdS_dddddddddddddddiiS__param_5];
	ld.param.f64 	%fd5, [_Z15Mfunc2D_hex_dipPdS_dddddddddddddddiiS__param_6];
	ld.param.f64 	%fd6, [_Z15Mfunc2D_hex_dipPdS_dddddddddddddddiiS__param_7];
	ld.param.f64 	%fd7, [_Z15Mfunc2D_hex_dipPdS_dddddddddddddddiiS__param_8];
	ld.param.f64 	%fd8, [_Z15Mfunc2D_hex_dipPdS_dddddddddddddddiiS__param_9];
	ld.param.f64 	%fd9, [_Z15Mfunc2D_hex_dipPdS_dddddddddddddddiiS__param_10];
	ld.param.f64 	%fd10, [_Z15Mfunc2D_hex_dipPdS_dddddddddddddddiiS__param_11];
	ld.param.f64 	%fd11, [_Z15Mfunc2D_hex_dipPdS_dddddddddddddddiiS__param_12];
	ld.param.f64 	%fd12, [_Z15Mfunc2D_hex_dipPdS_dddddddddddddddiiS__param_13];
	ld.param.f64 	%fd13, [_Z15Mfunc2D_hex_dipPdS_dddddddddddddddiiS__param_14];
	ld.param.f64 	%fd14, [_Z15Mfunc2D_hex_dipPdS_dddddddddddddddiiS__param_15];
	ld.param.f64 	%fd15, [_Z15Mfunc2D_hex_dipPdS_dddddddddddddddiiS__param_16];
	ld.param.u32 	%r4, [_Z15Mfunc2D_hex_dipPdS_dddddddddddddddiiS__param_17];
	ld.param.u32 	%r3, [_Z15Mfunc2D_hex_dipPdS_dddddddddddddddiiS__param_18];
	ld.param.u64 	%rd3, [_Z15Mfunc2D_hex_dipPdS_dddddddddddddddiiS__param_19];
	mov.u32 	%r5, %ctaid.x;
	mov.u32 	%r6, %ntid.x;
	mov.u32 	%r7, %tid.x;
	mad.lo.s32 	%r1, %r5, %r6, %r7;
	div.u32 	%r2, %r1, %r3;
	setp.ge.s32 	%p1, %r2, %r4;
	@%p1 bra 	$L__BB40_2;
	ld.param.f64 	%fd116, [_Z15Mfunc2D_hex_dipPdS_dddddddddddddddiiS__param_2];
	ld.param.u64 	%rd13, [_Z15Mfunc2D_hex_dipPdS_dddddddddddddddiiS__param_0];
	rem.u32 	%r8, %r1, %r3;
	cvta.to.global.u64 	%rd4, %rd13;
	cvta.to.global.u64 	%rd5, %rd2;
	cvta.to.global.u64 	%rd6, %rd3;
	mul.wide.s32 	%rd7, %r2, 8;
	add.s64 	%rd8, %rd4, %rd7;
	ld.global.f64 	%fd16, [%rd8];
	mul.wide.s32 	%rd9, %r8, 8;
	add.s64 	%rd10, %rd5, %rd9;
	ld.global.f64 	%fd17, [%rd10];
	mul.f64 	%fd18, %fd16, %fd17;
	mul.f64 	%fd19, %fd17, %fd17;
	mul.f64 	%fd20, %fd17, %fd19;
	mul.f64 	%fd21, %fd17, %fd20;
	mul.f64 	%fd22, %fd17, %fd18;
	mul.f64 	%fd23, %fd17, %fd22;
	mul.f64 	%fd24, %fd17, %fd23;
	mul.f64 	%fd25, %fd2, 0dC010000000000000;
	mul.f64 	%fd26, %fd4, 0d4010000000000000;
	sub.f64 	%fd27, %fd25, %fd26;
	mul.f64 	%fd28, %fd5, 0d4010000000000000;
	add.f64 	%fd29, %fd27, %fd28;
	fma.rn.f64 	%fd30, %fd29, %fd17, %fd2;
	add.f64 	%fd31, %fd2, %fd2;
	sub.f64 	%fd32, %fd3, %fd31;
	fma.rn.f64 	%fd33, %fd32, %fd16, %fd30;
	mul.f64 	%fd34, %fd4, 0d4028000000000000;
	fma.rn.f64 	%fd35, %fd2, 0d4018000000000000, %fd34;
	mul.f64 	%fd36, %fd5, 0d4028000000000000;
	sub.f64 	%fd37, %fd35, %fd36;
	mul.f64 	%fd38, %fd7, 0d4018000000000000;
	sub.f64 	%fd39, %fd37, %fd38;
	fma.rn.f64 	%fd40, %fd8, 0d4018000000000000, %fd39;
	fma.rn.f64 	%fd41, %fd40, %fd19, %fd33;
	sub.f64 	%fd42, %fd25, %fd34;
	add.f64 	%fd43, %fd42, %fd36;
	mul.f64 	%fd44, %fd7, 0d4028000000000000;
	add.f64 	%fd45, %fd43, %fd44;
	mul.f64 	%fd46, %fd8, 0d4028000000000000;
	sub.f64 	%fd47, %fd45, %fd46;
	mul.f64 	%fd48, %fd10, 0d4010000000000000;
	sub.f64 	%fd49, %fd47, %fd48;
	mul.f64 	%fd50, %fd11, 0d4010000000000000;
	add.f64 	%fd51, %fd49, %fd50;
	fma.rn.f64 	%fd52, %fd51, %fd20, %fd41;
	add.f64 	%fd53, %fd2, %fd26;
	sub.f64 	%fd54, %fd53, %fd28;
	sub.f64 	%fd55, %fd54, %fd38;
	fma.rn.f64 	%fd56, %fd8, 0d4018000000000000, %fd55;
	add.f64 	%fd57, %fd56, %fd48;
	sub.f64 	%fd58, %fd57, %fd50;
	sub.f64 	%fd59, %fd58, %fd13;
	add.f64 	%fd60, %fd59, %fd14;
	fma.rn.f64 	%fd61, %fd60, %fd21, %fd52;
	mul.f64 	%fd62, %fd2, 0d4028000000000000;
	mul.f64 	%fd63, %fd3, 0d4018000000000000;
	sub.f64 	%fd64, %fd63, %fd62;
	sub.f64 	%fd65, %fd64, %fd34;
	mul.f64 	%fd66, %fd5, 0d4038000000000000;
	add.f64 	%fd67, %fd65, %fd66;
	mul.f64 	%fd68, %fd6, 0d4028000000000000;
	sub.f64 	%fd69, %fd67, %fd68;
	add.f64 	%fd70, %fd69, %fd38;
	sub.f64 	%fd71, %fd70, %fd46;
	fma.rn.f64 	%fd72, %fd9, 0d4018000000000000, %fd71;
	fma.rn.f64 	%fd73, %fd72, %fd22, %fd61;
	mul.f64 	%fd74, %fd3, 0dC010000000000000;
	fma.rn.f64 	%fd75, %fd2, 0d4020000000000000, %fd74;
	add.f64 	%fd76, %fd75, %fd34;
	sub.f64 	%fd77, %fd76, %fd66;
	add.f64 	%fd78, %fd77, %fd68;
	sub.f64 	%fd79, %fd78, %fd44;
	fma.rn.f64 	%fd80, %fd8, 0d4038000000000000, %fd79;
	mul.f64 	%fd81, %fd9, 0d4028000000000000;
	sub.f64 	%fd82, %fd80, %fd81;
	add.f64 	%fd83, %fd82, %fd48;
	mul.f64 	%fd84, %fd11, 0d4020000000000000;
	sub.f64 	%fd85, %fd83, %fd84;
	mul.f64 	%fd86, %fd12, 0d4010000000000000;
	add.f64 	%fd87, %fd85, %fd86;
	fma.rn.f64 	%fd88, %fd87, %fd23, %fd73;
	sub.f64 	%fd89, %fd32, %fd26;
	mul.f64 	%fd90, %fd5, 0d4020000000000000;
	add.f64 	%fd91, %fd89, %fd90;
	mul.f64 	%fd92, %fd6, 0d4010000000000000;
	sub.f64 	%fd93, %fd91, %fd92;
	add.f64 	%fd94, %fd93, %fd38;
	sub.f64 	%fd95, %fd94, %fd46;
	fma.rn.f64 	%fd96, %fd9, 0d4018000000000000, %fd95;
	sub.f64 	%fd97, %fd96, %fd48;
	add.f64 	%fd98, %fd97, %fd84;
	sub.f64 	%fd99, %fd98, %fd86;
	add.f64 	%fd100, %fd13, %fd99;
	add.f64 	%fd101, %fd14, %fd14;
	sub.f64 	%fd102, %fd100, %fd101;
	add.f64 	%fd103, %fd15, %fd102;
	fma.rn.f64 	%fd104, %fd103, %fd24, %fd88;
	add.f64 	%fd105, %fd75, %fd26;
	sub.f64 	%fd106, %fd105, %fd90;
	add.f64 	%fd107, %fd106, %fd92;
	fma.rn.f64 	%fd108, %fd107, %fd18, %fd104;
	sub.f64 	%fd109, %fd17, %fd16;
	add.f64 	%fd110, %fd16, %fd16;
	mov.f64 	%fd111, 0d3FF0000000000000;
	sub.f64 	%fd112, %fd111, %fd16;
	mul.f64 	%fd113, %fd110, %fd112;
	mul.f64 	%fd114, %fd113, %fd108;
	fma.rn.f64 	%fd115, %fd116, %fd109, %fd114;
	mad.lo.s32 	%r9, %r2, %r3, %r8;
	mul.wide.s32 	%rd11, %r9, 8;
	add.s64 	%rd12, %rd6, %rd11;
	st.global.f64 	[%rd12], %fd115;
$L__BB40_2:
	ret;

}
	// .globl	_Z15Mfunc3D_hex_dipPdS_S_ddddddddddddddddiiiS_
.visible .entry _Z15Mfunc3D_hex_dipPdS_S_ddddddddddddddddiiiS_(
	.param .u64 .ptr .align 1 _Z15Mfunc3D_hex_dipPdS_S_ddddddddddddddddiiiS__param_0,
	.param .u64 .ptr .align 1 _Z15Mfunc3D_hex_dipPdS_S_ddddddddddddddddiiiS__param_1,
	.param .u64 .ptr .align 1 _Z15Mfunc3D_hex_dipPdS_S_ddddddddddddddddiiiS__param_2,
	.param .f64 _Z15Mfunc3D_hex_dipPdS_S_ddddddddddddddddiiiS__param_3,
	.param .f64 _Z15Mfunc3D_hex_dipPdS_S_ddddddddddddddddiiiS__param_4,
	.param .f64 _Z15Mfunc3D_hex_dipPdS_S_ddddddddddddddddiiiS__param_5,
	.param .f64 _Z15Mfunc3D_hex_dipPdS_S_ddddddddddddddddiiiS__param_6,
	.param .f64 _Z15Mfunc3D_hex_dipPdS_S_ddddddddddddddddiiiS__param_7,
	.param .f64 _Z15Mfunc3D_hex_dipPdS_S_ddddddddddddddddiiiS__param_8,
	.param .f64 _Z15Mfunc3D_hex_dipPdS_S_ddddddddddddddddiiiS__param_9,
	.param .f64 _Z15Mfunc3D_hex_dipPdS_S_ddddddddddddddddiiiS__param_10,
	.param .f64 _Z15Mfunc3D_hex_dipPdS_S_ddddddddddddddddiiiS__param_11,
	.param .f64 _Z15Mfunc3D_hex_dipPdS_S_ddddddddddddddddiiiS__param_12,
	.param .f64 _Z15Mfunc3D_hex_dipPdS_S_ddddddddddddddddiiiS__param_13,
	.param .f64 _Z15Mfunc3D_hex_dipPdS_S_ddddddddddddddddiiiS__param_14,
	.param .f64 _Z15Mfunc3D_hex_dipPdS_S_ddddddddddddddddiiiS__param_15,
	.param .f64 _Z15Mfunc3D_hex_dipPdS_S_ddddddddddddddddiiiS__param_16,
	.param .f64 _Z15Mfunc3D_hex_dipPdS_S_ddddddddddddddddiiiS__param_17,
	.param .f64 _Z15Mfunc3D_hex_dipPdS_S_ddddddddddddddddiiiS__param_18,
	.param .u32 _Z15Mfunc3D_hex_dipPdS_S_ddddddddddddddddiiiS__param_19,
	.param .u32 _Z15Mfunc3D_hex_dipPdS_S_ddddddddddddddddiiiS__param_20,
	.param .u32 _Z15Mfunc3D_hex_dipPdS_S_ddddddddddddddddiiiS__param_21,
	.param .u64 .ptr .align 1 _Z15Mfunc3D_hex_dipPdS_S_ddddddddddddddddiiiS__param_22
)
{
	.reg .pred 	%p<2>;
	.reg .b32 	%r<16>;
	.reg .b64 	%rd<20>;
	.reg .b64 	%fd<123>;

	ld.param.u64 	%rd2, [_Z15Mfunc3D_hex_dipPdS_S_ddddddddddddddddiiiS__param_1];
	ld.param.f64 	%fd1, [_Z15Mfunc3D_hex_dipPdS_S_ddddddddddddddddiiiS__param_3];
	ld.param.f64 	%fd2, [_Z15Mfunc3D_hex_dipPdS_S_ddddddddddddddddiiiS__param_4];
	ld.param.f64 	%fd3, [_Z15Mfunc3D_hex_dipPdS_S_ddddddddddddddddiiiS__param_5];
	ld.param.f64 	%fd5, [_Z15Mfunc3D_hex_dipPdS_S_ddddddddddddddddiiiS__param_7];
	ld.param.f64 	%fd6, [_Z15Mfunc3D_hex_dipPdS_S_ddddddddddddddddiiiS__param_8];
	ld.param.f64 	%fd7, [_Z15Mfunc3D_hex_dipPdS_S_ddddddddddddddddiiiS__param_9];
	ld.param.f64 	%fd8, [_Z15Mfunc3D_hex_dipPdS_S_ddddddddddddddddiiiS__param_10];
	ld.param.f64 	%fd9, [_Z15Mfunc3D_hex_dipPdS_S_ddddddddddddddddiiiS__param_11];
	ld.param.f64 	%fd10, [_Z15Mfunc3D_hex_dipPdS_S_ddddddddddddddddiiiS__param_12];
	ld.param.f64 	%fd13, [_Z15Mfunc3D_hex_dipPdS_S_ddddddddddddddddiiiS__param_15];
	ld.param.f64 	%fd14, [_Z15Mfunc3D_hex_dipPdS_S_ddddddddddddddddiiiS__param_16];
	ld.param.f64 	%fd15, [_Z15Mfunc3D_hex_dipPdS_S_ddddddddddddddddiiiS__param_17];
	ld.param.f64 	%fd16, [_Z15Mfunc3D_hex_dipPdS_S_ddddddddddddddddiiiS__param_18];
	ld.param.u32 	%r6, [_Z15Mfunc3D_hex_dipPdS_S_ddddddddddddddddiiiS__param_19];
	ld.param.u32 	%r7, [_Z15Mfunc3D_hex_dipPdS_S_ddddddddddddddddiiiS__param_20];
	ld.param.u32 	%r5, [_Z15Mfunc3D_hex_dipPdS_S_ddddddddddddddddiiiS__param_21];
	mov.u32 	%r8, %ctaid.x;
	mov.u32 	%r9, %ntid.x;
	mov.u32 	%r10, %tid.x;
	mad.lo.s32 	%r1, %r8, %r9, %r10;
	mul.lo.s32 	%r2, %r5, %r7;
	div.u32 	%r3, %r1, %r2;
	div.u32 	%r11, %r1, %r5;
	rem.u32 	%r4, %r11, %r7;
	setp.ge.s32 	%p1, %r3, %r6;
	@%p1 bra 	$L__BB41_2;
	ld.param.u64 	%rd19, [_Z15Mfunc3D_hex_dipPdS_S_ddddddddddddddddiiiS__param_22];
	ld.param.f64 	%fd122, [_Z15Mfunc3D_hex_dipPdS_S_ddddddddddddddddiiiS__param_14];
	ld.param.f64 	%fd121, [_Z15Mfunc3D_hex_dipPdS_S_ddddddddddddddddiiiS__param_13];
	ld.param.f64 	%fd120, [_Z15Mfunc3D_hex_dipPdS_S_ddddddddddddddddiiiS__param_6];
	ld.param.u64 	%rd18, [_Z15Mfunc3D_hex_dipPdS_S_ddddddddddddddddiiiS__param_2];
	ld.param.u64 	%rd17, [_Z15Mfunc3D_hex_dipPdS_S_ddddddddddddddddiiiS__param_0];
	rem.u32 	%r12, %r1, %r5;
	cvta.to.global.u64 	%rd5, %rd17;
	cvta.to.global.u64 	%rd6, %rd2;
	cvta.to.global.u64 	%rd7, %rd18;
	cvta.to.global.u64 	%rd8, %rd19;
	mul.wide.s32 	%rd9, %r3, 8;
	add.s64 	%rd10, %rd5, %rd9;
	ld.global.f64 	%fd17, [%rd10];
	mul.wide.s32 	%rd11, %r4, 8;
	add.s64 	%rd12, %rd6, %rd11;
	ld.global.f64 	%fd18, [%rd12];
	mul.wide.s32 	%rd13, %r12, 8;
	add.s64 	%rd14, %rd7, %rd13;
	ld.global.f64 	%fd19, [%rd14];
	mul.f64 	%fd20, %fd17, %fd19;
	mul.f64 	%fd21, %fd19, %fd19;
	mul.f64 	%fd22, %fd19, %fd21;
	mul.f64 	%fd23, %fd19, %fd22;
	mul.f64 	%fd24, %fd19, %fd20;
	mul.f64 	%fd25, %fd19, %fd24;
	mul.f64 	%fd26, %fd19, %fd25;
	mul.f64 	%fd27, %fd3, 0dC010000000000000;
	mul.f64 	%fd28, %fd5, 0d4010000000000000;
	sub.f64 	%fd29, %fd27, %fd28;
	mul.f64 	%fd30, %fd6, 0d4010000000000000;
	add.f64 	%fd31, %fd29, %fd30;
	fma.rn.f64 	%fd32, %fd31, %fd19, %fd3;
	add.f64 	%fd33, %fd3, %fd3;
	sub.f64 	%fd34, %fd120, %fd33;
	fma.rn.f64 	%fd35, %fd34, %fd17, %fd32;
	mul.f64 	%fd36, %fd5, 0d4028000000000000;
	fma.rn.f64 	%fd37, %fd3, 0d4018000000000000, %fd36;
	mul.f64 	%fd38, %fd6, 0d4028000000000000;
	sub.f64 	%fd39, %fd37, %fd38;
	mul.f64 	%fd40, %fd8, 0d4018000000000000;
	sub.f64 	%fd41, %fd39, %fd40;
	fma.rn.f64 	%fd42, %fd9, 0d4018000000000000, %fd41;
	fma.rn.f64 	%fd43, %fd42, %fd21, %fd35;
	sub.f64 	%fd44, %fd27, %fd36;
	add.f64 	%fd45, %fd44, %fd38;
	mul.f64 	%fd46, %fd8, 0d4028000000000000;
	add.f64 	%fd47, %fd45, %fd46;
	mul.f64 	%fd48, %fd9, 0d4028000000000000;
	sub.f64 	%fd49, %fd47, %fd48;
	mul.f64 	%fd50, %fd121, 0d4010000000000000;
	sub.f64 	%fd51, %fd49, %fd50;
	mul.f64 	%fd52, %fd122, 0d4010000000000000;
	add.f64 	%fd53, %fd51, %fd52;
	fma.rn.f64 	%fd54, %fd53, %fd22, %fd43;
	add.f64 	%fd55, %fd3, %fd28;
	sub.f64 	%fd56, %fd55, %fd30;
	sub.f64 	%fd57, %fd56, %fd40;
	fma.rn.f64 	%fd58, %fd9, 0d4018000000000000, %fd57;
	add.f64 	%fd59, %fd58, %fd50;
	sub.f64 	%fd60, %fd59, %fd52;
	sub.f64 	%fd61, %fd60, %fd14;
	add.f64 	%fd62, %fd61, %fd15;
	fma.rn.f64 	%fd63, %fd62, %fd23, %fd54;
	mul.f64 	%fd64, %fd3, 0d4028000000000000;
	mul.f64 	%fd65, %fd120, 0d4018000000000000;
	sub.f64 	%fd66, %fd65, %fd64;
	sub.f64 	%fd67, %fd66, %fd36;
	mul.f64 	%fd68, %fd6, 0d4038000000000000;
	add.f64 	%fd69, %fd67, %fd68;
	mul.f64 	%fd70, %fd7, 0d4028000000000000;
	sub.f64 	%fd71, %fd69, %fd70;
	add.f64 	%fd72, %fd71, %fd40;
	sub.f64 	%fd73, %fd72, %fd48;
	fma.rn.f64 	%fd74, %fd10, 0d4018000000000000, %fd73;
	fma.rn.f64 	%fd75, %fd74, %fd24, %fd63;
	mul.f64 	%fd76, %fd120, 0dC010000000000000;
	fma.rn.f64 	%fd77, %fd3, 0d4020000000000000, %fd76;
	add.f64 	%fd78, %fd77, %fd36;
	sub.f64 	%fd79, %fd78, %fd68;
	add.f64 	%fd80, %fd79, %fd70;
	sub.f64 	%fd81, %fd80, %fd46;
	fma.rn.f64 	%fd82, %fd9, 0d4038000000000000, %fd81;
	mul.f64 	%fd83, %fd10, 0d4028000000000000;
	sub.f64 	%fd84, %fd82, %fd83;
	add.f64 	%fd85, %fd84, %fd50;
	mul.f64 	%fd86, %fd122, 0d4020000000000000;
	sub.f64 	%fd87, %fd85, %fd86;
	mul.f64 	%fd88, %fd13, 0d4010000000000000;
	add.f64 	%fd89, %fd87, %fd88;
	fma.rn.f64 	%fd90, %fd89, %fd25, %fd75;
	sub.f64 	%fd91, %fd34, %fd28;
	mul.f64 	%fd92, %fd6, 0d4020000000000000;
	add.f64 	%fd93, %fd91, %fd92;
	mul.f64 	%fd94, %fd7, 0d4010000000000000;
	sub.f64 	%fd95, %fd93, %fd94;
	add.f64 	%fd96, %fd95, %fd40;
	sub.f64 	%fd97, %fd96, %fd48;
	fma.rn.f64 	%fd98, %fd10, 0d4018000000000000, %fd97;
	sub.f64 	%fd99, %fd98, %fd50;
	add.f64 	%fd100, %fd99, %fd86;
	sub.f64 	%fd101, %fd100, %fd88;
	add.f64 	%fd102, %fd14, %fd101;
	add.f64 	%fd103, %fd15, %fd15;
	sub.f64 	%fd104, %fd102, %fd103;
	add.f64 	%fd105, %fd16, %fd104;
	fma.rn.f64 	%fd106, %fd105, %fd26, %fd90;
	add.f64 	%fd107, %fd77, %fd28;
	sub.f64 	%fd108, %fd107, %fd92;
	add.f64 	%fd109, %fd108, %fd94;
	fma.rn.f64 	%fd110, %fd109, %fd20, %fd106;
	sub.f64 	%fd111, %fd18, %fd17;
	sub.f64 	%fd112, %fd19, %fd17;
	mul.f64 	%fd113, %fd2, %fd112;
	fma.rn.f64 	%fd114, %fd1, %fd111, %fd113;
	add.f64 	%fd115, %fd17, %fd17;
	mov.f64 	%fd116, 0d3FF0000000000000;
	sub.f64 	%fd117, %fd116, %fd17;
	mul.f64 	%fd118, %fd115, %fd117;
	fma.rn.f64 	%fd119, %fd118, %fd110, %fd114;
	mul.lo.s32 	%r13, %r3, %r2;
	mad.lo.s32 	%r14, %r4, %r5, %r13;
	add.s32 	%r15, %r14, %r12;
	mul.wide.s32 	%rd15, %r15, 8;
	add.s64 	%rd16, %rd8, %rd15;
	st.global.f64 	[%rd16], %fd119;
$L__BB41_2:
	ret;

}
	// .globl	_Z15Mfunc4D_hex_dipPdS_S_S_dddddddddddddddddiiiiS_
.visible .entry _Z15Mfunc4D_hex_dipPdS_S_S_dddddddddddddddddiiiiS_(
	.param .u64 .ptr .align 1 _Z15Mfunc4D_hex_dipPdS_S_S_dddddddddddddddddiiiiS__param_0,
	.param .u64 .ptr .align 1 _Z15Mfunc4D_hex_dipPdS_S_S_dddddddddddddddddiiiiS__param_1,
	.param .u64 .ptr .align 1 _Z15Mfunc4D_hex_dipPdS_S_S_dddddddddddddddddiiiiS__param_2,
	.param .u64 .ptr .align 1 _Z15Mfunc4D_hex_dipPdS_S_S_dddddddddddddddddiiiiS__param_3,
	.param .f64 _Z15Mfunc4D_hex_dipPdS_S_S_dddddddddddddddddiiiiS__param_4,
	.param .f64 _Z15Mfunc4D_hex_dipPdS_S_S_dddddddddddddddddiiiiS__param_5,
	.param .f64 _Z15Mfunc4D_hex_dipPdS_S_S_dddddddddddddddddiiiiS__param_6,
	.param .f64 _Z15Mfunc4D_hex_dipPdS_S_S_dddddddddddddddddiiiiS__param_7,
	.param .f64 _Z15Mfunc4D_hex_dipPdS_S_S_dddddddddddddddddiiiiS__param_8,
	.param .f64 _Z15Mfunc4D_hex_dipPdS_S_S_dddddddddddddddddiiiiS__param_9,
	.param .f64 _Z15Mfunc4D_hex_dipPdS_S_S_dddddddddddddddddiiiiS__param_10,
	.param .f64 _Z15Mfunc4D_hex_dipPdS_S_S_dddddddddddddddddiiiiS__param_11,
	.param .f64 _Z15Mfunc4D_hex_dipPdS_S_S_dddddddddddddddddiiiiS__param_12,
	.param .f64 _Z15Mfunc4D_hex_dipPdS_S_S_dddddddddddddddddiiiiS__param_13,
	.param .f64 _Z15Mfunc4D_hex_dipPdS_S_S_dddddddddddddddddiiiiS__param_14,
	.param .f64 _Z15Mfunc4D_hex_dipPdS_S_S_dddddddddddddddddiiiiS__param_15,
	.param .f64 _Z15Mfunc4D_hex_dipPdS_S_S_dddddddddddddddddiiiiS__param_16,
	.param .f64 _Z15Mfunc4D_hex_dipPdS_S_S_dddddddddddddddddiiiiS__param_17,
	.param .f64 _Z15Mfunc4D_hex_dipPdS_S_S_dddddddddddddddddiiiiS__param_18,
	.param .f64 _Z15Mfunc4D_hex_dipPdS_S_S_dddddddddddddddddiiiiS__param_19,
	.param .f64 _Z15Mfunc4D_hex_dipPdS_S_S_dddddddddddddddddiiiiS__param_20,
	.param .u32 _Z15Mfunc4D_hex_dipPdS_S_S_dddddddddddddddddiiiiS__param_21,
	.param .u32 _Z15Mfunc4D_hex_dipPdS_S_S_dddddddddddddddddiiiiS__param_22,
	.param .u32 _Z15Mfunc4D_hex_dipPdS_S_S_dddddddddddddddddiiiiS__param_23,
	.param .u32 _Z15Mfunc4D_hex_dipPdS_S_S_dddddddddddddddddiiiiS__param_24,
	.param .u64 .ptr .align 1 _Z15Mfunc4D_hex_dipPdS_S_S_dddddddddddddddddiiiiS__param_25
)
{
	.reg .pred 	%p<2>;
	.reg .b32 	%r<22>;
	.reg .b64 	%rd<24>;
	.reg .b64 	%fd<131>;

	ld.param.u64 	%rd2, [_Z15Mfunc4D_hex_dipPdS_S_S_dddddddddddddddddiiiiS__param_1];
	ld.param.u64 	%rd4, [_Z15Mfunc4D_hex_dipPdS_S_S_dddddddddddddddddiiiiS__param_3];
	ld.param.f64 	%fd1, [_Z15Mfunc4D_hex_dipPdS_S_S_dddddddddddddddddiiiiS__param_4];
	ld.param.f64 	%fd4, [_Z15Mfunc4D_hex_dipPdS_S_S_dddddddddddddddddiiiiS__param_7];
	ld.param.f64 	%fd5, [_Z15Mfunc4D_hex_dipPdS_S_S_dddddddddddddddddiiiiS__param_8];
	ld.param.f64 	%fd6, [_Z15Mfunc4D_hex_dipPdS_S_S_dddddddddddddddddiiiiS__param_9];
	ld.param.f64 	%fd7, [_Z15Mfunc4D_hex_dipPdS_S_S_dddddddddddddddddiiiiS__param_10];
	ld.param.f64 	%fd12, [_Z15Mfunc4D_hex_dipPdS_S_S_dddddddddddddddddiiiiS__param_15];
	ld.param.f64 	%fd13, [_Z15Mfunc4D_hex_dipPdS_S_S_dddddddddddddddddiiiiS__param_16];
	ld.param.f64 	%fd14, [_Z15Mfunc4D_hex_dipPdS_S_S_dddddddddddddddddiiiiS__param_17];
	ld.param.f64 	%fd15, [_Z15Mfunc4D_hex_dipPdS_S_S_dddddddddddddddddiiiiS__param_18];
	ld.param.f64 	%fd16, [_Z15Mfunc4D_hex_dipPdS_S_S_dddddddddddddddddiiiiS__param_19];
	ld.param.u32 	%r6, [_Z15Mfunc4D_hex_dipPdS_S_S_dddddddddddddddddiiiiS__param_21];
	ld.param.u32 	%r3, [_Z15Mfunc4D_hex_dipPdS_S_S_dddddddddddddddddiiiiS__param_22];
	ld.param.u32 	%r4, [_Z15Mfunc4D_hex_dipPdS_S_S_dddddddddddddddddiiiiS__param_23];
	ld.param.u32 	%r5, [_Z15Mfunc4D_hex_dipPdS_S_S_dddddddddddddddddiiiiS__param_24];
	mov.u32 	%r7, %ctaid.x;
	mov.u32 	%r8, %ntid.x;
	mov.u32 	%r9, %tid.x;
	mad.lo.s32 	%r1, %r7, %r8, %r9;
	mul.lo.s32 	%r10, %r4, %r3;
	mul.lo.s32 	%r11, %r10, %r5;
	div.u32 	%r2, %r1, %r11;
	setp.ge.s32 	%p1, %r2, %r6;
	@%p1 bra 	$L__BB42_2;
	ld.param.u64 	%rd23, [_Z15Mfunc4D_hex_dipPdS_S_S_dddddddddddddddddiiiiS__param_25];
	ld.param.f64 	%fd130, [_Z15Mfunc4D_hex_dipPdS_S_S_dddddddddddddddddiiiiS__param_20];
	ld.param.f64 	%fd129, [_Z15Mfunc4D_hex_dipPdS_S_S_dddddddddddddddddiiiiS__param_14];
	ld.param.f64 	%fd128, [_Z15Mfunc4D_hex_dipPdS_S_S_dddddddddddddddddiiiiS__param_13];
	ld.param.f64 	%fd127, [_Z15Mfunc4D_hex_dipPdS_S_S_dddddddddddddddddiiiiS__param_12];
	ld.param.f64 	%fd126, [_Z15Mfunc4D_hex_dipPdS_S_S_dddddddddddddddddiiiiS__param_11];
	ld.param.f64 	%fd125, [_Z15Mfunc4D_hex_dipPdS_S_S_dddddddddddddddddiiiiS__param_6];
	ld.param.f64 	%fd124, [_Z15Mfunc4D_hex_dipPdS_S_S_dddddddddddddddddiiiiS__param_5];
	ld.param.u64 	%rd22, [_Z15Mfunc4D_hex_dipPdS_S_S_dddddddddddddddddiiiiS__param_2];
	ld.param.u64 	%rd21, [_Z15Mfunc4D_hex_dipPdS_S_S_dddddddddddddddddiiiiS__param_0];
	mul.lo.s32 	%r12, %r5, %r4;
	div.u32 	%r13, %r1, %r12;
	rem.u32 	%r14, %r13, %r3;
	div.u32 	%r15, %r1, %r5;
	rem.u32 	%r16, %r15, %r4;
	mul.lo.s32 	%r17, %r15, %r5;
	sub.s32 	%r18, %r1, %r17;
	cvta.to.global.u64 	%rd6, %rd21;
	cvta.to.global.u64 	%rd7, %rd2;
	cvta.to.global.u64 	%rd8, %rd22;
	cvta.to.global.u64 	%rd9, %rd4;
	cvta.to.global.u64 	%rd10, %rd23;
	mul.wide.s32 	%rd11, %r2, 8;
	add.s64 	%rd12, %rd6, %rd11;
	ld.global.f64 	%fd18, [%rd12];
	mul.wide.s32 	%rd13, %r14, 8;
	add.s64 	%rd14, %rd7, %rd13;
	ld.global.f64 	%fd19, [%rd14];
	mul.wide.s32 	%rd15, %r16, 8;
	add.s64 	%rd16, %rd8, %rd15;
	ld.global.f64 	%fd20, [%rd16];
	mul.wide.s32 	%rd17, %r18, 8;
	add.s64 	%rd18, %rd9, %rd17;
	ld.global.f64 	%fd21, [%rd18];
	mul.f64 	%fd22, %fd18, %fd21;
	mul.f64 	%fd23, %fd21, %fd21;
	mul.f64 	%fd24, %fd21, %fd23;
	mul.f64 	%fd25, %fd21, %fd24;
	mul.f64 	%fd26, %fd21, %fd22;
	mul.f64 	%fd27, %fd21, %fd26;
	mul.f64 	%fd28, %fd21, %fd27;
	mul.f64 	%fd29, %fd4, 0dC010000000000000;
	mul.f64 	%fd30, %fd6, 0d4010000000000000;
	sub.f64 	%fd31, %fd29, %fd30;
	mul.f64 	%fd32, %fd7, 0d4010000000000000;
	add.f64 	%fd33, %fd31, %fd32;
	fma.rn.f64 	%fd34, %fd33, %fd21, %fd4;
	add.f64 	%fd35, %fd4, %fd4;
	sub.f64 	%fd36, %fd5, %fd35;
	fma.rn.f64 	%fd37, %fd36, %fd18, %fd34;
	mul.f64 	%fd38, %fd6, 0d4028000000000000;
	fma.rn.f64 	%fd39, %fd4, 0d4018000000000000, %fd38;
	mul.f64 	%fd40, %fd7, 0d4028000000000000;
	sub.f64 	%fd41, %fd39, %fd40;
	mul.f64 	%fd42, %fd127, 0d4018000000000000;
	sub.f64 	%fd43, %fd41, %fd42;
	fma.rn.f64 	%fd44, %fd128, 0d4018000000000000, %fd43;
	fma.rn.f64 	%fd45, %fd44, %fd23, %fd37;
	sub.f64 	%fd46, %fd29, %fd38;
	add.f64 	%fd47, %fd46, %fd40;
	mul.f64 	%fd48, %fd127, 0d4028000000000000;
	add.f64 	%fd49, %fd47, %fd48;
	mul.f64 	%fd50, %fd128, 0d4028000000000000;
	sub.f64 	%fd51, %fd49, %fd50;
	mul.f64 	%fd52, %fd12, 0d4010000000000000;
	sub.f64 	%fd53, %fd51, %fd52;
	mul.f64 	%fd54, %fd13, 0d4010000000000000;
	add.f64 	%fd55, %fd53, %fd54;
	fma.rn.f64 	%fd56, %fd55, %fd24, %fd45;
	add.f64 	%fd57, %fd4, %fd30;
	sub.f64 	%fd58, %fd57, %fd32;
	sub.f64 	%fd59, %fd58, %fd42;
	fma.rn.f64 	%fd60, %fd128, 0d4018000000000000, %fd59;
	add.f64 	%fd61, %fd60, %fd52;
	sub.f64 	%fd62, %fd61, %fd54;
	sub.f64 	%fd63, %fd62, %fd15;
	add.f64 	%fd64, %fd63, %fd16;
	fma.rn.f64 	%fd65, %fd64, %fd25, %fd56;
	mul.f64 	%fd66, %fd4, 0d4028000000000000;
	mul.f64 	%fd67, %fd5, 0d4018000000000000;
	sub.f64 	%fd68, %fd67, %fd66;
	sub.f64 	%fd69, %fd68, %fd38;
	mul.f64 	%fd70, %fd7, 0d4038000000000000;
	add.f64 	%fd71, %fd69, %fd70;
	mul.f64 	%fd72, %fd126, 0d4028000000000000;
	sub.f64 	%fd73, %fd71, %fd72;
	add.f64 	%fd74, %fd73, %fd42;
	sub.f64 	%fd75, %fd74, %fd50;
	fma.rn.f64 	%fd76, %fd129, 0d4018000000000000, %fd75;
	fma.rn.f64 	%fd77, %fd76, %fd26, %fd65;
	mul.f64 	%fd78, %fd5, 0dC010000000000000;
	fma.rn.f64 	%fd79, %fd4, 0d4020000000000000, %fd78;
	add.f64 	%fd80, %fd79, %fd38;
	sub.f64 	%fd81, %fd80, %fd70;
	add.f64 	%fd82, %fd81, %fd72;
	sub.f64 	%fd83, %fd82, %fd48;
	fma.rn.f64 	%fd84, %fd128, 0d4038000000000000, %fd83;
	mul.f64 	%fd85, %fd129, 0d4028000000000000;
	sub.f64 	%fd86, %fd84, %fd85;
	add.f64 	%fd87, %fd86, %fd52;
	mul.f64 	%fd88, %fd13, 0d4020000000000000;
	sub.f64 	%fd89, %fd87, %fd88;
	mul.f64 	%fd90, %fd14, 0d4010000000000000;
	add.f64 	%fd91, %fd89, %fd90;
	fma.rn.f64 	%fd92, %fd91, %fd27, %fd77;
	sub.f64 	%fd93, %fd36, %fd30;
	mul.f64 	%fd94, %fd7, 0d4020000000000000;
	add.f64 	%fd95, %fd93, %fd94;
	mul.f64 	%fd96, %fd126, 0d4010000000000000;
	sub.f64 	%fd97, %fd95, %fd96;
	add.f64 	%fd98, %fd97, %fd42;
	sub.f64 	%fd99, %fd98, %fd50;
	fma.rn.f64 	%fd100, %fd129, 0d4018000000000000, %fd99;
	sub.f64 	%fd101, %fd100, %fd52;
	add.f64 	%fd102, %fd101, %fd88;
	sub.f64 	%fd103, %fd102, %fd90;
	add.f64 	%fd104, %fd15, %fd103;
	add.f64 	%fd105, %fd16, %fd16;
	sub.f64 	%fd106, %fd104, %fd105;
	add.f64 	%fd107, %fd130, %fd106;
	fma.rn.f64 	%fd108, %fd107, %fd28, %fd92;
	add.f64 	%fd109, %fd79, %fd30;
	sub.f64 	%fd110, %fd109, %fd94;
	add.f64 	%fd111, %fd110, %fd96;
	fma.rn.f64 	%fd112, %fd111, %fd22, %fd108;
	sub.f64 	%fd113, %fd19, %fd18;
	sub.f64 	%fd114, %fd20, %fd18;
	mul.f64 	%fd115, %fd124, %fd114;
	fma.rn.f64 	%fd116, %fd1, %fd113, %fd115;
	sub.f64 	%fd117, %fd21, %fd18;
	fma.rn.f64 	%fd118, %fd125, %fd117, %fd116;
	add.f64 	%fd119, %fd18, %fd18;
	mov.f64 	%fd120, 0d3FF0000000000000;
	sub.f64 	%fd121, %fd120, %fd18;
	mul.f64 	%fd122, %fd119, %fd121;
	fma.rn.f64 	%fd123, %fd122, %fd112, %fd118;
	mad.lo.s32 	%r19, %r2, %r3, %r14;
	mad.lo.s32 	%r20, %r19, %r4, %r16;
	mad.lo.s32 	%r21, %r20, %r5, %r18;
	mul.wide.s32 	%rd19, %r21, 8;
	add.s64 	%rd20, %rd10, %rd19;
	st.global.f64 	[%rd20], %fd123;
$L__BB42_2:
	ret;

}
	// .globl	_Z15Mfunc5D_hex_dipPdS_S_S_S_ddddddddddddddddddiiiiiS_
.visible .entry _Z15Mfunc5D_hex_dipPdS_S_S_S_ddddddddddddddddddiiiiiS_(
	.param .u64 .ptr .align 1 _Z15Mfunc5D_hex_dipPdS_S_S_S_ddddddddddddddddddiiiiiS__param_0,
	.param .u64 .ptr .align 1 _Z15Mfunc5D_hex_dipPdS_S_S_S_ddddddddddddddddddiiiiiS__param_1,
	.param .u64 .ptr .align 1 _Z15Mfunc5D_hex_dipPdS_S_S_S_ddddddddddddddddddiiiiiS__param_2,
	.param .u64 .ptr .align 1 _Z15Mfunc5D_hex_dipPdS_S_S_S_ddddddddddddddddddiiiiiS__param_3,
	.param .u64 .ptr .align 1 _Z15Mfunc5D_hex_dipPdS_S_S_S_ddddddddddddddddddiiiiiS__param_4,
	.param .f64 _Z15Mfunc5D_hex_dipPdS_S_S_S_ddddddddddddddddddiiiiiS__param_5,
	.param .f64 _Z15Mfunc5D_hex_dipPdS_S_S_S_ddddddddddddddddddiiiiiS__param_6,
	.param .f64 _Z15Mfunc5D_hex_dipPdS_S_S_S_ddddddddddddddddddiiiiiS__param_7,
	.param .f64 _Z15Mfunc5D_hex_dipPdS_S_S_S_ddddddddddddddddddiiiiiS__param_8,
	.param .f64 _Z15Mfunc5D_hex_dipPdS_S_S_S_ddddddddddddddddddiiiiiS__param_9,
	.param .f64 _Z15Mfunc5D_hex_dipPdS_S_S_S_ddddddddddddddddddiiiiiS__param_10,
	.param .f64 _Z15Mfunc5D_hex_dipPdS_S_S_S_ddddddddddddddddddiiiiiS__param_11,
	.param .f64 _Z15Mfunc5D_hex_dipPdS_S_S_S_ddddddddddddddddddiiiiiS__param_12,
	.param .f64 _Z15Mfunc5D_hex_dipPdS_S_S_S_ddddddddddddddddddiiiiiS__param_13,
	.param .f64 _Z15Mfunc5D_hex_dipPdS_S_S_S_ddddddddddddddddddiiiiiS__param_14,
	.param .f64 _Z15Mfunc5D_hex_dipPdS_S_S_S_ddddddddddddddddddiiiiiS__param_15,
	.param .f64 _Z15Mfunc5D_hex_dipPdS_S_S_S_ddddddddddddddddddiiiiiS__param_16,
	.param .f64 _Z15Mfunc5D_hex_dipPdS_S_S_S_ddddddddddddddddddiiiiiS__param_17,
	.param .f64 _Z15Mfunc5D_hex_dipPdS_S_S_S_ddddddddddddddddddiiiiiS__param_18,
	.param .f64 _Z15Mfunc5D_hex_dipPdS_S_S_S_ddddddddddddddddddiiiiiS__param_19,
	.param .f64 _Z15Mfunc5D_hex_dipPdS_S_S_S_ddddddddddddddddddiiiiiS__param_20,
	.param .f64 _Z15Mfunc5D_hex_dipPdS_S_S_S_ddddddddddddddddddiiiiiS__param_21,
	.param .f64 _Z15Mfunc5D_hex_dipPdS_S_S_S_ddddddddddddddddddiiiiiS__param_22,
	.param .u32 _Z15Mfunc5D_hex_dipPdS_S_S_S_ddddddddddddddddddiiiiiS__param_23,
	.param .u32 _Z15Mfunc5D_hex_dipPdS_S_S_S_ddddddddddddddddddiiiiiS__param_24,
	.param .u32 _Z15Mfunc5D_hex_dipPdS_S_S_S_ddddddddddddddddddiiiiiS__param_25,
	.param .u32 _Z15Mfunc5D_hex_dipPdS_S_S_S_ddddddddddddddddddiiiiiS__param_26,
	.param .u32 _Z15Mfunc5D_hex_dipPdS_S_S_S_ddddddddddddddddddiiiiiS__param_27,
	.param .u64 .ptr .align 1 _Z15Mfunc5D_hex_dipPdS_S_S_S_ddddddddddddddddddiiiiiS__param_28
)
{
	.reg .pred 	%p<2>;
	.reg .b32 	%r<29>;
	.reg .b64 	%rd<30>;
	.reg .b64 	%fd<161>;

	ld.param.u64 	%rd4, [_Z15Mfunc5D_hex_dipPdS_S_S_S_ddddddddddddddddddiiiiiS__param_3];
	ld.param.f64 	%fd3, [_Z15Mfunc5D_hex_dipPdS_S_S_S_ddddddddddddddddddiiiiiS__param_7];
	ld.param.f64 	%fd4, [_Z15Mfunc5D_hex_dipPdS_S_S_S_ddddddddddddddddddiiiiiS__param_8];
	ld.param.f64 	%fd5, [_Z15Mfunc5D_hex_dipPdS_S_S_S_ddddddddddddddddddiiiiiS__param_9];
	ld.param.f64 	%fd6, [_Z15Mfunc5D_hex_dipPdS_S_S_S_ddddddddddddddddddiiiiiS__param_10];
	ld.param.u32 	%r8, [_Z15Mfunc5D_hex_dipPdS_S_S_S_ddddddddddddddddddiiiiiS__param_23];
	ld.param.u32 	%r9, [_Z15Mfunc5D_hex_dipPdS_S_S_S_ddddddddddddddddddiiiiiS__param_24];
	ld.param.u32 	%r5, [_Z15Mfunc5D_hex_dipPdS_S_S_S_ddddddddddddddddddiiiiiS__param_25];
	ld.param.u32 	%r6, [_Z15Mfunc5D_hex_dipPdS_S_S_S_ddddddddddddddddddiiiiiS__param_26];
	ld.param.u32 	%r7, [_Z15Mfunc5D_hex_dipPdS_S_S_S_ddddddddddddddddddiiiiiS__param_27];
	mov.u32 	%r10, %ctaid.x;
	mov.u32 	%r11, %ntid.x;
	mov.u32 	%r12, %tid.x;
	mad.lo.s32 	%r1, %r10, %r11, %r12;
	mul.lo.s32 	%r2, %r5, %r9;
	mul.lo.s32 	%r13, %r2, %r6;
	mul.lo.s32 	%r14, %r13, %r7;
	div.u32 	%r3, %r1, %r14;
	mul.lo.s32 	%r15, %r6, %r5;
	mul.lo.s32 	%r16, %r15, %r7;
	div.u32 	%r17, %r1, %r16;
	rem.u32 	%r4, %r17, %r9;
	setp.ge.s32 	%p1, %r3, %r8;
	@%p1 bra 	$L__BB43_2;
	ld.param.u64 	%rd29, [_Z15Mfunc5D_hex_dipPdS_S_S_S_ddddddddddddddddddiiiiiS__param_28];
	ld.param.f64 	%fd160, [_Z15Mfunc5D_hex_dipPdS_S_S_S_ddddddddddddddddddiiiiiS__param_22];
	ld.param.f64 	%fd159, [_Z15Mfunc5D_hex_dipPdS_S_S_S_ddddddddddddddddddiiiiiS__param_21];
	ld.param.f64 	%fd158, [_Z15Mfunc5D_hex_dipPdS_S_S_S_ddddddddddddddddddiiiiiS__param_20];
	ld.param.f64 	%fd157, [_Z15Mfunc5D_hex_dipPdS_S_S_S_ddddddddddddddddddiiiiiS__param_19];
	ld.param.f64 	%fd156, [_Z15Mfunc5D_hex_dipPdS_S_S_S_ddddddddddddddddddiiiiiS__param_18];
	ld.param.f64 	%fd155, [_Z15Mfunc5D_hex_dipPdS_S_S_S_ddddddddddddddddddiiiiiS__param_17];
	ld.param.f64 	%fd154, [_Z15Mfunc5D_hex_dipPdS_S_S_S_ddddddddddddddddddiiiiiS__param_16];
	ld.param.f64 	%fd153, [_Z15Mfunc5D_hex_dipPdS_S_S_S_ddddddddddddddddddiiiiiS__param_15];
	ld.param.f64 	%fd152, [_Z15Mfunc5D_hex_dipPdS_S_S_S_ddddddddddddddddddiiiiiS__param_14];
	ld.param.f64 	%fd151, [_Z15Mfunc5D_hex_dipPdS_S_S_S_ddddddddddddddddddiiiiiS__param_13];
	ld.param.f64 	%fd150, [_Z15Mfunc5D_hex_dipPdS_S_S_S_ddddddddddddddddddiiiiiS__param_12];
	ld.param.f64 	%fd149, [_Z15Mfunc5D_hex_dipPdS_S_S_S_ddddddddddddddddddiiiiiS__param_11];
	ld.param.f64 	%fd148, [_Z15Mfunc5D_hex_dipPdS_S_S_S_ddddddddddddddddddiiiiiS__param_6];
	ld.param.f64 	%fd147, [_Z15Mfunc5D_hex_dipPdS_S_S_S_ddddddddddddddddddiiiiiS__param_5];
	ld.param.u64 	%rd28, [_Z15Mfunc5D_hex_dipPdS_S_S_S_ddddddddddddddddddiiiiiS__param_4];
	ld.param.u64 	%rd27, [_Z15Mfunc5D_hex_dipPdS_S_S_S_ddddddddddddddddddiiiiiS__param_2];
	ld.param.u64 	%rd26, [_Z15Mfunc5D_hex_dipPdS_S_S_S_ddddddddddddddddddiiiiiS__param_1];
	ld.param.u64 	%rd25, [_Z15Mfunc5D_hex_dipPdS_S_S_S_ddddddddddddddddddiiiiiS__param_0];
	mul.lo.s32 	%r18, %r7, %r6;
	div.u32 	%r19, %r1, %r18;
	rem.u32 	%r20, %r19, %r5;
	div.u32 	%r21, %r1, %r7;
	rem.u32 	%r22, %r21, %r6;
	mul.lo.s32 	%r23, %r21, %r7;
	sub.s32 	%r24, %r1, %r23;
	cvta.to.global.u64 	%rd7, %rd25;
	cvta.to.global.u64 	%rd8, %rd26;
	cvta.to.global.u64 	%rd9, %rd27;
	cvta.to.global.u64 	%rd10, %rd4;
	cvta.to.global.u64 	%rd11, %rd28;
	cvta.to.global.u64 	%rd12, %rd29;
	mul.wide.s32 	%rd13, %r3, 8;
	add.s64 	%rd14, %rd7, %rd13;
	ld.global.f64 	%fd19, [%rd14];
	mul.wide.s32 	%rd15, %r4, 8;
	add.s64 	%rd16, %rd8, %rd15;
	ld.global.f64 	%fd20, [%rd16];
	mul.wide.s32 	%rd17, %r20, 8;
	add.s64 	%rd18, %rd9, %rd17;
	ld.global.f64 	%fd21, [%rd18];
	mul.wide.s32 	%rd19, %r22, 8;
	add.s64 	%rd20, %rd10, %rd19;
	ld.global.f64 	%fd22, [%rd20];
	mul.wide.s32 	%rd21, %r24, 8;
	add.s64 	%rd22, %rd11, %rd21;
	ld.global.f64 	%fd23, [%rd22];
	mul.f64 	%fd24, %fd19, %fd20;
	mul.f64 	%fd25, %fd19, %fd19;
	mul.f64 	%fd26, %fd19, %fd25;
	mul.f64 	%fd27, %fd20, %fd20;
	mul.f64 	%fd28, %fd20, %fd24;
	mul.f64 	%fd29, %fd25, %fd20;
	mul.f64 	%fd30, %fd20, %fd26;
	mul.f64 	%fd31, %fd20, %fd29;
	mul.f64 	%fd32, %fd20, %fd30;
	mul.f64 	%fd33, %fd149, 0d4018000000000000;
	mul.f64 	%fd34, %fd152, 0d4008000000000000;
	sub.f64 	%fd35, %fd34, %fd33;
	fma.rn.f64 	%fd36, %fd35, %fd19, %fd149;
	mul.f64 	%fd37, %fd5, 0dC000000000000000;
	add.f64 	%fd38, %fd149, %fd149;
	sub.f64 	%fd39, %fd37, %fd38;
	add.f64 	%fd40, %fd150, %fd150;
	add.f64 	%fd41, %fd39, %fd40;
	fma.rn.f64 	%fd42, %fd41, %fd20, %fd36;
	mul.f64 	%fd43, %fd149, 0d4022000000000000;
	mul.f64 	%fd44, %fd152, 0d4022000000000000;
	sub.f64 	%fd45, %fd43, %fd44;
	fma.rn.f64 	%fd46, %fd155, 0d4008000000000000, %fd45;
	fma.rn.f64 	%fd47, %fd46, %fd25, %fd42;
	mul.f64 	%fd48, %fd149, 0d4010000000000000;
	mul.f64 	%fd49, %fd152, 0d4018000000000000;
	sub.f64 	%fd50, %fd49, %fd48;
	mul.f64 	%fd51, %fd155, 0d4010000000000000;
	sub.f64 	%fd52, %fd50, %fd51;
	add.f64 	%fd53, %fd52, %fd158;
	fma.rn.f64 	%fd54, %fd53, %fd26, %fd47;
	add.f64 	%fd55, %fd5, %fd5;
	sub.f64 	%fd56, %fd55, %fd6;
	add.f64 	%fd57, %fd56, %fd149;
	sub.f64 	%fd58, %fd57, %fd40;
	add.f64 	%fd59, %fd151, %fd58;
	fma.rn.f64 	%fd60, %fd59, %fd27, %fd54;
	mul.f64 	%fd61, %fd5, 0dC018000000000000;
	mul.f64 	%fd62, %fd6, 0d4008000000000000;
	add.f64 	%fd63, %fd61, %fd62;
	sub.f64 	%fd64, %fd63, %fd33;
	mul.f64 	%fd65, %fd150, 0d4028000000000000;
	add.f64 	%fd66, %fd64, %fd65;
	fma.rn.f64 	%fd67, %fd151, 0dC018000000000000, %fd66;
	add.f64 	%fd68, %fd67, %fd34;
	mul.f64 	%fd69, %fd153, 0d4018000000000000;
	sub.f64 	%fd70, %fd68, %fd69;
	fma.rn.f64 	%fd71, %fd154, 0d4008000000000000, %fd70;
	fma.rn.f64 	%fd72, %fd71, %fd28, %fd60;
	mul.f64 	%fd73, %fd149, 0d4032000000000000;
	sub.f64 	%fd74, %fd61, %fd73;
	mul.f64 	%fd75, %fd150, 0d4032000000000000;
	add.f64 	%fd76, %fd74, %fd75;
	fma.rn.f64 	%fd77, %fd152, 0d4032000000000000, %fd76;
	mul.f64 	%fd78, %fd153, 0d4032000000000000;
	sub.f64 	%fd79, %fd77, %fd78;
	fma.rn.f64 	%fd80, %fd155, 0dC018000000000000, %fd79;
	mul.f64 	%fd81, %fd156, 0d4018000000000000;
	add.f64 	%fd82, %fd80, %fd81;
	fma.rn.f64 	%fd83, %fd82, %fd29, %fd72;
	fma.rn.f64 	%fd84, %fd149, 0d4020000000000000, %fd55;
	mul.f64 	%fd85, %fd150, 0d4020000000000000;
	sub.f64 	%fd86, %fd84, %fd85;
	mul.f64 	%fd87, %fd152, 0d4028000000000000;
	sub.f64 	%fd88, %fd86, %fd87;
	mul.f64 	%fd89, %fd153, 0d4028000000000000;
	add.f64 	%fd90, %fd88, %fd89;
	fma.rn.f64 	%fd91, %fd155, 0d4020000000000000, %fd90;
	mul.f64 	%fd92, %fd156, 0d4020000000000000;
	sub.f64 	%fd93, %fd91, %fd92;
	add.f64 	%fd94, %fd158, %fd158;
	sub.f64 	%fd95, %fd93, %fd94;
	add.f64 	%fd96, %fd159, %fd159;
	add.f64 	%fd97, %fd95, %fd96;
	fma.rn.f64 	%fd98, %fd97, %fd30, %fd83;
	mul.f64 	%fd99, %fd5, 0d4018000000000000;
	sub.f64 	%fd100, %fd99, %fd62;
	add.f64 	%fd101, %fd100, %fd43;
	sub.f64 	%fd102, %fd101, %fd75;
	fma.rn.f64 	%fd103, %fd151, 0d4022000000000000, %fd102;
	sub.f64 	%fd104, %fd103, %fd44;
	add.f64 	%fd105, %fd104, %fd78;
	mul.f64 	%fd106, %fd154, 0d4022000000000000;
	sub.f64 	%fd107, %fd105, %fd106;
	fma.rn.f64 	%fd108, %fd155, 0d4008000000000000, %fd107;
	sub.f64 	%fd109, %fd108, %fd81;
	fma.rn.f64 	%fd110, %fd157, 0d4008000000000000, %fd109;
	fma.rn.f64 	%fd111, %fd110, %fd31, %fd98;
	add.f64 	%fd112, %fd37, %fd6;
	sub.f64 	%fd113, %fd112, %fd48;
	add.f64 	%fd114, %fd113, %fd85;
	mul.f64 	%fd115, %fd151, 0d4010000000000000;
	sub.f64 	%fd116, %fd114, %fd115;
	add.f64 	%fd117, %fd116, %fd49;
	sub.f64 	%fd118, %fd117, %fd89;
	fma.rn.f64 	%fd119, %fd154, 0d4018000000000000, %fd118;
	sub.f64 	%fd120, %fd119, %fd51;
	add.f64 	%fd121, %fd120, %fd92;
	mul.f64 	%fd122, %fd157, 0d4010000000000000;
	sub.f64 	%fd123, %fd121, %fd122;
	add.f64 	%fd124, %fd158, %fd123;
	sub.f64 	%fd125, %fd124, %fd96;
	add.f64 	%fd126, %fd160, %fd125;
	fma.rn.f64 	%fd127, %fd126, %fd32, %fd111;
	fma.rn.f64 	%fd128, %fd149, 0d4028000000000000, %fd99;
	sub.f64 	%fd129, %fd128, %fd65;
	sub.f64 	%fd130, %fd129, %fd49;
	add.f64 	%fd131, %fd130, %fd69;
	fma.rn.f64 	%fd132, %fd131, %fd24, %fd127;
	sub.f64 	%fd133, %fd20, %fd19;
	mul.f64 	%fd134, %fd147, %fd133;
	sub.f64 	%fd135, %fd21, %fd19;
	mul.f64 	%fd136, %fd148, %fd135;
	fma.rn.f64 	%fd137, %fd134, 0d3FE0000000000000, %fd136;
	sub.f64 	%fd138, %fd22, %fd19;
	fma.rn.f64 	%fd139, %fd3, %fd138, %fd137;
	sub.f64 	%fd140, %fd23, %fd19;
	fma.rn.f64 	%fd141, %fd4, %fd140, %fd139;
	add.f64 	%fd142, %fd19, %fd19;
	mov.f64 	%fd143, 0d3FF0000000000000;
	sub.f64 	%fd144, %fd143, %fd19;
	mul.f64 	%fd145, %fd142, %fd144;
	fma.rn.f64 	%fd146, %fd145, %fd132, %fd141;
	mad.lo.s32 	%r25, %r2, %r3, %r20;
	mad.lo.s32 	%r26, %r4, %r5, %r25;
	mad.lo.s32 	%r27, %r26, %r6, %r22;
	mad.lo.s32 	%r28, %r27, %r7, %r24;
	mul.wide.s32 	%rd23, %r28, 8;
	add.s64 	%rd24, %rd12, %rd23;
	st.global.f64 	[%rd24], %fd146;
$L__BB43_2:
	ret;

}
	// .globl	_Z18include_bc_hex_dipPddddddddddddddddiiS_
.visible .entry _Z18include_bc_hex_dipPddddddddddddddddiiS_(
	.param .u64 .ptr .align 1 _Z18include_bc_hex_dipPddddddddddddddddiiS__param_0,
	.param .f64 _Z18include_bc_hex_dipPddddddddddddddddiiS__param_1,
	.param .f64 _Z18include_bc_hex_dipPddddddddddddddddiiS__param_2,
	.param .f64 _Z18include_bc_hex_dipPddddddddddddddddiiS__param_3,
	.param .f64 _Z18include_bc_hex_dipPddddddddddddddddiiS__param_4,
	.param .f64 _Z18include_bc_hex_dipPddddddddddddddddiiS__param_5,
	.param .f64 _Z18include_bc_hex_dipPddddddddddddddddiiS__param_6,
	.param .f64 _Z18include_bc_hex_dipPddddddddddddddddiiS__param_7,
	.param .f64 _Z18include_bc_hex_dipPddddddddddddddddiiS__param_8,
	.param .f64 _Z18include_bc_hex_dipPddddddddddddddddiiS__param_9,
	.param .f64 _Z18include_bc_hex_dipPddddddddddddddddiiS__param_10,
	.param .f64 _Z18include_bc_hex_dipPddddddddddddddddiiS__param_11,
	.param .f64 _Z18include_bc_hex_dipPddddddddddddddddiiS__param_12,
	.param .f64 _Z18include_bc_hex_dipPddddddddddddddddiiS__param_13,
	.param .f64 _Z18include_bc_hex_dipPddddddddddddddddiiS__param_14,
	.param .f64 _Z18include_bc_hex_dipPddddddddddddddddiiS__param_15,
	.param .u32 _Z18include_bc_hex_dipPddddddddddddddddiiS__param_16,
	.param .u32 _Z18include_bc_hex_dipPddddddddddddddddiiS__param_17,
	.param .u64 .ptr .align 1 _Z18include_bc_hex_dipPddddddddddddddddiiS__param_18
)
{
	.reg .pred 	%p<3>;
	.reg .b32 	%r<6>;
	.reg .b64 	%rd<9>;
	.reg .b64 	%fd<132>;

	ld.param.u64 	%rd3, [_Z18include_bc_hex_dipPddddddddddddddddiiS__param_0];
	ld.param.f64 	%fd13, [_Z18include_bc_hex_dipPddddddddddddddddiiS__param_2];
	ld.param.f64 	%fd14, [_Z18include_bc_hex_dipPddddddddddddddddiiS__param_3];
	ld.param.f64 	%fd15, [_Z18include_bc_hex_dipPddddddddddddddddiiS__param_4];
	ld.param.f64 	%fd16, [_Z18include_bc_hex_dipPddddddddddddddddiiS__param_5];
	ld.param.f64 	%fd17, [_Z18include_bc_hex_dipPddddddddddddddddiiS__param_6];
	ld.param.f64 	%fd18, [_Z18include_bc_hex_dipPddddddddddddddddiiS__param_7];
	ld.param.f64 	%fd19, [_Z18include_bc_hex_dipPddddddddddddddddiiS__param_8];
	ld.param.f64 	%fd20, [_Z18include_bc_hex_dipPddddddddddddddddiiS__param_9];
	ld.param.f64 	%fd21, [_Z18include_bc_hex_dipPddddddddddddddddiiS__param_10];
	ld.param.f64 	%fd22, [_Z18include_bc_hex_dipPddddddddddddddddiiS__param_11];
	ld.param.f64 	%fd23, [_Z18include_bc_hex_dipPddddddddddddddddiiS__param_12];
	ld.param.f64 	%fd24, [_Z18include_bc_hex_dipPddddddddddddddddiiS__param_13];
	ld.param.f64 	%fd25, [_Z18include_bc_hex_dipPddddddddddddddddiiS__param_14];
	ld.param.f64 	%fd26, [_Z18include_bc_hex_dipPddddddddddddddddiiS__param_15];
	ld.param.u64 	%rd4, [_Z18include_bc_hex_dipPddddddddddddddddiiS__param_18];
	cvta.to.global.u64 	%rd1, %rd4;
	cvta.to.global.u64 	%rd2, %rd3;
	mul.f64 	%fd27, %fd13, 0dC010000000000000;
	mul.f64 	%fd28, %fd15, 0d4010000000000000;
	sub.f64 	%fd29, %fd27, %fd28;
	mul.f64 	%fd30, %fd16, 0d4010000000000000;
	add.f64 	%fd1, %fd29, %fd30;
	fma.rn.f64 	%fd31, %fd1, 0d0000000000000000, %fd13;
	add.f64 	%fd32, %fd13, %fd13;
	sub.f64 	%fd2, %fd14, %fd32;
	fma.rn.f64 	%fd33, %fd2, 0d0000000000000000, %fd31;
	mul.f64 	%fd34, %fd15, 0d4028000000000000;
	fma.rn.f64 	%fd35, %fd13, 0d4018000000000000, %fd34;
	mul.f64 	%fd36, %fd16, 0d4028000000000000;
	sub.f64 	%fd37, %fd35, %fd36;
	mul.f64 	%fd38, %fd18, 0d4018000000000000;
	sub.f64 	%fd39, %fd37, %fd38;
	fma.rn.f64 	%fd3, %fd19, 0d4018000000000000, %fd39;
	fma.rn.f64 	%fd40, %fd3, 0d0000000000000000, %fd33;
	sub.f64 	%fd41, %fd27, %fd34;
	add.f64 	%fd42, %fd41, %fd36;
	mul.f64 	%fd43, %fd18, 0d4028000000000000;
	add.f64 	%fd44, %fd42, %fd43;
	mul.f64 	%fd45, %fd19, 0d4028000000000000;
	sub.f64 	%fd46, %fd44, %fd45;
	mul.f64 	%fd47, %fd21, 0d4010000000000000;
	sub.f64 	%fd48, %fd46, %fd47;
	mul.f64 	%fd49, %fd22, 0d4010000000000000;
	add.f64 	%fd4, %fd48, %fd49;
	fma.rn.f64 	%fd50, %fd4, 0d0000000000000000, %fd40;
	add.f64 	%fd51, %fd13, %fd28;
	sub.f64 	%fd52, %fd51, %fd30;
	sub.f64 	%fd53, %fd52, %fd38;
	fma.rn.f64 	%fd54, %fd19, 0d4018000000000000, %fd53;
	add.f64 	%fd55, %fd54, %fd47;
	sub.f64 	%fd56, %fd55, %fd49;
	sub.f64 	%fd57, %fd56, %fd24;
	add.f64 	%fd5, %fd57, %fd25;
	fma.rn.f64 	%fd58, %fd5, 0d0000000000000000, %fd50;
	mul.f64 	%fd59, %fd13, 0d4028000000000000;
	mul.f64 	%fd60, %fd14, 0d4018000000000000;
	sub.f64 	%fd61, %fd60, %fd59;
	sub.f64 	%fd62, %fd61, %fd34;
	mul.f64 	%fd63, %fd16, 0d4038000000000000;
	add.f64 	%fd64, %fd62, %fd63;
	mul.f64 	%fd65, %fd17, 0d4028000000000000;
	sub.f64 	%fd66, %fd64, %fd65;
	add.f64 	%fd67, %fd66, %fd38;
	sub.f64 	%fd68, %fd67, %fd45;
	fma.rn.f64 	%fd6, %fd20, 0d4018000000000000, %fd68;
	fma.rn.f64 	%fd69, %fd6, 0d0000000000000000, %fd58;
	mul.f64 	%fd70, %fd14, 0dC010000000000000;
	fma.rn.f64 	%fd71, %fd13, 0d4020000000000000, %fd70;
	add.f64 	%fd72, %fd71, %fd34;
	sub.f64 	%fd73, %fd72, %fd63;
	add.f64 	%fd74, %fd73, %fd65;
	sub.f64 	%fd75, %fd74, %fd43;
	fma.rn.f64 	%fd76, %fd19, 0d4038000000000000, %fd75;
	mul.f64 	%fd77, %fd20, 0d4028000000000000;
	sub.f64 	%fd78, %fd76, %fd77;
	add.f64 	%fd79, %fd78, %fd47;
	mul.f64 	%fd80, %fd22, 0d4020000000000000;
	sub.f64 	%fd81, %fd79, %fd80;
	mul.f64 	%fd82, %fd23, 0d4010000000000000;
	add.f64 	%fd7, %fd81, %fd82;
	fma.rn.f64 	%fd83, %fd7, 0d0000000000000000, %fd69;
	sub.f64 	%fd84, %fd2, %fd28;
	mul.f64 	%fd85, %fd16, 0d4020000000000000;
	add.f64 	%fd86, %fd84, %fd85;
	mul.f64 	%fd87, %fd17, 0d4010000000000000;
	sub.f64 	%fd88, %fd86, %fd87;
	add.f64 	%fd89, %fd88, %fd38;
	sub.f64 	%fd90, %fd89, %fd45;
	fma.rn.f64 	%fd91, %fd20, 0d4018000000000000, %fd90;
	sub.f64 	%fd92, %fd91, %fd47;
	add.f64 	%fd93, %fd92, %fd80;
	sub.f64 	%fd94, %fd93, %fd82;
	add.f64 	%fd95, %fd24, %fd94;
	add.f64 	%fd96, %fd25, %fd25;
	sub.f64 	%fd97, %fd95, %fd96;
	add.f64 	%fd8, %fd26, %fd97;
	fma.rn.f64 	%fd98, %fd8, 0d0000000000000000, %fd83;
	add.f64 	%fd99, %fd71, %fd28;
	sub.f64 	%fd100, %fd99, %fd85;
	add.f64 	%fd9, %fd100, %fd87;
	fma.rn.f64 	%fd101, %fd9, 0d0000000000000000, %fd98;
	mul.f64 	%fd10, %fd101, 0d0000000000000000;
	setp.gtu.f64 	%p1, %fd10, 0d0000000000000000;
	@%p1 bra 	$L__BB44_2;
	ld.param.f64 	%fd129, [_Z18include_bc_hex_dipPddddddddddddddddiiS__param_1];
	add.f64 	%fd102, %fd10, 0d0000000000000000;
	mov.f64 	%fd103, 0d3FE0000000000000;
	div.rn.f64 	%fd104, %fd103, %fd129;
	sub.f64 	%fd105, %fd104, %fd102;
	add.f64 	%fd106, %fd105, %fd105;
	ld.global.f64 	%fd107, [%rd2];
	div.rn.f64 	%fd108, %fd106, %fd107;
	ld.global.f64 	%fd109, [%rd1];
	add.f64 	%fd110, %fd109, %fd108;
	st.global.f64 	[%rd1], %fd110;
$L__BB44_2:
	ld.param.f64 	%fd131, [_Z18include_bc_hex_dipPddddddddddddddddiiS__param_2];
	add.f64 	%fd111, %fd131, %fd1;
	add.f64 	%fd112, %fd2, %fd111;
	add.f64 	%fd113, %fd112, %fd3;
	add.f64 	%fd114, %fd113, %fd4;
	add.f64 	%fd115, %fd114, %fd5;
	add.f64 	%fd116, %fd6, %fd115;
	add.f64 	%fd117, %fd7, %fd116;
	add.f64 	%fd118, %fd8, %fd117;
	add.f64 	%fd119, %fd9, %fd118;
	mul.f64 	%fd11, %fd119, 0d0000000000000000;
	setp.ltu.f64 	%p2, %fd11, 0d0000000000000000;
	@%p2 bra 	$L__BB44_4;
	ld.param.u32 	%r5, [_Z18include_bc_hex_dipPddddddddddddddddiiS__param_17];
	ld.param.u32 	%r4, [_Z18include_bc_hex_dipPddddddddddddddddiiS__param_16];
	ld.param.f64 	%fd130, [_Z18include_bc_hex_dipPddddddddddddddddiiS__param_1];
	add.f64 	%fd120, %fd11, 0d0000000000000000;
	mov.f64 	%fd121, 0dBFE0000000000000;
	div.rn.f64 	%fd122, %fd121, %fd130;
	sub.f64 	%fd123, %fd122, %fd120;
	add.f64 	%fd124, %fd123, %fd123;
	mul.wide.s32 	%rd5, %r4, 8;
	add.s64 	%rd6, %rd2, %rd5;
	ld.global.f64 	%fd125, [%rd6+-16];
	div.rn.f64 	%fd126, %fd124, %fd125;
	mul.lo.s32 	%r3, %r5, %r4;
	mul.wide.s32 	%rd7, %r3, 8;
	add.s64 	%rd8, %rd1, %rd7;
	ld.global.f64 	%fd127, [%rd8+-8];
	sub.f64 	%fd128, %fd127, %fd126;
	st.global.f64 	[%rd8+-8], %fd128;
$L__BB44_4:
	ret;

}


// ===== COMPILED SASS (sm_100) =====

	.target	sm_100

	.elftype	@"ET_EXEC"


//--------------------- .note.nv.tkinfo           --------------------------
	.section	.note.nv.tkinfo,"",@"SHT_NOTE"
	.sectionflags	@"SHF_NOTE_NV_TKINFO"
	.tkinfo
        /*0018*/ 	.word	0x00000002
        /*0030*/ 	.string	""
        /*0030*/ 	.string	"ptxas"
        /*0030*/ 	.string	"Cuda compilation tools, release 13.0, V13.0.88"
        /*0030*/ 	.string	"Build cuda_13.0.r13.0/compiler.36424714_0"
        /*0030*/ 	.string	"-arch sm_100 -m 64 "



//--------------------- .note.nv.cuinfo           --------------------------
	.section	.note.nv.cuinfo,"",@"SHT_NOTE"
	.sectionflags	@"SHF_NOTE_NV_CUINFO"
        /*0018*/ 	.short	0x0002
        /*001a*/ 	.short	0x0064
        /*001c*/ 	.short	0x0082
	.zero		2


//--------------------- .nv.info                  --------------------------
	.section	.nv.info,"",@"SHT_CUDA_INFO"
	.align	4


	//----- nvinfo : EIATTR_REGCOUNT
	.align		4
        /*0000*/ 	.byte	0x04, 0x2f
        /*0002*/ 	.short	(.L_1 - .L_0)
	.align		4
.L_0:
        /*0004*/ 	.word	index@(_Z19inject_mutations_2DPdidd)
        /*0008*/ 	.word	0x0000000c


	//----- nvinfo : EIATTR_FRAME_SIZE
	.align		4
.L_1:
        /*000c*/ 	.byte	0x04, 0x11
        /*000e*/ 	.short	(.L_3 - .L_2)
	.align		4
.L_2:
        /*0010*/ 	.word	index@(_Z19inject_mutations_2DPdidd)
        /*0014*/ 	.word	0x00000000


	//----- nvinfo : EIATTR_REGCOUNT
	.align		4
.L_3:
        /*0018*/ 	.byte	0x04, 0x2f
        /*001a*/ 	.short	(.L_5 - .L_4)
	.align		4
.L_4:
        /*001c*/ 	.word	index@(_Z19inject_mutations_3DPdiddd)
        /*0020*/ 	.word	0x00000010


	//----- nvinfo : EIATTR_FRAME_SIZE
	.align		4
.L_5:
        /*0024*/ 	.byte	0x04, 0x11
        /*0026*/ 	.short	(.L_7 - .L_6)
	.align		4
.L_6:
        /*0028*/ 	.word	index@(_Z19inject_mutations_3DPdiddd)
        /*002c*/ 	.word	0x00000000


	//----- nvinfo : EIATTR_REGCOUNT
	.align		4
.L_7:
        /*0030*/ 	.byte	0x04, 0x2f
        /*0032*/ 	.short	(.L_9 - .L_8)
	.align		4
.L_8:
        /*0034*/ 	.word	index@(_Z19inject_mutations_4DPdidddd)
        /*0038*/ 	.word	0x00000014


	//----- nvinfo : EIATTR_FRAME_SIZE
	.align		4
.L_9:
        /*003c*/ 	.byte	0x04, 0x11
        /*003e*/ 	.short	(.L_11 - .L_10)
	.align		4
.L_10:
        /*0040*/ 	.word	index@(_Z19inject_mutations_4DPdidddd)
        /*0044*/ 	.word	0x00000000


	//----- nvinfo : EIATTR_REGCOUNT
	.align		4
.L_11:
        /*0048*/ 	.byte	0x04, 0x2f
        /*004a*/ 	.short	(.L_13 - .L_12)
	.align		4
.L_12:
        /*004c*/ 	.word	index@(_Z19inject_mutations_5DPdiddddd)
        /*0050*/ 	.word	0x00000016


	//----- nvinfo : EIATTR_FRAME_SIZE
	.align		4
.L_13:
        /*0054*/ 	.byte	0x04, 0x11
        /*0056*/ 	.short	(.L_15 - .L_14)
	.align		4
.L_14:
        /*0058*/ 	.word	index@(_Z19inject_mutations_5DPdiddddd)
        /*005c*/ 	.word	0x00000000


	//----- nvinfo : EIATTR_REGCOUNT
	.align		4
.L_15:
        /*0060*/ 	.byte	0x04, 0x2f
        /*0062*/ 	.short	(.L_17 - .L_16)
	.align		4
.L_16:
        /*0064*/ 	.word	index@(_Z3cx0Pdii)
        /*0068*/ 	.word	0x00000008


	//----- nvinfo : EIATTR_FRAME_SIZE
	.align		4
.L_17:
        /*006c*/ 	.byte	0x04, 0x11
        /*006e*/ 	.short	(.L_19 - .L_18)
	.align		4
.L_18:
        /*0070*/ 	.word	index@(_Z3cx0Pdii)
        /*0074*/ 	.word	0x00000000


	//----- nvinfo : EIATTR_REGCOUNT
	.align		4
.L_19:
        /*0078*/ 	.byte	0x04, 0x2f
        /*007a*/ 	.short	(.L_21 - .L_20)
	.align		4
.L_20:
        /*007c*/ 	.word	index@(_Z15compute_ab_nobcPdS_S_S_diiS_S_)
        /*0080*/ 	.word	0x0000001c


	//----- nvinfo : EIATTR_FRAME_SIZE
	.align		4
.L_21:
        /*0084*/ 	.byte	0x04, 0x11
        /*0086*/ 	.short	(.L_23 - .L_22)
	.align		4
.L_22:
        /*0088*/ 	.word	index@($__internal_11_$__cuda_sm20_div_rn_f64_full)
        /*008c*/ 	.word	0x00000000


	//----- nvinfo : EIATTR_FRAME_SIZE
	.align		4
.L_23:
        /*0090*/ 	.byte	0x04, 0x11
        /*0092*/ 	.short	(.L_25 - .L_24)
	.align		4
.L_24:
        /*0094*/ 	.word	index@(_Z15compute_ab_nobcPdS_S_S_diiS_S_)
        /*0098*/ 	.word	0x00000000


	//----- nvinfo : EIATTR_REGCOUNT
	.align		4
.L_25:
        /*009c*/ 	.byte	0x04, 0x2f
        /*009e*/ 	.short	(.L_27 - .L_26)
	.align		4
.L_26:
        /*00a0*/ 	.word	index@(_Z15compute_bc_nobcPdS_S_S_diiS_S_)
        /*00a4*/ 	.word	0x0000001c


	//----- nvinfo : EIATTR_FRAME_SIZE
	.align		4
.L_27:
        /*00a8*/ 	.byte	0x04, 0x11
        /*00aa*/ 	.short	(.L_29 - .L_28)
	.align		4
.L_28:
        /*00ac*/ 	.word	index@($__internal_10_$__cuda_sm20_div_rn_f64_full)
        /*00b0*/ 	.word	0x00000000


	//----- nvinfo : EIATTR_FRAME_SIZE
	.align		4
.L_29:
        /*00b4*/ 	.byte	0x04, 0x11
        /*00b6*/ 	.short	(.L_31 - .L_30)
	.align		4
.L_30:
        /*00b8*/ 	.word	index@(_Z15compute_bc_nobcPdS_S_S_diiS_S_)
        /*00bc*/ 	.word	0x00000000


	//----- nvinfo : EIATTR_REGCOUNT
	.align		4
.L_31:
        /*00c0*/ 	.byte	0x04, 0x2f
        /*00c2*/ 	.short	(.L_33 - .L_32)
	.align		4
.L_32:
        /*00c4*/ 	.word	index@(_Z5VfuncPddiS_)
        /*00c8*/ 	.word	0x0000001a


	//----- nvinfo : EIATTR_FRAME_SIZE
	.align		4
.L_33:
        /*00cc*/ 	.byte	0x04, 0x11
        /*00ce*/ 	.short	(.L_35 - .L_34)
	.align		4
.L_34:
        /*00d0*/ 	.word	index@($__internal_9_$__cuda_sm20_div_rn_f64_full)
        /*00d4*/ 	.word	0x00000000


	//----- nvinfo : EIATTR_FRAME_SIZE
	.align		4
.L_35:
        /*00d8*/ 	.byte	0x04, 0x11
        /*00da*/ 	.short	(.L_37 - .L_36)
	.align		4
.L_36:
        /*00dc*/ 	.word	index@(_Z5VfuncPddiS_)
        /*00e0*/ 	.word	0x00000000


	//----- nvinfo : EIATTR_REGCOUNT
	.align		4
.L_37:
        /*00e4*/ 	.byte	0x04, 0x2f
        /*00e6*/ 	.short	(.L_39 - .L_38)
	.align		4
.L_38:
        /*00e8*/ 	.word	index@(_Z11Vfunc_tetraPddiS_)
        /*00ec*/ 	.word	0x00000019


	//----- nvinfo : EIATTR_FRAME_SIZE
	.align		4
.L_39:
        /*00f0*/ 	.byte	0x04, 0x11
        /*00f2*/ 	.short	(.L_41 - .L_40)
	.align		4
.L_40:
        /*00f4*/ 	.word	index@($__internal_8_$__cuda_sm20_div_rn_f64_full)
        /*00f8*/ 	.word	0x00000000


	//----- nvinfo : EIATTR_FRAME_SIZE
	.align		4
.L_41:
        /*00fc*/ 	.byte	0x04, 0x11
        /*00fe*/ 	.short	(.L_43 - .L_42)
	.align		4
.L_42:
        /*0100*/ 	.word	index@(_Z11Vfunc_tetraPddiS_)
        /*0104*/ 	.word	0x00000000


	//----- nvinfo : EIATTR_REGCOUNT
	.align		4
.L_43:
        /*0108*/ 	.byte	0x04, 0x2f
        /*010a*/ 	.short	(.L_45 - .L_44)
	.align		4
.L_44:
        /*010c*/ 	.word	index@(_Z9Vfunc_hexPddiS_)
        /*0110*/ 	.word	0x00000019


	//----- nvinfo : EIATTR_FRAME_SIZE
	.align		4
.L_45:
        /*0114*/ 	.byte	0x04, 0x11
        /*0116*/ 	.short	(.L_47 - .L_46)
	.align		4
.L_46:
        /*0118*/ 	.word	index@($__internal_7_$__cuda_sm20_div_rn_f64_full)
        /*011c*/ 	.word	0x00000000


	//----- nvinfo : EIATTR_FRAME_SIZE
	.align		4
.L_47:
        /*0120*/ 	.byte	0x04, 0x11
        /*0122*/ 	.short	(.L_49 - .L_48)
	.align		4
.L_48:
        /*0124*/ 	.word	index@(_Z9Vfunc_hexPddiS_)
        /*0128*/ 	.word	0x00000000


	//----- nvinfo : EIATTR_REGCOUNT
	.align		4
.L_49:
        /*012c*/ 	.byte	0x04, 0x2f
        /*012e*/ 	.short	(.L_51 - .L_50)
	.align		4
.L_50:
        /*0130*/ 	.word	index@(_Z7Mfunc2DPdS_dddiiS_)
        /*0134*/ 	.word	0x00000012


	//----- nvinfo : EIATTR_FRAME_SIZE
	.align		4
.L_51:
        /*0138*/ 	.byte	0x04, 0x11
        /*013a*/ 	.short	(.L_53 - .L_52)
	.align		4
.L_52:
        /*013c*/ 	.word	index@(_Z7Mfunc2DPdS_dddiiS_)
        /*0140*/ 	.word	0x00000000


	//----- nvinfo : EIATTR_REGCOUNT
	.align		4
.L_53:
        /*0144*/ 	.byte	0x04, 0x2f
        /*0146*/ 	.short	(.L_55 - .L_54)
	.align		4
.L_54:
        /*0148*/ 	.word	index@(_Z7Mfunc3DPdS_S_ddddiiiS_)
        /*014c*/ 	.word	0x00000016


	//----- nvinfo : EIATTR_FRAME_SIZE
	.align		4
.L_55:
        /*0150*/ 	.byte	0x04, 0x11
        /*0152*/ 	.short	(.L_57 - .L_56)
	.align		4
.L_56:
        /*0154*/ 	.word	index@(_Z7Mfunc3DPdS_S_ddddiiiS_)
        /*0158*/ 	.word	0x00000000


	//----- nvinfo : EIATTR_REGCOUNT
	.align		4
.L_57:
        /*015c*/ 	.byte	0x04, 0x2f
        /*015e*/ 	.short	(.L_59 - .L_58)
	.align		4
.L_58:
        /*0160*/ 	.word	index@(_Z7Mfunc4DPdS_S_S_dddddiiiiS_)
        /*0164*/ 	.word	0x0000001a


	//----- nvinfo : EIATTR_FRAME_SIZE
	.align		4
.L_59:
        /*0168*/ 	.byte	0x04, 0x11
        /*016a*/ 	.short	(.L_61 - .L_60)
	.align		4
.L_60:
        /*016c*/ 	.word	index@(_Z7Mfunc4DPdS_S_S_dddddiiiiS_)
        /*0170*/ 	.word	0x00000000


	//----- nvinfo : EIATTR_REGCOUNT
	.align		4
.L_61:
        /*0174*/ 	.byte	0x04, 0x2f
        /*0176*/ 	.short	(.L_63 - .L_62)
	.align		4
.L_62:
        /*0178*/ 	.word	index@(_Z7Mfunc5DPdS_S_S_S_ddddddiiiiiS_)
        /*017c*/ 	.word	0x0000001c


	//----- nvinfo : EIATTR_FRAME_SIZE
	.align		4
.L_63:
        /*0180*/ 	.byte	0x04, 0x11
        /*0182*/ 	.short	(.L_65 - .L_64)
	.align		4
.L_64:
        /*0184*/ 	.word	index@(_Z7Mfunc5DPdS_S_S_S_ddddddiiiiiS_)
        /*0188*/ 	.word	0x00000000


	//----- nvinfo : EIATTR_REGCOUNT
	.align		4
.L_65:
        /*018c*/ 	.byte	0x04, 0x2f
        /*018e*/ 	.short	(.L_67 - .L_66)
	.align		4
.L_66:
        /*0190*/ 	.word	index@(_Z10include_bcPddddiiS_)
        /*0194*/ 	.word	0x0000001d


	//----- nvinfo : EIATTR_FRAME_SIZE
	.align		4
.L_67:
        /*0198*/ 	.byte	0x04, 0x11
        /*019a*/ 	.short	(.L_69 - .L_68)
	.align		4
.L_68:
        /*019c*/ 	.word	index@($__internal_6_$__cuda_sm20_div_rn_f64_full)
        /*01a0*/ 	.word	0x00000000


	//----- nvinfo : EIATTR_FRAME_SIZE
	.align		4
.L_69:
        /*01a4*/ 	.byte	0x04, 0x11
        /*01a6*/ 	.short	(.L_71 - .L_70)
	.align		4
.L_70:
        /*01a8*/ 	.word	index@(_Z10include_bcPddddiiS_)
        /*01ac*/ 	.word	0x00000000


	//----- nvinfo : EIATTR_REGCOUNT
	.align		4
.L_71:
        /*01b0*/ 	.byte	0x04, 0x2f
        /*01b2*/ 	.short	(.L_73 - .L_72)
	.align		4
.L_72:
        /*01b4*/ 	.word	index@(_Z12Mfunc2D_autoPdS_dddddiiS_)
        /*01b8*/ 	.word	0x00000016


	//----- nvinfo : EIATTR_FRAME_SIZE
	.align		4
.L_73:
        /*01bc*/ 	.byte	0x04, 0x11
        /*01be*/ 	.short	(.L_75 - .L_74)
	.align		4
.L_74:
        /*01c0*/ 	.word	index@(_Z12Mfunc2D_autoPdS_dddddiiS_)
        /*01c4*/ 	.word	0x00000000


	//----- nvinfo : EIATTR_REGCOUNT
	.align		4
.L_75:
        /*01c8*/ 	.byte	0x04, 0x2f
        /*01ca*/ 	.short	(.L_77 - .L_76)
	.align		4
.L_76:
        /*01cc*/ 	.word	index@(_Z12Mfunc3D_autoPdS_S_ddddddiiiS_)
        /*01d0*/ 	.word	0x0000001a


	//----- nvinfo : EIATTR_FRAME_SIZE
	.align		4
.L_77:
        /*01d4*/ 	.byte	0x04, 0x11
        /*01d6*/ 	.short	(.L_79 - .L_78)
	.align		4
.L_78:
        /*01d8*/ 	.word	index@(_Z12Mfunc3D_autoPdS_S_ddddddiiiS_)
        /*01dc*/ 	.word	0x00000000


	//----- nvinfo : EIATTR_REGCOUNT
	.align		4
.L_79:
        /*01e0*/ 	.byte	0x04, 0x2f
        /*01e2*/ 	.short	(.L_81 - .L_80)
	.align		4
.L_80:
        /*01e4*/ 	.word	index@(_Z12Mfunc4D_autoPdS_S_S_dddddddiiiiS_)
        /*01e8*/ 	.word	0x0000001c


	//----- nvinfo : EIATTR_FRAME_SIZE
	.align		4
.L_81:
        /*01ec*/ 	.byte	0x04, 0x11
        /*01ee*/ 	.short	(.L_83 - .L_82)
	.align		4
.L_82:
        /*01f0*/ 	.word	index@(_Z12Mfunc4D_autoPdS_S_S_dddddddiiiiS_)
        /*01f4*/ 	.word	0x00000000


	//----- nvinfo : EIATTR_REGCOUNT
	.align		4
.L_83:
        /*01f8*/ 	.byte	0x04, 0x2f
        /*01fa*/ 	.short	(.L_85 - .L_84)
	.align		4
.L_84:
        /*01fc*/ 	.word	index@(_Z12Mfunc5D_autoPdS_S_S_S_ddddddddiiiiiS_)
        /*0200*/ 	.word	0x0000001c


	//----- nvinfo : EIATTR_FRAME_SIZE
	.align		4
.L_85:
        /*0204*/ 	.byte	0x04, 0x11
        /*0206*/ 	.short	(.L_87 - .L_86)
	.align		4
.L_86:
        /*0208*/ 	.word	index@(_Z12Mfunc5D_autoPdS_S_S_S_ddddddddiiiiiS_)
        /*020c*/ 	.word	0x00000000


	//----- nvinfo : EIATTR_REGCOUNT
	.align		4
.L_87:
        /*0210*/ 	.byte	0x04, 0x2f
        /*0212*/ 	.short	(.L_89 - .L_88)
	.align		4
.L_88:
        /*0214*/ 	.word	index@(_Z15include_bc_autoPddddddiiS_)
        /*0218*/ 	.word	0x0000001e


	//----- nvinfo : EIATTR_FRAME_SIZE
	.align		4
.L_89:
        /*021c*/ 	.byte	0x04, 0x11
        /*021e*/ 	.short	(.L_91 - .L_90)
	.align		4
.L_90:
        /*0220*/ 	.word	index@($__internal_5_$__cuda_sm20_div_rn_f64_full)
        /*0224*/ 	.word	0x00000000


	//----- nvinfo : EIATTR_FRAME_SIZE
	.align		4
.L_91:
        /*0228*/ 	.byte	0x04, 0x11
        /*022a*/ 	.short	(.L_93 - .L_92)
	.align		4
.L_92:
        /*022c*/ 	.word	index@(_Z15include_bc_autoPddddddiiS_)
        /*0230*/ 	.word	0x00000000


	//----- nvinfo : EIATTR_REGCOUNT
	.align		4
.L_93:
        /*0234*/ 	.byte	0x04, 0x2f
        /*0236*/ 	.short	(.L_95 - .L_94)
	.align		4
.L_94:
        /*0238*/ 	.word	index@(_Z14Mfunc2D_allo_aPdS_dddddddddiiS_)
        /*023c*/ 	.word	0x0000001a


	//----- nvinfo : EIATTR_FRAME_SIZE
	.align		4
.L_95:
        /*0240*/ 	.byte	0x04, 0x11
        /*0242*/ 	.short	(.L_97 - .L_96)
	.align		4
.L_96:
        /*0244*/ 	.word	index@(_Z14Mfunc2D_allo_aPdS_dddddddddiiS_)
        /*0248*/ 	.word	0x00000000


	//----- nvinfo : EIATTR_REGCOUNT
	.align		4
.L_97:
        /*024c*/ 	.byte	0x04, 0x2f
        /*024e*/ 	.short	(.L_99 - .L_98)
	.align		4
.L_98:
        /*0250*/ 	.word	index@(_Z14Mfunc3D_allo_aPdS_S_ddddddddddiiiS_)
        /*0254*/ 	.word	0x0000001c


	//----- nvinfo : EIATTR_FRAME_SIZE
	.align		4
.L_99:
        /*0258*/ 	.byte	0x04, 0x11
        /*025a*/ 	.short	(.L_101 - .L_100)
	.align		4
.L_100:
        /*025c*/ 	.word	index@(_Z14Mfunc3D_allo_aPdS_S_ddddddddddiiiS_)
        /*0260*/ 	.word	0x00000000


	//----- nvinfo : EIATTR_REGCOUNT
	.align		4
.L_101:
        /*0264*/ 	.byte	0x04, 0x2f
        /*0266*/ 	.short	(.L_103 - .L_102)
	.align		4
.L_102:
        /*0268*/ 	.word	index@(_Z14Mfunc4D_allo_aPdS_S_S_dddddddddddiiiiS_)
        /*026c*/ 	.word	0x00000020


	//----- nvinfo : EIATTR_FRAME_SIZE
	.align		4
.L_103:
        /*0270*/ 	.byte	0x04, 0x11
        /*0272*/ 	.short	(.L_105 - .L_104)
	.align		4
.L_104:
        /*0274*/ 	.word	index@(_Z14Mfunc4D_allo_aPdS_S_S_dddddddddddiiiiS_)
        /*0278*/ 	.word	0x00000000


	//----- nvinfo : EIATTR_REGCOUNT
	.align		4
.L_105:
        /*027c*/ 	.byte	0x04, 0x2f
        /*027e*/ 	.short	(.L_107 - .L_106)
	.align		4
.L_106:
        /*0280*/ 	.word	index@(_Z14Mfunc5D_allo_aPdS_S_S_S_ddddddddddddiiiiiS_)
        /*0284*/ 	.word	0x00000020


	//----- nvinfo : EIATTR_FRAME_SIZE
	.align		4
.L_107:
        /*0288*/ 	.byte	0x04, 0x11
        /*028a*/ 	.short	(.L_109 - .L_108)
	.align		4
.L_108:
        /*028c*/ 	.word	index@(_Z14Mfunc5D_allo_aPdS_S_S_S_ddddddddddddiiiiiS_)
        /*0290*/ 	.word	0x00000000


	//----- nvinfo : EIATTR_REGCOUNT
	.align		4
.L_109:
        /*0294*/ 	.byte	0x04, 0x2f
        /*0296*/ 	.short	(.L_111 - .L_110)
	.align		4
.L_110:
        /*0298*/ 	.word	index@(_Z17include_bc_allo_aPddddddddddiiS_)
        /*029c*/ 	.word	0x00000023


	//----- nvinfo : EIATTR_FRAME_SIZE
	.align		4
.L_111:
        /*02a0*/ 	.byte	0x04, 0x11
        /*02a2*/ 	.short	(.L_113 - .L_112)
	.align		4
.L_112:
        /*02a4*/ 	.word	index@($__internal_4_$__cuda_sm20_div_rn_f64_full)
        /*02a8*/ 	.word	0x00000000


	//----- nvinfo : EIATTR_FRAME_SIZE
	.align		4
.L_113:
        /*02ac*/ 	.byte	0x04, 0x11
        /*02ae*/ 	.short	(.L_115 - .L_114)
	.align		4
.L_114:
        /*02b0*/ 	.word	index@(_Z17include_bc_allo_aPddddddddddiiS_)
        /*02b4*/ 	.word	0x00000000


	//----- nvinfo : EIATTR_REGCOUNT
	.align		4
.L_115:
        /*02b8*/ 	.byte	0x04, 0x2f
        /*02ba*/ 	.short	(.L_117 - .L_116)
	.align		4
.L_116:
        /*02bc*/ 	.word	index@(_Z14Mfunc2D_allo_bPdS_dddddddddiiS_)
        /*02c0*/ 	.word	0x0000001e


	//----- nvinfo : EIATTR_FRAME_SIZE
	.align		4
.L_117:
        /*02c4*/ 	.byte	0x04, 0x11
        /*02c6*/ 	.short	(.L_119 - .L_118)
	.align		4
.L_118:
        /*02c8*/ 	.word	index@(_Z14Mfunc2D_allo_bPdS_dddddddddiiS_)
        /*02cc*/ 	.word	0x00000000


	//----- nvinfo : EIATTR_REGCOUNT
	.align		4
.L_119:
        /*02d0*/ 	.byte	0x04, 0x2f
        /*02d2*/ 	.short	(.L_121 - .L_120)
	.align		4
.L_120:
        /*02d4*/ 	.word	index@(_Z14Mfunc3D_allo_bPdS_S_ddddddddddiiiS_)
        /*02d8*/ 	.word	0x0000001c


	//----- nvinfo : EIATTR_FRAME_SIZE
	.align		4
.L_121:
        /*02dc*/ 	.byte	0x04, 0x11
        /*02de*/ 	.short	(.L_123 - .L_122)
	.align		4
.L_122:
        /*02e0*/ 	.word	index@(_Z14Mfunc3D_allo_bPdS_S_ddddddddddiiiS_)
        /*02e4*/ 	.word	0x00000000


	//----- nvinfo : EIATTR_REGCOUNT
	.align		4
.L_123:
        /*02e8*/ 	.byte	0x04, 0x2f
        /*02ea*/ 	.short	(.L_125 - .L_124)
	.align		4
.L_124:
        /*02ec*/ 	.word	index@(_Z14Mfunc4D_allo_bPdS_S_S_dddddddddddiiiiS_)
        /*02f0*/ 	.word	0x00000020


	//----- nvinfo : EIATTR_FRAME_SIZE
	.align		4
.L_125:
        /*02f4*/ 	.byte	0x04, 0x11
        /*02f6*/ 	.short	(.L_127 - .L_126)
	.align		4
.L_126:
        /*02f8*/ 	.word	index@(_Z14Mfunc4D_allo_bPdS_S_S_dddddddddddiiiiS_)
        /*02fc*/ 	.word	0x00000000


	//----- nvinfo : EIATTR_REGCOUNT
	.align		4
.L_127:
        /*0300*/ 	.byte	0x04, 0x2f
        /*0302*/ 	.short	(.L_129 - .L_128)
	.align		4
.L_128:
        /*0304*/ 	.word	index@(_Z14Mfunc5D_allo_bPdS_S_S_S_ddddddddddddiiiiiS_)
        /*0308*/ 	.word	0x00000020


	//----- nvinfo : EIATTR_FRAME_SIZE
	.align		4
.L_129:
        /*030c*/ 	.byte	0x04, 0x11
        /*030e*/ 	.short	(.L_131 - .L_130)
	.align		4
.L_130:
        /*0310*/ 	.word	index@(_Z14Mfunc5D_allo_bPdS_S_S_S_ddddddddddddiiiiiS_)
        /*0314*/ 	.word	0x00000000


	//----- nvinfo : EIATTR_REGCOUNT
	.align		4
.L_131:
        /*0318*/ 	.byte	0x04, 0x2f
        /*031a*/ 	.short	(.L_133 - .L_132)
	.align		4
.L_132:
        /*031c*/ 	.word	index@(_Z17include_bc_allo_bPddddddddddiiS_)
        /*0320*/ 	.word	0x00000023


	//----- nvinfo : EIATTR_FRAME_SIZE
	.align		4
.L_133:
        /*0324*/ 	.byte	0x04, 0x11
        /*0326*/ 	.short	(.L_135 - .L_134)
	.align		4
.L_134:
        /*0328*/ 	.word	index@($__internal_3_$__cuda_sm20_div_rn_f64_full)
        /*032c*/ 	.word	0x00000000


	//----- nvinfo : EIATTR_FRAME_SIZE
	.align		4
.L_135:
        /*0330*/ 	.byte	0x04, 0x11
        /*0332*/ 	.short	(.L_137 - .L_136)
	.align		4
.L_136:
        /*0334*/ 	.word	index@(_Z17include_bc_allo_bPddddddddddiiS_)
        /*0338*/ 	.word	0x00000000


	//----- nvinfo : EIATTR_REGCOUNT
	.align		4
.L_137:
        /*033c*/ 	.byte	0x04, 0x2f
        /*033e*/ 	.short	(.L_139 - .L_138)
	.align		4
.L_138:
        /*0340*/ 	.word	index@(_Z15Mfunc2D_autohexPdS_dddddddiiS_)
        /*0344*/ 	.word	0x0000001a


	//----- nvinfo : EIATTR_FRAME_SIZE
	.align		4
.L_139:
        /*0348*/ 	.byte	0x04, 0x11
        /*034a*/ 	.short	(.L_141 - .L_140)
	.align		4
.L_140:
        /*034c*/ 	.word	index@(_Z15Mfunc2D_autohexPdS_dddddddiiS_)
        /*0350*/ 	.word	0x00000000


	//----- nvinfo : EIATTR_REGCOUNT
	.align		4
.L_141:
        /*0354*/ 	.byte	0x04, 0x2f
        /*0356*/ 	.short	(.L_143 - .L_142)
	.align		4
.L_142:
        /*0358*/ 	.word	index@(_Z15Mfunc3D_autohexPdS_S_ddddddddiiiS_)
        /*035c*/ 	.word	0x0000001c


	//----- nvinfo : EIATTR_FRAME_SIZE
	.align		4
.L_143:
        /*0360*/ 	.byte	0x04, 0x11
        /*0362*/ 	.short	(.L_145 - .L_144)
	.align		4
.L_144:
        /*0364*/ 	.word	index@(_Z15Mfunc3D_autohexPdS_S_ddddddddiiiS_)
        /*0368*/ 	.word	0x00000000


	//----- nvinfo : EIATTR_REGCOUNT
	.align		4
.L_145:
        /*036c*/ 	.byte	0x04, 0x2f
        /*036e*/ 	.short	(.L_147 - .L_146)
	.align		4
.L_146:
        /*0370*/ 	.word	index@(_Z15Mfunc4D_autohexPdS_S_S_dddddddddiiiiS_)
        /*0374*/ 	.word	0x0000001e


	//----- nvinfo : EIATTR_FRAME_SIZE
	.align		4
.L_147:
        /*0378*/ 	.byte	0x04, 0x11
        /*037a*/ 	.short	(.L_149 - .L_148)
	.align		4
.L_148:
        /*037c*/ 	.word	index@(_Z15Mfunc4D_autohexPdS_S_S_dddddddddiiiiS_)
        /*0380*/ 	.word	0x00000000


	//----- nvinfo : EIATTR_REGCOUNT
	.align		4
.L_149:
        /*0384*/ 	.byte	0x04, 0x2f
        /*0386*/ 	.short	(.L_151 - .L_150)
	.align		4
.L_150:
        /*0388*/ 	.word	index@(_Z15Mfunc5D_autohexPdS_S_S_S_ddddddddddiiiiiS_)
        /*038c*/ 	.word	0x00000020


	//----- nvinfo : EIATTR_FRAME_SIZE
	.align		4
.L_151:
        /*0390*/ 	.byte	0x04, 0x11
        /*0392*/ 	.short	(.L_153 - .L_152)
	.align		4
.L_152:
        /*0394*/ 	.word	index@(_Z15Mfunc5D_autohexPdS_S_S_S_ddddddddddiiiiiS_)
        /*0398*/ 	.word	0x00000000


	//----- nvinfo : EIATTR_REGCOUNT
	.align		4
.L_153:
        /*039c*/ 	.byte	0x04, 0x2f
        /*039e*/ 	.short	(.L_155 - .L_154)
	.align		4
.L_154:
        /*03a0*/ 	.word	index@(_Z18include_bc_autohexPddddddddiiS_)
        /*03a4*/ 	.word	0x00000023


	//----- nvinfo : EIATTR_FRAME_SIZE
	.align		4
.L_155:
        /*03a8*/ 	.byte	0x04, 0x11
        /*03aa*/ 	.short	(.L_157 - .L_156)
	.align		4
.L_156:
        /*03ac*/ 	.word	index@($__internal_2_$__cuda_sm20_div_rn_f64_full)
        /*03b0*/ 	.word	0x00000000


	//----- nvinfo : EIATTR_FRAME_SIZE
	.align		4
.L_157:
        /*03b4*/ 	.byte	0x04, 0x11
        /*03b6*/ 	.short	(.L_159 - .L_158)
	.align		4
.L_158:
        /*03b8*/ 	.word	index@(_Z18include_bc_autohexPddddddddiiS_)
        /*03bc*/ 	.word	0x00000000


	//----- nvinfo : EIATTR_REGCOUNT
	.align		4
.L_159:
        /*03c0*/ 	.byte	0x04, 0x2f
        /*03c2*/ 	.short	(.L_161 - .L_160)
	.align		4
.L_160:
        /*03c4*/ 	.word	index@(_Z17Mfunc2D_hex_tetraPdS_dddddddddddddddiiS_)
        /*03c8*/ 	.word	0x0000001e


	//----- nvinfo : EIATTR_FRAME_SIZE
	.align		4
.L_161:
        /*03cc*/ 	.byte	0x04, 0x11
        /*03ce*/ 	.short	(.L_163 - .L_162)
	.align		4
.L_162:
        /*03d0*/ 	.word	index@(_Z17Mfunc2D_hex_tetraPdS_dddddddddddddddiiS_)
        /*03d4*/ 	.word	0x00000000


	//----- nvinfo : EIATTR_REGCOUNT
	.align		4
.L_163:
        /*03d8*/ 	.byte	0x04, 0x2f
        /*03da*/ 	.short	(.L_165 - .L_164)
	.align		4
.L_164:
        /*03dc*/ 	.word	index@(_Z17Mfunc3D_hex_tetraPdS_S_ddddddddddddddddiiiS_)
        /*03e0*/ 	.word	0x00000026


	//----- nvinfo : EIATTR_FRAME_SIZE
	.align		4
.L_165:
        /*03e4*/ 	.byte	0x04, 0x11
        /*03e6*/ 	.short	(.L_167 - .L_166)
	.align		4
.L_166:
        /*03e8*/ 	.word	index@(_Z17Mfunc3D_hex_tetraPdS_S_ddddddddddddddddiiiS_)
        /*03ec*/ 	.word	0x00000000


	//----- nvinfo : EIATTR_REGCOUNT
	.align		4
.L_167:
        /*03f0*/ 	.byte	0x04, 0x2f
        /*03f2*/ 	.short	(.L_169 - .L_168)
	.align		4
.L_168:
        /*03f4*/ 	.word	index@(_Z17Mfunc4D_hex_tetraPdS_S_S_dddddddddddddddddiiiiS_)
        /*03f8*/ 	.word	0x0000002e


	//----- nvinfo : EIATTR_FRAME_SIZE
	.align		4
.L_169:
        /*03fc*/ 	.byte	0x04, 0x11
        /*03fe*/ 	.short	(.L_171 - .L_170)
	.align		4
.L_170:
        /*0400*/ 	.word	index@(_Z17Mfunc4D_hex_tetraPdS_S_S_dddddddddddddddddiiiiS_)
        /*0404*/ 	.word	0x00000000


	//----- nvinfo : EIATTR_REGCOUNT
	.align		4
.L_171:
        /*0408*/ 	.byte	0x04, 0x2f
        /*040a*/ 	.short	(.L_173 - .L_172)
	.align		4
.L_172:
        /*040c*/ 	.word	index@(_Z17Mfunc5D_hex_tetraPdS_S_S_S_ddddddddddddddddddiiiiiS_)
        /*0410*/ 	.word	0x00000036


	//----- nvinfo : EIATTR_FRAME_SIZE
	.align		4
.L_173:
        /*0414*/ 	.byte	0x04, 0x11
        /*0416*/ 	.short	(.L_175 - .L_174)
	.align		4
.L_174:
        /*0418*/ 	.word	index@(_Z17Mfunc5D_hex_tetraPdS_S_S_S_ddddddddddddddddddiiiiiS_)
        /*041c*/ 	.word	0x00000000


	//----- nvinfo : EIATTR_REGCOUNT
	.align		4
.L_175:
        /*0420*/ 	.byte	0x04, 0x2f
        /*0422*/ 	.short	(.L_177 - .L_176)
	.align		4
.L_176:
        /*0424*/ 	.word	index@(_Z20include_bc_hex_tetraPddddddddddddddddiiS_)
        /*0428*/ 	.word	0x0000002e


	//----- nvinfo : EIATTR_FRAME_SIZE
	.align		4
.L_177:
        /*042c*/ 	.byte	0x04, 0x11
        /*042e*/ 	.short	(.L_179 - .L_178)
	.align		4
.L_178:
        /*0430*/ 	.word	index@($__internal_1_$__cuda_sm20_div_rn_f64_full)
        /*0434*/ 	.word	0x00000000


	//----- nvinfo : EIATTR_FRAME_SIZE
	.align		4
.L_179:
        /*0438*/ 	.byte	0x04, 0x11
        /*043a*/ 	.short	(.L_181 - .L_180)
	.align		4
.L_180:
        /*043c*/ 	.word	index@(_Z20include_bc_hex_tetraPddddddddddddddddiiS_)
        /*0440*/ 	.word	0x00000000


	//----- nvinfo : EIATTR_REGCOUNT
	.align		4
.L_181:
        /*0444*/ 	.byte	0x04, 0x2f
        /*0446*/ 	.short	(.L_183 - .L_182)
	.align		4
.L_182:
        /*0448*/ 	.word	index@(_Z15Mfunc2D_hex_dipPdS_dddddddddddddddiiS_)
        /*044c*/ 	.word	0x0000002c


	//----- nvinfo : EIATTR_FRAME_SIZE
	.align		4
.L_183:
        /*0450*/ 	.byte	0x04, 0x11
        /*0452*/ 	.short	(.L_185 - .L_184)
	.align		4
.L_184:
        /*0454*/ 	.word	index@(_Z15Mfunc2D_hex_dipPdS_dddddddddddddddiiS_)
        /*0458*/ 	.word	0x00000000


	//----- nvinfo : EIATTR_REGCOUNT
	.align		4
.L_185:
        /*045c*/ 	.byte	0x04, 0x2f
        /*045e*/ 	.short	(.L_187 - .L_186)
	.align		4
.L_186:
        /*0460*/ 	.word	index@(_Z15Mfunc3D_hex_dipPdS_S_ddddddddddddddddiiiS_)
        /*0464*/ 	.word	0x00000024


	//----- nvinfo : EIATTR_FRAME_SIZE
	.align		4
.L_187:
        /*0468*/ 	.byte	0x04, 0x11
        /*046a*/ 	.short	(.L_189 - .L_188)
	.align		4
.L_188:
        /*046c*/ 	.word	index@(_Z15Mfunc3D_hex_dipPdS_S_ddddddddddddddddiiiS_)
        /*0470*/ 	.word	0x00000000


	//----- nvinfo : EIATTR_REGCOUNT
	.align		4
.L_189:
        /*0474*/ 	.byte	0x04, 0x2f
        /*0476*/ 	.short	(.L_191 - .L_190)
	.align		4
.L_190:
        /*0478*/ 	.word	index@(_Z15Mfunc4D_hex_dipPdS_S_S_dddddddddddddddddiiiiS_)
        /*047c*/ 	.word	0x0000002e


	//----- nvinfo : EIATTR_FRAME_SIZE
	.align		4
.L_191:
        /*0480*/ 	.byte	0x04, 0x11
        /*0482*/ 	.short	(.L_193 - .L_192)
	.align		4
.L_192:
        /*0484*/ 	.word	index@(_Z15Mfunc4D_hex_dipPdS_S_S_dddddddddddddddddiiiiS_)
        /*0488*/ 	.word	0x00000000


	//----- nvinfo : EIATTR_REGCOUNT
	.align		4
.L_193:
        /*048c*/ 	.byte	0x04, 0x2f
        /*048e*/ 	.short	(.L_195 - .L_194)
	.align		4
.L_194:
        /*0490*/ 	.word	index@(_Z15Mfunc5D_hex_dipPdS_S_S_S_ddddddddddddddddddiiiiiS_)
        /*0494*/ 	.word	0x00000036


	//----- nvinfo : EIATTR_FRAME_SIZE
	.align		4
.L_195:
        /*0498*/ 	.byte	0x04, 0x11
        /*049a*/ 	.short	(.L_197 - .L_196)
	.align		4
.L_196:
        /*049c*/ 	.word	index@(_Z15Mfunc5D_hex_dipPdS_S_S_S_ddddddddddddddddddiiiiiS_)
        /*04a0*/ 	.word	0x00000000


	//----- nvinfo : EIATTR_REGCOUNT
	.align		4
.L_197:
        /*04a4*/ 	.byte	0x04, 0x2f
        /*04a6*/ 	.short	(.L_199 - .L_198)
	.align		4
.L_198:
        /*04a8*/ 	.word	index@(_Z18include_bc_hex_dipPddddddddddddddddiiS_)
        /*04ac*/ 	.word	0x0000002e


	//----- nvinfo : EIATTR_FRAME_SIZE
	.align		4
.L_199:
        /*04b0*/ 	.byte	0x04, 0x11
        /*04b2*/ 	.short	(.L_201 - .L_200)
	.align		4
.L_200:
        /*04b4*/ 	.word	index@($__internal_0_$__cuda_sm20_div_rn_f64_full)
        /*04b8*/ 	.word	0x00000000


	//----- nvinfo : EIATTR_FRAME_SIZE
	.align		4
.L_201:
        /*04bc*/ 	.byte	0x04, 0x11
        /*04be*/ 	.short	(.L_203 - .L_202)
	.align		4
.L_202:
        /*04c0*/ 	.word	index@(_Z18include_bc_hex_dipPddddddddddddddddiiS_)
        /*04c4*/ 	.word	0x00000000


	//----- nvinfo : EIATTR_MIN_STACK_SIZE
	.align		4
.L_203:
        /*04c8*/ 	.byte	0x04, 0x12
        /*04ca*/ 	.short	(.L_205 - .L_204)
	.align		4
.L_204:
        /*04cc*/ 	.word	index@(_Z18include_bc_hex_dipPddddddddddddddddiiS_)
        /*04d0*/ 	.word	0x00000000


	//----- nvinfo : EIATTR_MIN_STACK_SIZE
	.align		4
.L_205:
        /*04d4*/ 	.byte	0x04, 0x12
        /*04d6*/ 	.short	(.L_207 - .L_206)
	.align		4
.L_206:
        /*04d8*/ 	.word	index@(_Z15Mfunc5D_hex_dipPdS_S_S_S_ddddddddddddddddddiiiiiS_)
        /*04dc*/ 	.word	0x00000000


	//----- nvinfo : EIATTR_MIN_STACK_SIZE
	.align		4
.L_207:
        /*04e0*/ 	.byte	0x04, 0x12
        /*04e2*/ 	.short	(.L_209 - .L_208)
	.align		4
.L_208:
        /*04e4*/ 	.word	index@(_Z15Mfunc4D_hex_dipPdS_S_S_dddddddddddddddddiiiiS_)
        /*04e8*/ 	.word	0x00000000


	//----- nvinfo : EIATTR_MIN_STACK_SIZE
	.align		4
.L_209:
        /*04ec*/ 	.byte	0x04, 0x12
        /*04ee*/ 	.short	(.L_211 - .L_210)
	.align		4
.L_210:
        /*04f0*/ 	.word	index@(_Z15Mfunc3D_hex_dipPdS_S_ddddddddddddddddiiiS_)
        /*04f4*/ 	.word	0x00000000


	//----- nvinfo : EIATTR_MIN_STACK_SIZE
	.align		4
.L_211:
        /*04f8*/ 	.byte	0x04, 0x12
        /*04fa*/ 	.short	(.L_213 - .L_212)
	.align		4
.L_212:
        /*04fc*/ 	.word	index@(_Z15Mfunc2D_hex_dipPdS_dddddddddddddddiiS_)
        /*0500*/ 	.word	0x00000000


	//----- nvinfo : EIATTR_MIN_STACK_SIZE
	.align		4
.L_213:
        /*0504*/ 	.byte	0x04, 0x12
        /*0506*/ 	.short	(.L_215 - .L_214)
	.align		4
.L_214:
        /*0508*/ 	.word	index@(_Z20include_bc_hex_tetraPddddddddddddddddiiS_)
        /*050c*/ 	.word	0x00000000


	//----- nvinfo : EIATTR_MIN_STACK_SIZE
	.align		4
.L_215:
        /*0510*/ 	.byte	0x04, 0x12
        /*0512*/ 	.short	(.L_217 - .L_216)
	.align		4
.L_216:
        /*0514*/ 	.word	index@(_Z17Mfunc5D_hex_tetraPdS_S_S_S_ddddddddddddddddddiiiiiS_)
        /*0518*/ 	.word	0x00000000


	//----- nvinfo : EIATTR_MIN_STACK_SIZE
	.align		4
.L_217:
        /*051c*/ 	.byte	0x04, 0x12
        /*051e*/ 	.short	(.L_219 - .L_218)
	.align		4
.L_218:
        /*0520*/ 	.word	index@(_Z17Mfunc4D_hex_tetraPdS_S_S_dddddddddddddddddiiiiS_)
        /*0524*/ 	.word	0x00000000


	//----- nvinfo : EIATTR_MIN_STACK_SIZE
	.align		4
.L_219:
        /*0528*/ 	.byte	0x04, 0x12
        /*052a*/ 	.short	(.L_221 - .L_220)
	.align		4
.L_220:
        /*052c*/ 	.word	index@(_Z17Mfunc3D_hex_tetraPdS_S_ddddddddddddddddiiiS_)
        /*0530*/ 	.word	0x00000000


	//----- nvinfo : EIATTR_MIN_STACK_SIZE
	.align		4
.L_221:
        /*0534*/ 	.byte	0x04, 0x12
        /*0536*/ 	.short	(.L_223 - .L_222)
	.align		4
.L_222:
        /*0538*/ 	.word	index@(_Z17Mfunc2D_hex_tetraPdS_dddddddddddddddiiS_)
        /*053c*/ 	.word	0x00000000


	//----- nvinfo : EIATTR_MIN_STACK_SIZE
	.align		4
.L_223:
        /*0540*/ 	.byte	0x04, 0x12
        /*0542*/ 	.short	(.L_225 - .L_224)
	.align		4
.L_224:
        /*0544*/ 	.word	index@(_Z18include_bc_autohexPddddddddiiS_)
        /*0548*/ 	.word	0x00000000


	//----- nvinfo : EIATTR_MIN_STACK_SIZE
	.align		4
.L_225:
        /*054c*/ 	.byte	0x04, 0x12
        /*054e*/ 	.short	(.L_227 - .L_226)
	.align		4
.L_226:
        /*0550*/ 	.word	index@(_Z15Mfunc5D_autohexPdS_S_S_S_ddddddddddiiiiiS_)
        /*0554*/ 	.word	0x00000000


	//----- nvinfo : EIATTR_MIN_STACK_SIZE
	.align		4
.L_227:
        /*0558*/ 	.byte	0x04, 0x12
        /*055a*/ 	.short	(.L_229 - .L_228)
	.align		4
.L_228:
        /*055c*/ 	.word	index@(_Z15Mfunc4D_autohexPdS_S_S_dddddddddiiiiS_)
        /*0560*/ 	.word	0x00000000


	//----- nvinfo : EIATTR_MIN_STACK_SIZE
	.align		4
.L_229:
        /*0564*/ 	.byte	0x04, 0x12
        /*0566*/ 	.short	(.L_231 - .L_230)
	.align		4
.L_230:
        /*0568*/ 	.word	index@(_Z15Mfunc3D_autohexPdS_S_ddddddddiiiS_)
        /*056c*/ 	.word	0x00000000


	//----- nvinfo : EIATTR_MIN_STACK_SIZE
	.align		4
.L_231:
        /*0570*/ 	.byte	0x04, 0x12
        /*0572*/ 	.short	(.L_233 - .L_232)
	.align		4
.L_232:
        /*0574*/ 	.word	index@(_Z15Mfunc2D_autohexPdS_dddddddiiS_)
        /*0578*/ 	.word	0x00000000


	//----- nvinfo : EIATTR_MIN_STACK_SIZE
	.align		4
.L_233:
        /*057c*/ 	.byte	0x04, 0x12
        /*057e*/ 	.short	(.L_235 - .L_234)
	.align		4
.L_234:
        /*0580*/ 	.word	index@(_Z17include_bc_allo_bPddddddddddiiS_)
        /*0584*/ 	.word	0x00000000


	//----- nvinfo : EIATTR_MIN_STACK_SIZE
	.align		4
.L_235:
        /*0588*/ 	.byte	0x04, 0x12
        /*058a*/ 	.short	(.L_237 - .L_236)
	.align		4
.L_236:
        /*058c*/ 	.word	index@(_Z14Mfunc5D_allo_bPdS_S_S_S_ddddddddddddiiiiiS_)
        /*0590*/ 	.word	0x00000000


	//----- nvinfo : EIATTR_MIN_STACK_SIZE
	.align		4
.L_237:
        /*0594*/ 	.byte	0x04, 0x12
        /*0596*/ 	.short	(.L_239 - .L_238)
	.align		4
.L_238:
        /*0598*/ 	.word	index@(_Z14Mfunc4D_allo_bPdS_S_S_dddddddddddiiiiS_)
        /*059c*/ 	.word	0x00000000


	//----- nvinfo : EIATTR_MIN_STACK_SIZE
	.align		4
.L_239:
        /*05a0*/ 	.byte	0x04, 0x12
        /*05a2*/ 	.short	(.L_241 - .L_240)
	.align		4
.L_240:
        /*05a4*/ 	.word	index@(_Z14Mfunc3D_allo_bPdS_S_ddddddddddiiiS_)
        /*05a8*/ 	.word	0x00000000


	//----- nvinfo : EIATTR_MIN_STACK_SIZE
	.align		4
.L_241:
        /*05ac*/ 	.byte	0x04, 0x12
        /*05ae*/ 	.short	(.L_243 - .L_242)
	.align		4
.L_242:
        /*05b0*/ 	.word	index@(_Z14Mfunc2D_allo_bPdS_dddddddddiiS_)
        /*05b4*/ 	.word	0x00000000


	//----- nvinfo : EIATTR_MIN_STACK_SIZE
	.align		4
.L_243:
        /*05b8*/ 	.byte	0x04, 0x12
        /*05ba*/ 	.short	(.L_245 - .L_244)
	.align		4
.L_244:
        /*05bc*/ 	.word	index@(_Z17include_bc_allo_aPddddddddddiiS_)
        /*05c0*/ 	.word	0x00000000


	//----- nvinfo : EIATTR_MIN_STACK_SIZE
	.align		4
.L_245:
        /*05c4*/ 	.byte	0x04, 0x12
        /*05c6*/ 	.short	(.L_247 - .L_246)
	.align		4
.L_246:
        /*05c8*/ 	.word	index@(_Z14Mfunc5D_allo_aPdS_S_S_S_ddddddddddddiiiiiS_)
        /*05cc*/ 	.word	0x00000000


	//----- nvinfo : EIATTR_MIN_STACK_SIZE
	.align		4
.L_247:
        /*05d0*/ 	.byte	0x04, 0x12
        /*05d2*/ 	.short	(.L_249 - .L_248)
	.align		4
.L_248:
        /*05d4*/ 	.word	index@(_Z14Mfunc4D_allo_aPdS_S_S_dddddddddddiiiiS_)
        /*05d8*/ 	.word	0x00000000


	//----- nvinfo : EIATTR_MIN_STACK_SIZE
	.align		4
.L_249:
        /*05dc*/ 	.byte	0x04, 0x12
        /*05de*/ 	.short	(.L_251 - .L_250)
	.align		4
.L_250:
        /*05e0*/ 	.word	index@(_Z14Mfunc3D_allo_aPdS_S_ddddddddddiiiS_)
        /*05e4*/ 	.word	0x00000000


	//----- nvinfo : EIATTR_MIN_STACK_SIZE
	.align		4
.L_251:
        /*05e8*/ 	.byte	0x04, 0x12
        /*05ea*/ 	.short	(.L_253 - .L_252)
	.align		4
.L_252:
        /*05ec*/ 	.word	index@(_Z14Mfunc2D_allo_aPdS_dddddddddiiS_)
        /*05f0*/ 	.word	0x00000000


	//----- nvinfo : EIATTR_MIN_STACK_SIZE
	.align		4
.L_253:
        /*05f4*/ 	.byte	0x04, 0x12
        /*05f6*/ 	.short	(.L_255 - .L_254)
	.align		4
.L_254:
        /*05f8*/ 	.word	index@(_Z15include_bc_autoPddddddiiS_)
        /*05fc*/ 	.word	0x00000000


	//----- nvinfo : EIATTR_MIN_STACK_SIZE
	.align		4
.L_255:
        /*0600*/ 	.byte	0x04, 0x12
        /*0602*/ 	.short	(.L_257 - .L_256)
	.align		4
.L_256:
        /*0604*/ 	.word	index@(_Z12Mfunc5D_autoPdS_S_S_S_ddddddddiiiiiS_)
        /*0608*/ 	.word	0x00000000


	//----- nvinfo : EIATTR_MIN_STACK_SIZE
	.align		4
.L_257:
        /*060c*/ 	.byte	0x04, 0x12
        /*060e*/ 	.short	(.L_259 - .L_258)
	.align		4
.L_258:
        /*0610*/ 	.word	index@(_Z12Mfunc4D_autoPdS_S_S_dddddddiiiiS_)
        /*0614*/ 	.word	0x00000000


	//----- nvinfo : EIATTR_MIN_STACK_SIZE
	.align		4
.L_259:
        /*0618*/ 	.byte	0x04, 0x12
        /*061a*/ 	.short	(.L_261 - .L_260)
	.align		4
.L_260:
        /*061c*/ 	.word	index@(_Z12Mfunc3D_autoPdS_S_ddddddiiiS_)
        /*0620*/ 	.word	0x00000000


	//----- nvinfo : EIATTR_MIN_STACK_SIZE
	.align		4
.L_261:
        /*0624*/ 	.byte	0x04, 0x12
        /*0626*/ 	.short	(.L_263 - .L_262)
	.align		4
.L_262:
        /*0628*/ 	.word	index@(_Z12Mfunc2D_autoPdS_dddddiiS_)
        /*062c*/ 	.word	0x00000000


	//----- nvinfo : EIATTR_MIN_STACK_SIZE
	.align		4
.L_263:
        /*0630*/ 	.byte	0x04, 0x12
        /*0632*/ 	.short	(.L_265 - .L_264)
	.align		4
.L_264:
        /*0634*/ 	.word	index@(_Z10include_bcPddddiiS_)
        /*0638*/ 	.word	0x00000000


	//----- nvinfo : EIATTR_MIN_STACK_SIZE
	.align		4
.L_265:
        /*063c*/ 	.byte	0x04, 0x12
        /*063e*/ 	.short	(.L_267 - .L_266)
	.align		4
.L_266:
        /*0640*/ 	.word	index@(_Z7Mfunc5DPdS_S_S_S_ddddddiiiiiS_)
        /*0644*/ 	.word	0x00000000


	//----- nvinfo : EIATTR_MIN_STACK_SIZE
	.align		4
.L_267:
        /*0648*/ 	.byte	0x04, 0x12
        /*064a*/ 	.short	(.L_269 - .L_268)
	.align		4
.L_268:
        /*064c*/ 	.word	index@(_Z7Mfunc4DPdS_S_S_dddddiiiiS_)
        /*0650*/ 	.word	0x00000000


	//----- nvinfo : EIATTR_MIN_STACK_SIZE
	.align		4
.L_269:
        /*0654*/ 	.byte	0x04, 0x12
        /*0656*/ 	.short	(.L_271 - .L_270)
	.align		4
.L_270:
        /*0658*/ 	.word	index@(_Z7Mfunc3DPdS_S_ddddiiiS_)
        /*065c*/ 	.word	0x00000000


	//----- nvinfo : EIATTR_MIN_STACK_SIZE
	.align		4
.L_271:
        /*0660*/ 	.byte	0x04, 0x12
        /*0662*/ 	.short	(.L_273 - .L_272)
	.align		4
.L_272:
        /*0664*/ 	.word	index@(_Z7Mfunc2DPdS_dddiiS_)
        /*0668*/ 	.word	0x00000000


	//----- nvinfo : EIATTR_MIN_STACK_SIZE
	.align		4
.L_273:
        /*066c*/ 	.byte	0x04, 0x12
        /*066e*/ 	.short	(.L_275 - .L_274)
	.align		4
.L_274:
        /*0670*/ 	.word	index@(_Z9Vfunc_hexPddiS_)
        /*0674*/ 	.word	0x00000000


	//----- nvinfo : EIATTR_MIN_STACK_SIZE
	.align		4
.L_275:
        /*0678*/ 	.byte	0x04, 0x12
        /*067a*/ 	.short	(.L_277 - .L_276)
	.align		4
.L_276:
        /*067c*/ 	.word	index@(_Z11Vfunc_tetraPddiS_)
        /*0680*/ 	.word	0x00000000


	//----- nvinfo : EIATTR_MIN_STACK_SIZE
	.align		4
.L_277:
        /*0684*/ 	.byte	0x04, 0x12
        /*0686*/ 	.short	(.L_279 - .L_278)
	.align		4
.L_278:
        /*0688*/ 	.word	index@(_Z5VfuncPddiS_)
        /*068c*/ 	.word	0x00000000


	//----- nvinfo : EIATTR_MIN_STACK_SIZE
	.align		4
.L_279:
        /*0690*/ 	.byte	0x04, 0x12
        /*0692*/ 	.short	(.L_281 - .L_280)
	.align		4
.L_280:
        /*0694*/ 	.word	index@(_Z15compute_bc_nobcPdS_S_S_diiS_S_)
        /*0698*/ 	.word	0x00000000


	//----- nvinfo : EIATTR_MIN_STACK_SIZE
	.align		4
.L_281:
        /*069c*/ 	.byte	0x04, 0x12
        /*069e*/ 	.short	(.L_283 - .L_282)
	.align		4
.L_282:
        /*06a0*/ 	.word	index@(_Z15compute_ab_nobcPdS_S_S_diiS_S_)
        /*06a4*/ 	.word	0x00000000


	//----- nvinfo : EIATTR_MIN_STACK_SIZE
	.align		4
.L_283:
        /*06a8*/ 	.byte	0x04, 0x12
        /*06aa*/ 	.short	(.L_285 - .L_284)
	.align		4
.L_284:
        /*06ac*/ 	.word	index@(_Z3cx0Pdii)
        /*06b0*/ 	.word	0x00000000


	//----- nvinfo : EIATTR_MIN_STACK_SIZE
	.align		4
.L_285:
        /*06b4*/ 	.byte	0x04, 0x12
        /*06b6*/ 	.short	(.L_287 - .L_286)
	.align		4
.L_286:
        /*06b8*/ 	.word	index@(_Z19inject_mutations_5DPdiddddd)
        /*06bc*/ 	.word	0x00000000


	//----- nvinfo : EIATTR_MIN_STACK_SIZE
	.align		4
.L_287:
        /*06c0*/ 	.byte	0x04, 0x12
        /*06c2*/ 	.short	(.L_289 - .L_288)
	.align		4
.L_288:
        /*06c4*/ 	.word	index@(_Z19inject_mutations_4DPdidddd)
        /*06c8*/ 	.word	0x00000000


	//----- nvinfo : EIATTR_MIN_STACK_SIZE
	.align		4
.L_289:
        /*06cc*/ 	.byte	0x04, 0x12
        /*06ce*/ 	.short	(.L_291 - .L_290)
	.align		4
.L_290:
        /*06d0*/ 	.word	index@(_Z19inject_mutations_3DPdiddd)
        /*06d4*/ 	.word	0x00000000


	//----- nvinfo : EIATTR_MIN_STACK_SIZE
	.align		4
.L_291:
        /*06d8*/ 	.byte	0x04, 0x12
        /*06da*/ 	.short	(.L_293 - .L_292)
	.align		4
.L_292:
        /*06dc*/ 	.word	index@(_Z19inject_mutations_2DPdidd)
        /*06e0*/ 	.word	0x00000000
.L_293:


//--------------------- .nv.compat                --------------------------
	.section	.nv.compat,"",@"SHT_CUDA_COMPAT_INFO"
	.align	4
        /*0000*/ 	.byte	0x02, 0x09, 0x00, 0x00, 0x02, 0x02, 0x01, 0x00, 0x02, 0x05, 0x05, 0x00, 0x03, 0x07, 0x01, 0x01
        /*0010*/ 	.byte	0x02, 0x03, 0x00, 0x00, 0x02, 0x06, 0x01, 0x00, 0x04, 0x0b, 0x08, 0x00, 0x01, 0x00, 0x00, 0x00
        /*0020*/ 	.byte	0x00, 0x00, 0x00, 0x00


//--------------------- .nv.info._Z18include_bc_hex_dipPddddddddddddddddiiS_ --------------------------
	.section	.nv.info._Z18include_bc_hex_dipPddddddddddddddddiiS_,"",@"SHT_CUDA_INFO"
	.sectionflags	@""
	.align	4


	//----- nvinfo : EIATTR_CUDA_API_VERSION
	.align		4
        /*0000*/ 	.byte	0x04, 0x37
        /*0002*/ 	.short	(.L_295 - .L_294)
.L_294:
        /*0004*/ 	.word	0x00000082


	//----- nvinfo : EIATTR_KPARAM_INFO
	.align		4
.L_295:
        /*0008*/ 	.byte	0x04, 0x17
        /*000a*/ 	.short	(.L_297 - .L_296)
.L_296:
        /*000c*/ 	.word	0x00000000
        /*0010*/ 	.short	0x0012
        /*0012*/ 	.short	0x0088
        /*0014*/ 	.byte	0x00, 0xf5, 0x21, 0x00


	//----- nvinfo : EIATTR_KPARAM_INFO
	.align		4
.L_297:
        /*0018*/ 	.byte	0x04, 0x17
        /*001a*/ 	.short	(.L_299 - .L_298)
.L_298:
        /*001c*/ 	.word	0x00000000
        /*0020*/ 	.short	0x0011
        /*0022*/ 	.short	0x0084
        /*0024*/ 	.byte	0x00, 0xf0, 0x11, 0x00


	//----- nvinfo : EIATTR_KPARAM_INFO
	.align		4
.L_299:
        /*0028*/ 	.byte	0x04, 0x17
        /*002a*/ 	.short	(.L_301 - .L_300)
.L_300:
        /*002c*/ 	.word	0x00000000
        /*0030*/ 	.short	0x0010
        /*0032*/ 	.short	0x0080
        /*0034*/ 	.byte	0x00, 0xf0, 0x11, 0x00


	//----- nvinfo : EIATTR_KPARAM_INFO
	.align		4
.L_301:
        /*0038*/ 	.byte	0x04, 0x17
        /*003a*/ 	.short	(.L_303 - .L_302)
.L_302:
        /*003c*/ 	.word	0x00000000
        /*0040*/ 	.short	0x000f
        /*0042*/ 	.short	0x0078
        /*0044*/ 	.byte	0x00, 0xf0, 0x21, 0x00


	//----- nvinfo : EIATTR_KPARAM_INFO
	.align		4
.L_303:
        /*0048*/ 	.byte	0x04, 0x17
        /*004a*/ 	.short	(.L_305 - .L_304)
.L_304:
        /*004c*/ 	.word	0x00000000
        /*0050*/ 	.short	0x000e
        /*0052*/ 	.short	0x0070
        /*0054*/ 	.byte	0x00, 0xf0, 0x21, 0x00


	//----- nvinfo : EIATTR_KPARAM_INFO
	.align		4
.L_305:
        /*0058*/ 	.byte	0x04, 0x17
        /*005a*/ 	.short	(.L_307 - .L_306)
.L_306:
        /*005c*/ 	.word	0x00000000
        /*0060*/ 	.short	0x000d
        /*0062*/ 	.short	0x0068
        /*0064*/ 	.byte	0x00, 0xf0, 0x21, 0x00


	//----- nvinfo : EIATTR_KPARAM_INFO
	.align		4
.L_307:
        /*0068*/ 	.byte	0x04, 0x17
        /*006a*/ 	.short	(.L_309 - .L_308)
.L_308:
        /*006c*/ 	.word	0x00000000
        /*0070*/ 	.short	0x000c
        /*0072*/ 	.short	0x0060
        /*0074*/ 	.byte	0x00, 0xf0, 0x21, 0x00


	//----- nvinfo : EIATTR_KPARAM_INFO
	.align		4
.L_309:
        /*0078*/ 	.byte	0x04, 0x17
        /*007a*/ 	.short	(.L_311 - .L_310)
.L_310:
        /*007c*/ 	.word	0x00000000
        /*0080*/ 	.short	0x000b
        /*0082*/ 	.short	0x0058
        /*0084*/ 	.byte	0x00, 0xf0, 0x21, 0x00


	//----- nvinfo : EIATTR_KPARAM_INFO
	.align		4
.L_311:
        /*0088*/ 	.byte	0x04, 0x17
        /*008a*/ 	.short	(.L_313 - .L_312)
.L_312:
        /*008c*/ 	.word	0x00000000
        /*0090*/ 	.short	0x000a
        /*0092*/ 	.short	0x0050
        /*0094*/ 	.byte	0x00, 0xf0, 0x21, 0x00


	//----- nvinfo : EIATTR_KPARAM_INFO
	.align		4
.L_313:
        /*0098*/ 	.byte	0x04, 0x17
        /*009a*/ 	.short	(.L_315 - .L_314)
.L_314:
        /*009c*/ 	.word	0x00000000
        /*00a0*/ 	.short	0x0009
        /*00a2*/ 	.short	0x0048
        /*00a4*/ 	.byte	0x00, 0xf0, 0x21, 0x00


	//----- nvinfo : EIATTR_KPARAM_INFO
	.align		4
.L_315:
        /*00a8*/ 	.byte	0x04, 0x17
        /*00aa*/ 	.short	(.L_317 - .L_316)
.L_316:
        /*00ac*/ 	.word	0x00000000
        /*00b0*/ 	.short	0x0008
        /*00b2*/ 	.short	0x0040
        /*00b4*/ 	.byte	0x00, 0xf0, 0x21, 0x00


	//----- nvinfo : EIATTR_KPARAM_INFO
	.align		4
.L_317:
        /*00b8*/ 	.byte	0x04, 0x17
        /*00ba*/ 	.short	(.L_319 - .L_318)
.L_318:
        /*00bc*/ 	.word	0x00000000
        /*00c0*/ 	.short	0x0007
        /*00c2*/ 	.short	0x0038
        /*00c4*/ 	.byte	0x00, 0xf0, 0x21, 0x00


	//----- nvinfo : EIATTR_KPARAM_INFO
	.align		4
.L_319:
        /*00c8*/ 	.byte	0x04, 0x17
        /*00ca*/ 	.short	(.L_321 - .L_320)
.L_320:
        /*00cc*/ 	.word	0x00000000
        /*00d0*/ 	.short	0x0006
        /*00d2*/ 	.short	0x0030
        /*00d4*/ 	.byte	0x00, 0xf0, 0x21, 0x00


	//----- nvinfo : EIATTR_KPARAM_INFO
	.align		4
.L_321:
        /*00d8*/ 	.byte	0x04, 0x17
        /*00da*/ 	.short	(.L_323 - .L_322)
.L_322:
        /*00dc*/ 	.word	0x00000000
        /*00e0*/ 	.short	0x0005
        /*00e2*/ 	.short	0x0028
        /*00e4*/ 	.byte	0x00, 0xf0, 0x21, 0x00


	//----- nvinfo : EIATTR_KPARAM_INFO
	.align		4
.L_323:
        /*00e8*/ 	.byte	0x04, 0x17
        /*00ea*/ 	.short	(.L_325 - .L_324)
.L_324:
        /*00ec*/ 	.word	0x00000000
        /*00f0*/ 	.short	0x0004
        /*00f2*/ 	.short	0x0020
        /*00f4*/ 	.byte	0x00, 0xf0, 0x21, 0x00


	//----- nvinfo : EIATTR_KPARAM_INFO
	.align		4
.L_325:
        /*00f8*/ 	.byte	0x04, 0x17
        /*00fa*/ 	.short	(.L_327 - .L_326)
.L_326:
        /*00fc*/ 	.word	0x00000000
        /*0100*/ 	.short	0x0003
        /*0102*/ 	.short	0x0018
        /*0104*/ 	.byte	0x00, 0xf0, 0x21, 0x00


	//----- nvinfo : EIATTR_KPARAM_INFO
	.align		4
.L_327:
        /*0108*/ 	.byte	0x04, 0x17
        /*010a*/ 	.short	(.L_329 - .L_328)
.L_328:
        /*010c*/ 	.word	0x00000000
        /*0110*/ 	.short	0x0002
        /*0112*/ 	.short	0x0010
        /*0114*/ 	.byte	0x00, 0xf0, 0x21, 0x00


	//----- nvinfo : EIATTR_KPARAM_INFO
	.align		4
.L_329:
        /*0118*/ 	.byte	0x04, 0x17
        /*011a*/ 	.short	(.L_331 - .L_330)
.L_330:
        /*011c*/ 	.word	0x00000000
        /*0120*/ 	.short	0x0001
        /*0122*/ 	.short	0x0008
        /*0124*/ 	.byte	0x00, 0xf0, 0x21, 0x00


	//----- nvinfo : EIATTR_KPARAM_INFO
	.align		4
.L_331:
        /*0128*/ 	.byte	0x04, 0x17
        /*012a*/ 	.short	(.L_333 - .L_332)
.L_332:
        /*012c*/ 	.word	0x00000000
        /*0130*/ 	.short	0x0000
        /*0132*/ 	.short	0x0000
        /*0134*/ 	.byte	0x00, 0xf5, 0x21, 0x00


	//----- nvinfo : EIATTR_SPARSE_MMA_MASK
	.align		4
.L_333:
        /*0138*/ 	.byte	0x03, 0x50
        /*013a*/ 	.short	0x0000


	//----- nvinfo : EIATTR_MAXREG_COUNT
	.align		4
        /*013c*/ 	.byte	0x03, 0x1b
        /*013e*/ 	.short	0x00ff


	//----- nvinfo : EIATTR_MERCURY_ISA_VERSION
	.align		4
        /*0140*/ 	.byte	0x03, 0x5f
        /*0142*/ 	.short	0x0101


	//----- nvinfo : EIATTR_VRC_CTA_INIT_COUNT
	.align		4
        /*0144*/ 	.byte	0x02, 0x4a
	.zero		1
	.zero		1


	//----- nvinfo : EIATTR_EXIT_INSTR_OFFSETS
	.align		4
        /*0148*/ 	.byte	0x04, 0x1c
        /*014a*/ 	.short	(.L_335 - .L_334)


	//   ....[0]....
.L_334:
        /*014c*/ 	.word	0x00000970


	//   ....[1]....
        /*0150*/ 	.word	0x00000d10


	//----- nvinfo : EIATTR_CRS_STACK_SIZE
	.align		4
.L_335:
        /*0154*/ 	.byte	0x04, 0x1e
        /*0156*/ 	.short	(.L_337 - .L_336)
.L_336:
        /*0158*/ 	.word	0x00000000


	//----- nvinfo : EIATTR_CBANK_PARAM_SIZE
	.align		4
.L_337:
        /*015c*/ 	.byte	0x03, 0x19
        /*015e*/ 	.short	0x0090


	//----- nvinfo : EIATTR_PARAM_CBANK
	.align		4
        /*0160*/ 	.byte	0x04, 0x0a
        /*0162*/ 	.short	(.L_339 - .L_338)
	.align		4
.L_338:
        /*0164*/ 	.word	index@(.nv.constant0._Z18include_bc_hex_dipPddddddddddddddddiiS_)
        /*0168*/ 	.short	0x0380
        /*016a*/ 	.short	0x0090


	//----- nvinfo : EIATTR_SW_WAR
	.align		4
.L_339:
        /*016c*/ 	.byte	0x04, 0x36
        /*016e*/ 	.short	(.L_341 - .L_340)
.L_340:
        /*0170*/ 	.word	0x00000008
.L_341:


//--------------------- .nv.info._Z15Mfunc5D_hex_dipPdS_S_S_S_ddddddddddddddddddiiiiiS_ --------------------------
	.section	.nv.info._Z15Mfunc5D_hex_dipPdS_S_S_S_ddddddddddddddddddiiiiiS_,"",@"SHT_CUDA_INFO"
	.sectionflags	@""
	.align	4


	//----- nvinfo : EIATTR_CUDA_API_VERSION
	.align		4
        /*0000*/ 	.byte	0x04, 0x37
        /*0002*/ 	.short	(.L_343 - .L_342)
.L_342:
        /*0004*/ 	.word	0x00000082


	//----- nvinfo : EIATTR_KPARAM_INFO
	.align		4
.L_343:
        /*0008*/ 	.byte	0x04, 0x17
        /*000a*/ 	.short	(.L_345 - .L_344)
.L_344:
        /*000c*/ 	.word	0x00000000
        /*0010*/ 	.short	0x001c
        /*0012*/ 	.short	0x00d0
        /*0014*/ 	.byte	0x00, 0xf5, 0x21, 0x00


	//----- nvinfo : EIATTR_KPARAM_INFO
	.align		4
.L_345:
        /*0018*/ 	.byte	0x04, 0x17
        /*001a*/ 	.short	(.L_347 - .L_346)
.L_346:
        /*001c*/ 	.word	0x00000000
        /*0020*/ 	.short	0x001b
        /*0022*/ 	.short	0x00c8
        /*0024*/ 	.byte	0x00, 0xf0, 0x11, 0x00


	//----- nvinfo : EIATTR_KPARAM_INFO
	.align		4
.L_347:
        /*0028*/ 	.byte	0x04, 0x17
        /*002a*/ 	.short	(.L_349 - .L_348)
.L_348:
        /*002c*/ 	.word	0x00000000
        /*0030*/ 	.short	0x001a
        /*0032*/ 	.short	0x00c4
        /*0034*/ 	.byte	0x00, 0xf0, 0x11, 0x00


	//----- nvinfo : EIATTR_KPARAM_INFO
	.align		4
.L_349:
        /*0038*/ 	.byte	0x04, 0x17
        /*003a*/ 	.short	(.L_351 - .L_350)
.L_350:
        /*003c*/ 	.word	0x00000000
        /*0040*/ 	.short	0x0019
        /*0042*/ 	.short	0x00c0
        /*0044*/ 	.byte	0x00, 0xf0, 0x11, 0x00


	//----- nvinfo : EIATTR_KPARAM_INFO
	.align		4
.L_351:
        /*0048*/ 	.byte	0x04, 0x17
        /*004a*/ 	.short	(.L_353 - .L_352)
.L_352:
        /*004c*/ 	.word	0x00000000
        /*0050*/ 	.short	0x0018
        /*0052*/ 	.short	0x00bc
        /*0054*/ 	.byte	0x00, 0xf0, 0x11, 0x00


	//----- nvinfo : EIATTR_KPARAM_INFO
	.align		4
.L_353:
        /*0058*/ 	.byte	0x04, 0x17
        /*005a*/ 	.short	(.L_355 - .L_354)
.L_354:
        /*005c*/ 	.word	0x00000000
        /*0060*/ 	.short	0x0017
        /*0062*/ 	.short	0x00b8
        /*0064*/ 	.byte	0x00, 0xf0, 0x11, 0x00


	//----- nvinfo : EIATTR_KPARAM_INFO
	.align		4
.L_355:
        /*0068*/ 	.byte	0x04, 0x17
        /*006a*/ 	.short	(.L_357 - .L_356)
.L_356:
        /*006c*/ 	.word	0x00000000
        /*0070*/ 	.short	0x0016
        /*0072*/ 	.short	0x00b0
        /*0074*/ 	.byte	0x00, 0xf0, 0x21, 0x00


	//----- nvinfo : EIATTR_KPARAM_INFO
	.align		4
.L_357:
        /*0078*/ 	.byte	0x04, 0x17
        /*007a*/ 	.short	(.L_359 - .L_358)
.L_358:
        /*007c*/ 	.word	0x00000000
        /*0080*/ 	.short	0x0015
        /*0082*/ 	.short	0x00a8
        /*0084*/ 	.byte	0x00, 0xf0, 0x21, 0x00


	//----- nvinfo : EIATTR_KPARAM_INFO
	.align		4
.L_359:
        /*0088*/ 	.byte	0x04, 0x17
        /*008a*/ 	.short	(.L_361 - .L_360)
.L_360:
        /*008c*/ 	.word	0x00000000
        /*0090*/ 	.short	0x0014
        /*0092*/ 	.short	0x00a0
        /*0094*/ 	.byte	0x00, 0xf0, 0x21, 0x00


	//----- nvinfo : EIATTR_KPARAM_INFO
	.align		4
.L_361:
        /*0098*/ 	.byte	0x04, 0x17
        /*009a*/ 	.short	(.L_363 - .L_362)
.L_362:
        /*009c*/ 	.word	0x00000000
        /*00a0*/ 	.short	0x0013
        /*00a2*/ 	.short	0x0098
        /*00a4*/ 	.byte	0x00, 0xf0, 0x21, 0x00


	//----- nvinfo : EIATTR_KPARAM_INFO
	.align		4
.L_363:
        /*00a8*/ 	.byte	0x04, 0x17
        /*00aa*/ 	.short	(.L_365 - .L_364)
.L_364:
        /*00ac*/ 	.word	0x00000000
        /*00b0*/ 	.short	0x0012
        /*00b2*/ 	.short	0x0090
        /*00b4*/ 	.byte	0x00, 0xf0, 0x21, 0x00


	//----- nvinfo : EIATTR_KPARAM_INFO
	.align		4
.L_365:
        /*00b8*/ 	.byte	0x04, 0x17
        /*00ba*/ 	.short	(.L_367 - .L_366)
.L_366:
        /*00bc*/ 	.word	0x00000000
        /*00c0*/ 	.short	0x0011
        /*00c2*/ 	.short	0x0088
        /*00c4*/ 	.byte	0x00, 0xf0, 0x21, 0x00


	//----- nvinfo : EIATTR_KPARAM_INFO
	.align		4
.L_367:
        /*00c8*/ 	.byte	0x04, 0x17
        /*00ca*/ 	.short	(.L_369 - .L_368)
.L_368:
        /*00cc*/ 	.word	0x00000000
        /*00d0*/ 	.short	0x0010
        /*00d2*/ 	.short	0x0080
        /*00d4*/ 	.byte	0x00, 0xf0, 0x21, 0x00


	//----- nvinfo : EIATTR_KPARAM_INFO
	.align		4
.L_369:
        /*00d8*/ 	.byte	0x04, 0x17
        /*00da*/ 	.short	(.L_371 - .L_370)
.L_370:
        /*00dc*/ 	.word	0x00000000
        /*00e0*/ 	.short	0x000f
        /*00e2*/ 	.short	0x0078
        /*00e4*/ 	.byte	0x00, 0xf0, 0x21, 0x00


	//----- nvinfo : EIATTR_KPARAM_INFO
	.align		4
.L_371:
        /*00e8*/ 	.byte	0x04, 0x17
        /*00ea*/ 	.short	(.L_373 - .L_372)
.L_372:
        /*00ec*/ 	.word	0x00000000
        /*00f0*/ 	.short	0x000e
        /*00f2*/ 	.short	0x0070
        /*00f4*/ 	.byte	0x00, 0xf0, 0x21, 0x00


	//----- nvinfo : EIATTR_KPARAM_INFO
	.align		4
.L_373:
        /*00f8*/ 	.byte	0x04, 0x17
        /*00fa*/ 	.short	(.L_375 - .L_374)
.L_374:
        /*00fc*/ 	.word	0x00000000
        /*0100*/ 	.short	0x000d
        /*0102*/ 	.short	0x0068
        /*0104*/ 	.byte	0x00, 0xf0, 0x21, 0x00


	//----- nvinfo : EIATTR_KPARAM_INFO
	.align		4
.L_375:
        /*0108*/ 	.byte	0x04, 0x17
        /*010a*/ 	.short	(.L_377 - .L_376)
.L_376:
        /*010c*/ 	.word	0x00000000
        /*0110*/ 	.short	0x000c
        /*0112*/ 	.short	0x0060
        /*0114*/ 	.byte	0x00, 0xf0, 0x21, 0x00


	//----- nvinfo : EIATTR_KPARAM_INFO
	.align		4
.L_377:
        /*0118*/ 	.byte	0x04, 0x17
        /*011a*/ 	.short	(.L_379 - .L_378)
.L_378:
        /*011c*/ 	.word	0x00000000
        /*0120*/ 	.short	0x000b
        /*0122*/ 	.short	0x0058
        /*0124*/ 	.byte	0x00, 0xf0, 0x21, 0x00


	//----- nvinfo : EIATTR_KPARAM_INFO
	.align		4
.L_379:
        /*0128*/ 	.byte	0x04, 0x17
        /*012a*/ 	.short	(.L_381 - .L_380)
.L_380:
        /*012c*/ 	.word	0x00000000
        /*0130*/ 	.short	0x000a
        /*0132*/ 	.short	0x0050
        /*0134*/ 	.byte	0x00, 0xf0, 0x21, 0x00


	//----- nvinfo : EIATTR_KPARAM_INFO
	.align		4
.L_381:
        /*0138*/ 	.byte	0x04, 0x17
        /*013a*/ 	.short	(.L_383 - .L_382)
.L_382:
        /*013c*/ 	.word	0x00000000
        /*0140*/ 	.short	0x0009
        /*0142*/ 	.short	0x0048
        /*0144*/ 	.byte	0x00, 0xf0, 0x21, 0x00


	//----- nvinfo : EIATTR_KPARAM_INFO
	.align		4
.L_383:
        /*0148*/ 	.byte	0x04, 0x17
        /*014a*/ 	.short	(.L_385 - .L_384)
.L_384:
        /*014c*/ 	.word	0x00000000
        /*0150*/ 	.short	0x0008
        /*0152*/ 	.short	0x0040
        /*0154*/ 	.byte	0x00, 0xf0, 0x21, 0x00


	//----- nvinfo : EIATTR_KPARAM_INFO
	.align		4
.L_385:
        /*0158*/ 	.byte	0x04, 0x17
        /*015a*/ 	.short	(.L_387 - .L_386)
.L_386:
        /*015c*/ 	.word	0x00000000
        /*0160*/ 	.short	0x0007
        /*0162*/ 	.short	0x0038
        /*0164*/ 	.byte	0x00, 0xf0, 0x21, 0x00


	//----- nvinfo : EIATTR_KPARAM_INFO
	.align		4
.L_387:
        /*0168*/ 	.byte	0x04, 0x17
        /*016a*/ 	.short	(.L_389 - .L_388)
.L_388:
        /*016c*/ 	.word	0x00000000
        /*0170*/ 	.short	0x0006
        /*0172*/ 	.short	0x0030
        /*0174*/ 	.byte	0x00, 0xf0, 0x21, 0x00


	//----- nvinfo : EIATTR_KPARAM_INFO
	.align		4
.L_389:
        /*0178*/ 	.byte	0x04, 0x17
        /*017a*/ 	.short	(.L_391 - .L_390)
.L_390:
        /*017c*/ 	.word	0x00000000
        /*0180*/ 	.short	0x0005
        /*0182*/ 	.short	0x0028
        /*0184*/ 	.byte	0x00, 0xf0, 0x21, 0x00


	//----- nvinfo : EIATTR_KPARAM_INFO
	.align		4
.L_391:
        /*0188*/ 	.byte	0x04, 0x17
        /*018a*/ 	.short	(.L_393 - .L_392)
.L_392:
        /*018c*/ 	.word	0x00000000
        /*0190*/ 	.short	0x0004
        /*0192*/ 	.short	0x0020
        /*0194*/ 	.byte	0x00, 0xf5, 0x21, 0x00


	//----- nvinfo : EIATTR_KPARAM_INFO
	.align		4
.L_393:
        /*0198*/ 	.byte	0x04, 0x17
        /*019a*/ 	.short	(.L_395 - .L_394)
.L_394:
        /*019c*/ 	.word	0x00000000
        /*01a0*/ 	.short	0x0003
        /*01a2*/ 	.short	0x0018
        /*01a4*/ 	.byte	0x00, 0xf5, 0x21, 0x00


	//----- nvinfo : EIATTR_KPARAM_INFO
	.align		4
.L_395:
        /*01a8*/ 	.byte	0x04, 0x17
        /*01aa*/ 	.short	(.L_397 - .L_396)
.L_396:
        /*01ac*/ 	.word	0x00000000
        /*01b0*/ 	.short	0x0002
        /*01b2*/ 	.short	0x0010
        /*01b4*/ 	.byte	0x00, 0xf5, 0x21, 0x00


	//----- nvinfo : EIATTR_KPARAM_INFO
	.align		4
.L_397:
        /*01b8*/ 	.byte	0x04, 0x17
        /*01ba*/ 	.short	(.L_399 - .L_398)
.L_398:
        /*01bc*/ 	.word	0x00000000
        /*01c0*/ 	.short	0x0001
        /*01c2*/ 	.short	0x0008
        /*01c4*/ 	.byte	0x00, 0xf5, 0x21, 0x00


	//----- nvinfo : EIATTR_KPARAM_INFO
	.align		4
.L_399:
        /*01c8*/ 	.byte	0x04, 0x17
        /*01ca*/ 	.short	(.L_401 - .L_400)
.L_400:
        /*01cc*/ 	.word	0x00000000
        /*01d0*/ 	.short	0x0000
        /*01d2*/ 	.short	0x0000
        /*01d4*/ 	.byte	0x00, 0xf5, 0x21, 0x00


	//----- nvinfo : EIATTR_SPARSE_MMA_MASK
	.align		4
.L_401:
        /*01d8*/ 	.byte	0x03, 0x50
        /*01da*/ 	.short	0x0000


	//----- nvinfo : EIATTR_MAXREG_COUNT
	.align		4
        /*01dc*/ 	.byte	0x03, 0x1b
        /*01de*/ 	.short	0x00ff


	//----- nvinfo : EIATTR_MERCURY_ISA_VERSION
	.align		4
        /*01e0*/ 	.byte	0x03, 0x5f
        /*01e2*/ 	.short	0x0101


	//----- nvinfo : EIATTR_VRC_CTA_INIT_COUNT
	.align		4
        /*01e4*/ 	.byte	0x02, 0x4a
	.zero		1
	.zero		1


	//----- nvinfo : EIATTR_EXIT_INSTR_OFFSETS
	.align		4
        /*01e8*/ 	.byte	0x04, 0x1c
        /*01ea*/ 	.short	(.L_403 - .L_402)


	//   ....[0]....
.L_402:
        /*01ec*/ 	.word	0x00000440


	//   ....[1]....
        /*01f0*/ 	.word	0x00001300


	//----- nvinfo : EIATTR_CBANK_PARAM_SIZE
	.align		4
.L_403:
        /*01f4*/ 	.byte	0x03, 0x19
        /*01f6*/ 	.short	0x00d8


	//----- nvinfo : EIATTR_PARAM_CBANK
	.align		4
        /*01f8*/ 	.byte	0x04, 0x0a
        /*01fa*/ 	.short	(.L_405 - .L_404)
	.align		4
.L_404:
        /*01fc*/ 	.word	index@(.nv.constant0._Z15Mfunc5D_hex_dipPdS_S_S_S_ddddddddddddddddddiiiiiS_)
        /*0200*/ 	.short	0x0380
        /*0202*/ 	.short	0x00d8


	//----- nvinfo : EIATTR_SW_WAR
	.align		4
.L_405:
        /*0204*/ 	.byte	0x04, 0x36
        /*0206*/ 	.short	(.L_407 - .L_406)
.L_406:
        /*0208*/ 	.word	0x00000008
.L_407:


//--------------------- .nv.info._Z15Mfunc4D_hex_dipPdS_S_S_dddddddddddddddddiiiiS_ --------------------------
	.section	.nv.info._Z15Mfunc4D_hex_dipPdS_S_S_dddddddddddddddddiiiiS_,"",@"SHT_CUDA_INFO"
	.sectionflags	@""
	.align	4


	//----- nvinfo : EIATTR_CUDA_API_VERSION
	.align		4
        /*0000*/ 	.byte	0x04, 0x37
        /*0002*/ 	.short	(.L_409 - .L_408)
.L_408:
        /*0004*/ 	.word	0x00000082


	//----- nvinfo : EIATTR_KPARAM_INFO
	.align		4
.L_409:
        /*0008*/ 	.byte	0x04, 0x17
        /*000a*/ 	.short	(.L_411 - .L_410)
.L_410:
        /*000c*/ 	.word	0x00000000
        /*0010*/ 	.short	0x0019
        /*0012*/ 	.short	0x00b8
        /*0014*/ 	.byte	0x00, 0xf5, 0x21, 0x00


	//----- nvinfo : EIATTR_KPARAM_INFO
	.align		4
.L_411:
        /*0018*/ 	.byte	0x04, 0x17
        /*001a*/ 	.short	(.L_413 - .L_412)
.L_412:
        /*001c*/ 	.word	0x00000000
        /*0020*/ 	.short	0x0018
        /*0022*/ 	.short	0x00b4
        /*0024*/ 	.byte	0x00, 0xf0, 0x11, 0x00


	//----- nvinfo : EIATTR_KPARAM_INFO
	.align		4
.L_413:
        /*0028*/ 	.byte	0x04, 0x17
        /*002a*/ 	.short	(.L_415 - .L_414)
.L_414:
        /*002c*/ 	.word	0x00000000
        /*0030*/ 	.short	0x0017
        /*0032*/ 	.short	0x00b0
        /*0034*/ 	.byte	0x00, 0xf0, 0x11, 0x00


	//----- nvinfo : EIATTR_KPARAM_INFO
	.align		4
.L_415:
        /*0038*/ 	.byte	0x04, 0x17
        /*003a*/ 	.short	(.L_417 - .L_416)
.L_416:
        /*003c*/ 	.word	0x00000000
        /*0040*/ 	.short	0x0016
        /*0042*/ 	.short	0x00ac
        /*0044*/ 	.byte	0x00, 0xf0, 0x11, 0x00


	//----- nvinfo : EIATTR_KPARAM_INFO
	.align		4
.L_417:
        /*0048*/ 	.byte	0x04, 0x17
        /*004a*/ 	.short	(.L_419 - .L_418)
.L_418:
        /*004c*/ 	.word	0x00000000
        /*0050*/ 	.short	0x0015
        /*0052*/ 	.short	0x00a8
        /*0054*/ 	.byte	0x00, 0xf0, 0x11, 0x00


	//----- nvinfo : EIATTR_KPARAM_INFO
	.align		4
.L_419:
        /*0058*/ 	.byte	0x04, 0x17
        /*005a*/ 	.short	(.L_421 - .L_420)
.L_420:
        /*005c*/ 	.word	0x00000000
        /*0060*/ 	.short	0x0014
        /*0062*/ 	.short	0x00a0
        /*0064*/ 	.byte	0x00, 0xf0, 0x21, 0x00


	//----- nvinfo : EIATTR_KPARAM_INFO
	.align		4
.L_421:
        /*0068*/ 	.byte	0x04, 0x17
        /*006a*/ 	.short	(.L_423 - .L_422)
.L_422:
        /*006c*/ 	.word	0x00000000
        /*0070*/ 	.short	0x0013
        /*0072*/ 	.short	0x0098
        /*0074*/ 	.byte	0x00, 0xf0, 0x21, 0x00


	//----- nvinfo : EIATTR_KPARAM_INFO
	.align		4
.L_423:
        /*0078*/ 	.byte	0x04, 0x17
        /*007a*/ 	.short	(.L_425 - .L_424)
.L_424:
        /*007c*/ 	.word	0x00000000
        /*0080*/ 	.short	0x0012
        /*0082*/ 	.short	0x0090
        /*0084*/ 	.byte	0x00, 0xf0, 0x21, 0x00


	//----- nvinfo : EIATTR_KPARAM_INFO
	.align		4
.L_425:
        /*0088*/ 	.byte	0x04, 0x17
        /*008a*/ 	.short	(.L_427 - .L_426)
.L_426:
        /*008c*/ 	.word	0x00000000
        /*0090*/ 	.short	0x0011
        /*0092*/ 	.short	0x0088
        /*0094*/ 	.byte	0x00, 0xf0, 0x21, 0x00


	//----- nvinfo : EIATTR_KPARAM_INFO
	.align		4
.L_427:
        /*0098*/ 	.byte	0x04, 0x17
        /*009a*/ 	.short	(.L_429 - .L_428)
.L_428:
        /*009c*/ 	.word	0x00000000
        /*00a0*/ 	.short	0x0010
        /*00a2*/ 	.short	0x0080
        /*00a4*/ 	.byte	0x00, 0xf0, 0x21, 0x00


	//----- nvinfo : EIATTR_KPARAM_INFO
	.align		4
.L_429:
        /*00a8*/ 	.byte	0x04, 0x17
        /*00aa*/ 	.short	(.L_431 - .L_430)
.L_430:
        /*00ac*/ 	.word	0x00000000
        /*00b0*/ 	.short	0x000f
        /*00b2*/ 	.short	0x0078
        /*00b4*/ 	.byte	0x00, 0xf0, 0x21, 0x00


	//----- nvinfo : EIATTR_KPARAM_INFO
	.align		4
.L_431:
        /*00b8*/ 	.byte	0x04, 0x17
        /*00ba*/ 	.short	(.L_433 - .L_432)
.L_432:
        /*00bc*/ 	.word	0x00000000
        /*00c0*/ 	.short	0x000e
        /*00c2*/ 	.short	0x0070
        /*00c4*/ 	.byte	0x00, 0xf0, 0x21, 0x00


	//----- nvinfo : EIATTR_KPARAM_INFO
	.align		4
.L_433:
        /*00c8*/ 	.byte	0x04, 0x17
        /*00ca*/ 	.short	(.L_435 - .L_434)
.L_434:
        /*00cc*/ 	.word	0x00000000
        /*00d0*/ 	.short	0x000d
        /*00d2*/ 	.short	0x0068
        /*00d4*/ 	.byte	0x00, 0xf0, 0x21, 0x00


	//----- nvinfo : EIATTR_KPARAM_INFO
	.align		4
.L_435:
        /*00d8*/ 	.byte	0x04, 0x17
        /*00da*/ 	.short	(.L_437 - .L_436)
.L_436:
        /*00dc*/ 	.word	0x00000000
        /*00e0*/ 	.short	0x000c
        /*00e2*/ 	.short	0x0060
        /*00e4*/ 	.byte	0x00, 0xf0, 0x21, 0x00


	//----- nvinfo : EIATTR_KPARAM_INFO
	.align		4
.L_437:
        /*00e8*/ 	.byte	0x04, 0x17
        /*00ea*/ 	.short	(.L_439 - .L_438)
.L_438:
        /*00ec*/ 	.word	0x00000000
        /*00f0*/ 	.short	0x000b
        /*00f2*/ 	.short	0x0058
        /*00f4*/ 	.byte	0x00, 0xf0, 0x21, 0x00


	//----- nvinfo : EIATTR_KPARAM_INFO
	.align		4
.L_439:
        /*00f8*/ 	.byte	0x04, 0x17
        /*00fa*/ 	.short	(.L_441 - .L_440)
.L_440:
        /*00fc*/ 	.word	0x00000000
        /*0100*/ 	.short	0x000a
        /*0102*/ 	.short	0x0050
        /*0104*/ 	.byte	0x00, 0xf0, 0x21, 0x00


	//----- nvinfo : EIATTR_KPARAM_INFO
	.align		4
.L_441:
        /*0108*/ 	.byte	0x04, 0x17
        /*010a*/ 	.short	(.L_443 - .L_442)
.L_442:
        /*010c*/ 	.word	0x00000000
        /*0110*/ 	.short	0x0009
        /*0112*/ 	.short	0x0048
        /*0114*/ 	.byte	0x00, 0xf0, 0x21, 0x00


	//----- nvinfo : EIATTR_KPARAM_INFO
	.align		4
.L_443:
        /*0118*/ 	.byte	0x04, 0x17
        /*011a*/ 	.short	(.L_445 - .L_444)
.L_444:
        /*011c*/ 	.word	0x00000000
        /*0120*/ 	.short	0x0008
        /*0122*/ 	.short	0x0040
        /*0124*/ 	.byte	0x00, 0xf0, 0x21, 0x00


	//----- nvinfo : EIATTR_KPARAM_INFO
	.align		4
.L_445:
        /*0128*/ 	.byte	0x04, 0x17
        /*012a*/ 	.short	(.L_447 - .L_446)
.L_446:
        /*012c*/ 	.word	0x00000000
        /*0130*/ 	.short	0x0007
        /*0132*/ 	.short	0x0038
        /*0134*/ 	.byte	0x00, 0xf0, 0x21, 0x00


	//----- nvinfo : EIATTR_KPARAM_INFO
	.align		4
.L_447:
        /*0138*/ 	.byte	0x04, 0x17
        /*013a*/ 	.short	(.L_449 - .L_448)
.L_448:
        /*013c*/ 	.word	0x00000000
        /*0140*/ 	.short	0x0006
        /*0142*/ 	.short	0x0030
        /*0144*/ 	.byte	0x00, 0xf0, 0x21, 0x00


	//----- nvinfo : EIATTR_KPARAM_INFO
	.align		4
.L_449:
        /*0148*/ 	.byte	0x04, 0x17
        /*014a*/ 	.short	(.L_451 - .L_450)
.L_450:
        /*014c*/ 	.word	0x00000000
        /*0150*/ 	.short	0x0005
        /*0152*/ 	.short	0x0028
        /*0154*/ 	.byte	0x00, 0xf0, 0x21, 0x00


	//----- nvinfo : EIATTR_KPARAM_INFO
	.align		4
.L_451:
        /*0158*/ 	.byte	0x04, 0x17
        /*015a*/ 	.short	(.L_453 - .L_452)
.L_452:
        /*015c*/ 	.word	0x00000000
        /*0160*/ 	.short	0x0004
        /*0162*/ 	.short	0x0020
        /*0164*/ 	.byte	0x00, 0xf0, 0x21, 0x00


	//----- nvinfo : EIATTR_KPARAM_INFO
	.align		4
.L_453:
        /*0168*/ 	.byte	0x04, 0x17
        /*016a*/ 	.short	(.L_455 - .L_454)
.L_454:
        /*016c*/ 	.word	0x00000000
        /*0170*/ 	.short	0x0003
        /*0172*/ 	.short	0x0018
        /*0174*/ 	.byte	0x00, 0xf5, 0x21, 0x00


	//----- nvinfo : EIATTR_KPARAM_INFO
	.align		4
.L_455:
        /*0178*/ 	.byte	0x04, 0x17
        /*017a*/ 	.short	(.L_457 - .L_456)
.L_456:
        /*017c*/ 	.word	0x00000000
        /*0180*/ 	.short	0x0002
        /*0182*/ 	.short	0x0010
        /*0184*/ 	.byte	0x00, 0xf5, 0x21, 0x00


	//----- nvinfo : EIATTR_KPARAM_INFO
	.align		4
.L_457:
        /*0188*/ 	.byte	0x04, 0x17
        /*018a*/ 	.short	(.L_459 - .L_458)
.L_458:
        /*018c*/ 	.word	0x00000000
        /*0190*/ 	.short	0x0001
        /*0192*/ 	.short	0x0008
        /*0194*/ 	.byte	0x00, 0xf5, 0x21, 0x00


	//----- nvinfo : EIATTR_KPARAM_INFO
	.align		4
.L_459:
        /*0198*/ 	.byte	0x04, 0x17
        /*019a*/ 	.short	(.L_461 - .L_460)
.L_460:
        /*019c*/ 	.word	0x00000000
        /*01a0*/ 	.short	0x0000
        /*01a2*/ 	.short	0x0000
        /*01a4*/ 	.byte	0x00, 0xf5, 0x21, 0x00


	//----- nvinfo : EIATTR_SPARSE_MMA_MASK
	.align		4
.L_461:
        /*01a8*/ 	.byte	0x03, 0x50
        /*01aa*/ 	.short	0x0000


	//----- nvinfo : EIATTR_MAXREG_COUNT
	.align		4
        /*01ac*/ 	.byte	0x03, 0x1b
        /*01ae*/ 	.short	0x00ff


	//----- nvinfo : EIATTR_MERCURY_ISA_VERSION
	.align		4
        /*01b0*/ 	.byte	0x03, 0x5f
        /*01b2*/ 	.short	0x0101


	//----- nvinfo : EIATTR_VRC_CTA_INIT_COUNT
	.align		4
        /*01b4*/ 	.byte	0x02, 0x4a
	.zero		1
	.zero		1


	//----- nvinfo : EIATTR_EXIT_INSTR_OFFSETS
	.align		4
        /*01b8*/ 	.byte	0x04, 0x1c
        /*01ba*/ 	.short	(.L_463 - .L_462)


	//   ....[0]....
.L_462:
        /*01bc*/ 	.word	0x000001c0


	//   ....[1]....
        /*01c0*/ 	.word	0x00000e10


	//----- nvinfo : EIATTR_CBANK_PARAM_SIZE
	.align		4
.L_463:
        /*01c4*/ 	.byte	0x03, 0x19
        /*01c6*/ 	.short	0x00c0


	//----- nvinfo : EIATTR_PARAM_CBANK
	.align		4
        /*01c8*/ 	.byte	0x04, 0x0a
        /*01ca*/ 	.short	(.L_465 - .L_464)
	.align		4
.L_464:
        /*01cc*/ 	.word	index@(.nv.constant0._Z15Mfunc4D_hex_dipPdS_S_S_dddddddddddddddddiiiiS_)
        /*01d0*/ 	.short	0x0380
        /*01d2*/ 	.short	0x00c0


	//----- nvinfo : EIATTR_SW_WAR
	.align		4
.L_465:
        /*01d4*/ 	.byte	0x04, 0x36
        /*01d6*/ 	.short	(.L_467 - .L_466)
.L_466:
        /*01d8*/ 	.word	0x00000008
.L_467:


//--------------------- .nv.info._Z15Mfunc3D_hex_dipPdS_S_ddddddddddddddddiiiS_ --------------------------
	.section	.nv.info._Z15Mfunc3D_hex_dipPdS_S_ddddddddddddddddiiiS_,"",@"SHT_CUDA_INFO"
	.sectionflags	@""
	.align	4


	//----- nvinfo : EIATTR_CUDA_API_VERSION
	.align		4
        /*0000*/ 	.byte	0x04, 0x37
        /*0002*/ 	.short	(.L_469 - .L_468)
.L_468:
        /*0004*/ 	.word	0x00000082


	//----- nvinfo : EIATTR_KPARAM_INFO
	.align		4
.L_469:
        /*0008*/ 	.byte	0x04, 0x17
        /*000a*/ 	.short	(.L_471 - .L_470)
.L_470:
        /*000c*/ 	.word	0x00000000
        /*0010*/ 	.short	0x0016
        /*0012*/ 	.short	0x00a8
        /*0014*/ 	.byte	0x00, 0xf5, 0x21, 0x00


	//----- nvinfo : EIATTR_KPARAM_INFO
	.align		4
.L_471:
        /*0018*/ 	.byte	0x04, 0x17
        /*001a*/ 	.short	(.L_473 - .L_472)
.L_472:
        /*001c*/ 	.word	0x00000000
        /*0020*/ 	.short	0x0015
        /*0022*/ 	.short	0x00a0
        /*0024*/ 	.byte	0x00, 0xf0, 0x11, 0x00


	//----- nvinfo : EIATTR_KPARAM_INFO
	.align		4
.L_473:
        /*0028*/ 	.byte	0x04, 0x17
        /*002a*/ 	.short	(.L_475 - .L_474)
.L_474:
        /*002c*/ 	.word	0x00000000
        /*0030*/ 	.short	0x0014
        /*0032*/ 	.short	0x009c
        /*0034*/ 	.byte	0x00, 0xf0, 0x11, 0x00


	//----- nvinfo : EIATTR_KPARAM_INFO
	.align		4
.L_475:
        /*0038*/ 	.byte	0x04, 0x17
        /*003a*/ 	.short	(.L_477 - .L_476)
.L_476:
        /*003c*/ 	.word	0x00000000
        /*0040*/ 	.short	0x0013
        /*0042*/ 	.short	0x0098
        /*0044*/ 	.byte	0x00, 0xf0, 0x11, 0x00


	//----- nvinfo : EIATTR_KPARAM_INFO
	.align		4
.L_477:
        /*0048*/ 	.byte	0x04, 0x17
        /*004a*/ 	.short	(.L_479 - .L_478)
.L_478:
        /*004c*/ 	.word	0x00000000
        /*0050*/ 	.short	0x0012
        /*0052*/ 	.short	0x0090
        /*0054*/ 	.byte	0x00, 0xf0, 0x21, 0x00


	//----- nvinfo : EIATTR_KPARAM_INFO
	.align		4
.L_479:
        /*0058*/ 	.byte	0x04, 0x17
        /*005a*/ 	.short	(.L_481 - .L_480)
.L_480:
        /*005c*/ 	.word	0x00000000
        /*0060*/ 	.short	0x0011
        /*0062*/ 	.short	0x0088
        /*0064*/ 	.byte	0x00, 0xf0, 0x21, 0x00


	//----- nvinfo : EIATTR_KPARAM_INFO
	.align		4
.L_481:
        /*0068*/ 	.byte	0x04, 0x17
        /*006a*/ 	.short	(.L_483 - .L_482)
.L_482:
        /*006c*/ 	.word	0x00000000
        /*0070*/ 	.short	0x0010
        /*0072*/ 	.short	0x0080
        /*0074*/ 	.byte	0x00, 0xf0, 0x21, 0x00


	//----- nvinfo : EIATTR_KPARAM_INFO
	.align		4
.L_483:
        /*0078*/ 	.byte	0x04, 0x17
        /*007a*/ 	.short	(.L_485 - .L_484)
.L_484:
        /*007c*/ 	.word	0x00000000
        /*0080*/ 	.short	0x000f
        /*0082*/ 	.short	0x0078
        /*0084*/ 	.byte	0x00, 0xf0, 0x21, 0x00


	//----- nvinfo : EIATTR_KPARAM_INFO
	.align		4
.L_485:
        /*0088*/ 	.byte	0x04, 0x17
        /*008a*/ 	.short	(.L_487 - .L_486)
.L_486:
        /*008c*/ 	.word	0x00000000
        /*0090*/ 	.short	0x000e
        /*0092*/ 	.short	0x0070
        /*0094*/ 	.byte	0x00, 0xf0, 0x21, 0x00


	//----- nvinfo : EIATTR_KPARAM_INFO
	.align		4
.L_487:
        /*0098*/ 	.byte	0x04, 0x17
        /*009a*/ 	.short	(.L_489 - .L_488)
.L_488:
        /*009c*/ 	.word	0x00000000
        /*00a0*/ 	.short	0x000d
        /*00a2*/ 	.short	0x0068
        /*00a4*/ 	.byte	0x00, 0xf0, 0x21, 0x00


	//----- nvinfo : EIATTR_KPARAM_INFO
	.align		4
.L_489:
        /*00a8*/ 	.byte	0x04, 0x17
        /*00aa*/ 	.short	(.L_491 - .L_490)
.L_490:
        /*00ac*/ 	.word	0x00000000
        /*00b0*/ 	.short	0x000c
        /*00b2*/ 	.short	0x0060
        /*00b4*/ 	.byte	0x00, 0xf0, 0x21, 0x00


	//----- nvinfo : EIATTR_KPARAM_INFO
	.align		4
.L_491:
        /*00b8*/ 	.byte	0x04, 0x17
        /*00ba*/ 	.short	(.L_493 - .L_492)
.L_492:
        /*00bc*/ 	.word	0x00000000
        /*00c0*/ 	.short	0x000b
        /*00c2*/ 	.short	0x0058
        /*00c4*/ 	.byte	0x00, 0xf0, 0x21, 0x00


	//----- nvinfo : EIATTR_KPARAM_INFO
	.align		4
.L_493:
        /*00c8*/ 	.byte	0x04, 0x17
        /*00ca*/ 	.short	(.L_495 - .L_494)
.L_494:
        /*00cc*/ 	.word	0x00000000
        /*00d0*/ 	.short	0x000a
        /*00d2*/ 	.short	0x0050
        /*00d4*/ 	.byte	0x00, 0xf0, 0x21, 0x00


	//----- nvinfo : EIATTR_KPARAM_INFO
	.align		4
.L_495:
        /*00d8*/ 	.byte	0x04, 0x17
        /*00da*/ 	.short	(.L_497 - .L_496)
.L_496:
        /*00dc*/ 	.word	0x00000000
        /*00e0*/ 	.short	0x0009
        /*00e2*/ 	.short	0x0048
        /*00e4*/ 	.byte	0x00, 0xf0, 0x21, 0x00


	//----- nvinfo : EIATTR_KPARAM_INFO
	.align		4
.L_497:
        /*00e8*/ 	.byte	0x04, 0x17
        /*00ea*/ 	.short	(.L_499 - .L_498)
.L_498:
        /*00ec*/ 	.word	0x00000000
        /*00f0*/ 	.short	0x0008
        /*00f2*/ 	.short	0x0040
        /*00f4*/ 	.byte	0x00, 0xf0, 0x21, 0x00


	//----- nvinfo : EIATTR_KPARAM_INFO
	.align		4
.L_499:
        /*00f8*/ 	.byte	0x04, 0x17
        /*00fa*/ 	.short	(.L_501 - .L_500)
.L_500:
        /*00fc*/ 	.word	0x00000000
        /*0100*/ 	.short	0x0007
        /*0102*/ 	.short	0x0038
        /*0104*/ 	.byte	0x00, 0xf0, 0x21, 0x00


	//----- nvinfo : EIATTR_KPARAM_INFO
	.align		4
.L_501:
        /*0108*/ 	.byte	0x04, 0x17
        /*010a*/ 	.short	(.L_503 - .L_502)
.L_502:
        /*010c*/ 	.word	0x00000000
        /*0110*/ 	.short	0x0006
        /*0112*/ 	.short	0x0030
        /*0114*/ 	.byte	0x00, 0xf0, 0x21, 0x00


	//----- nvinfo : EIATTR_KPARAM_INFO
	.align		4
.L_503:
        /*0118*/ 	.byte	0x04, 0x17
        /*011a*/ 	.short	(.L_505 - .L_504)
.L_504:
        /*011c*/ 	.word	0x00000000
        /*0120*/ 	.short	0x0005
        /*0122*/ 	.short	0x0028
        /*0124*/ 	.byte	0x00, 0xf0, 0x21, 0x00


	//----- nvinfo : EIATTR_KPARAM_INFO
	.align		4
.L_505:
        /*0128*/ 	.byte	0x04, 0x17
        /*012a*/ 	.short	(.L_507 - .L_506)
.L_506:
        /*012c*/ 	.word	0x00000000
        /*0130*/ 	.short	0x0004
        /*0132*/ 	.short	0x0020
        /*0134*/ 	.byte	0x00, 0xf0, 0x21, 0x00


	//----- nvinfo : EIATTR_KPARAM_INFO
	.align		4
.L_507:
        /*0138*/ 	.byte	0x04, 0x17
        /*013a*/ 	.short	(.L_509 - .L_508)
.L_508:
        /*013c*/ 	.word	0x00000000
        /*0140*/ 	.short	0x0003
        /*0142*/ 	.short	0x0018
        /*0144*/ 	.byte	0x00, 0xf0, 0x21, 0x00


	//----- nvinfo : EIATTR_KPARAM_INFO
	.align		4
.L_509:
        /*0148*/ 	.byte	0x04, 0x17
        /*014a*/ 	.short	(.L_511 - .L_510)
.L_510:
        /*014c*/ 	.word	0x00000000
        /*0150*/ 	.short	0x0002
        /*0152*/ 	.short	0x0010
        /*0154*/ 	.byte	0x00, 0xf5, 0x21, 0x00


	//----- nvinfo : EIATTR_KPARAM_INFO
	.align		4
.L_511:
        /*0158*/ 	.byte	0x04, 0x17
        /*015a*/ 	.short	(.L_513 - .L_512)
.L_512:
        /*015c*/ 	.word	0x00000000
        /*0160*/ 	.short	0x0001
        /*0162*/ 	.short	0x0008
        /*0164*/ 	.byte	0x00, 0xf5, 0x21, 0x00


	//----- nvinfo : EIATTR_KPARAM_INFO
	.align		4
.L_513:
        /*0168*/ 	.byte	0x04, 0x17
        /*016a*/ 	.short	(.L_515 - .L_514)
.L_514:
        /*016c*/ 	.word	0x00000000
        /*0170*/ 	.short	0x0000
        /*0172*/ 	.short	0x0000
        /*0174*/ 	.byte	0x00, 0xf5, 0x21, 0x00


	//----- nvinfo : EIATTR_SPARSE_MMA_MASK
	.align		4
.L_515:
        /*0178*/ 	.byte	0x03, 0x50
        /*017a*/ 	.short	0x0000


	//----- nvinfo : EIATTR_MAXREG_COUNT
	.align		4
        /*017c*/ 	.byte	0x03, 0x1b
        /*017e*/ 	.short	0x00ff


	//----- nvinfo : EIATTR_MERCURY_ISA_VERSION
	.align		4
        /*0180*/ 	.byte	0x03, 0x5f
        /*0182*/ 	.short	0x0101


	//----- nvinfo : EIATTR_VRC_CTA_INIT_COUNT
	.align		4
        /*0184*/ 	.byte	0x02, 0x4a
	.zero		1
	.zero		1


	//----- nvinfo : EIATTR_EXIT_INSTR_OFFSETS
	.align		4
        /*0188*/ 	.byte	0x04, 0x1c
        /*018a*/ 	.short	(.L_517 - .L_516)


	//   ....[0]....
.L_516:
        /*018c*/ 	.word	0x00000400


	//   ....[1]....
        /*0190*/ 	.word	0x00000d90


	//----- nvinfo : EIATTR_CBANK_PARAM_SIZE
	.align		4
.L_517:
        /*0194*/ 	.byte	0x03, 0x19
        /*0196*/ 	.short	0x00b0


	//----- nvinfo : EIATTR_PARAM_CBANK
	.align		4
        /*0198*/ 	.byte	0x04, 0x0a
        /*019a*/ 	.short	(.L_519 - .L_518)
	.align		4
.L_518:
        /*019c*/ 	.word	index@(.nv.constant0._Z15Mfunc3D_hex_dipPdS_S_ddddddddddddddddiiiS_)
        /*01a0*/ 	.short	0x0380
        /*01a2*/ 	.short	0x00b0


	//----- nvinfo : EIATTR_SW_WAR
	.align		4
.L_519:
        /*01a4*/ 	.byte	0x04, 0x36
        /*01a6*/ 	.short	(.L_521 - .L_520)
.L_520:
        /*01a8*/ 	.word	0x00000008
.L_521:


//--------------------- .nv.info._Z15Mfunc2D_hex_dipPdS_dddddddddddddddiiS_ --------------------------
	.section	.nv.info._Z15Mfunc2D_hex_dipPdS_dddddddddddddddiiS_,"",@"SHT_CUDA_INFO"
	.sectionflags	@""
	.align	4


	//----- nvinfo : EIATTR_CUDA_API_VERSION
	.align		4
        /*0000*/ 	.byte	0x04, 0x37
        /*0002*/ 	.short	(.L_523 - .L_522)
.L_522:
        /*0004*/ 	.word	0x00000082


	//----- nvinfo : EIATTR_KPARAM_INFO
	.align		4
.L_523:
        /*0008*/ 	.byte	0x04, 0x17
        /*000a*/ 	.short	(.L_525 - .L_524)
.L_524:
        /*000c*/ 	.word	0x00000000
        /*0010*/ 	.short	0x0013
        /*0012*/ 	.short	0x0090
        /*0014*/ 	.byte	0x00, 0xf5, 0x21, 0x00


	//----- nvinfo : EIATTR_KPARAM_INFO
	.align		4
.L_525:
        /*0018*/ 	.byte	0x04, 0x17
        /*001a*/ 	.short	(.L_527 - .L_526)
.L_526:
        /*001c*/ 	.word	0x00000000
        /*0020*/ 	.short	0x0012
        /*0022*/ 	.short	0x008c
        /*0024*/ 	.byte	0x00, 0xf0, 0x11, 0x00


	//----- nvinfo : EIATTR_KPARAM_INFO
	.align		4
.L_527:
        /*0028*/ 	.byte	0x04, 0x17
        /*002a*/ 	.short	(.L_529 - .L_528)
.L_528:
        /*002c*/ 	.word	0x00000000
        /*0030*/ 	.short	0x0011
        /*0032*/ 	.short	0x0088
        /*0034*/ 	.byte	0x00, 0xf0, 0x11, 0x00


	//----- nvinfo : EIATTR_KPARAM_INFO
	.align		4
.L_529:
        /*0038*/ 	.byte	0x04, 0x17
        /*003a*/ 	.short	(.L_531 - .L_530)
.L_530:
        /*003c*/ 	.word	0x00000000
        /*0040*/ 	.short	0x0010
        /*0042*/ 	.short	0x0080
        /*0044*/ 	.byte	0x00, 0xf0, 0x21, 0x00


	//----- nvinfo : EIATTR_KPARAM_INFO
	.align		4
.L_531:
        /*0048*/ 	.byte	0x04, 0x17
        /*004a*/ 	.short	(.L_533 - .L_532)
.L_532:
        /*004c*/ 	.word	0x00000000
        /*0050*/ 	.short	0x000f
        /*0052*/ 	.short	0x0078
        /*0054*/ 	.byte	0x00, 0xf0, 0x21, 0x00


	//----- nvinfo : EIATTR_KPARAM_INFO
	.align		4
.L_533:
        /*0058*/ 	.byte	0x04, 0x17
        /*005a*/ 	.short	(.L_535 - .L_534)
.L_534:
        /*005c*/ 	.word	0x00000000
        /*0060*/ 	.short	0x000e
        /*0062*/ 	.short	0x0070
        /*0064*/ 	.byte	0x00, 0xf0, 0x21, 0x00


	//----- nvinfo : EIATTR_KPARAM_INFO
	.align		4
.L_535:
        /*0068*/ 	.byte	0x04, 0x17
        /*006a*/ 	.short	(.L_537 - .L_536)
.L_536:
        /*006c*/ 	.word	0x00000000
        /*0070*/ 	.short	0x000d
        /*0072*/ 	.short	0x0068
        /*0074*/ 	.byte	0x00, 0xf0, 0x21, 0x00


	//----- nvinfo : EIATTR_KPARAM_INFO
	.align		4
.L_537:
        /*0078*/ 	.byte	0x04, 0x17
        /*007a*/ 	.short	(.L_539 - .L_538)
.L_538:
        /*007c*/ 	.word	0x00000000
        /*0080*/ 	.short	0x000c
        /*0082*/ 	.short	0x0060
        /*0084*/ 	.byte	0x00, 0xf0, 0x21, 0x00


	//----- nvinfo : EIATTR_KPARAM_INFO
	.align		4
.L_539:
        /*0088*/ 	.byte	0x04, 0x17
        /*008a*/ 	.short	(.L_541 - .L_540)
.L_540:
        /*008c*/ 	.word	0x00000000
        /*0090*/ 	.short	0x000b
        /*0092*/ 	.short	0x0058
        /*0094*/ 	.byte	0x00, 0xf0, 0x21, 0x00


	//----- nvinfo : EIATTR_KPARAM_INFO
	.align		4
.L_541:
        /*0098*/ 	.byte	0x04, 0x17
        /*009a*/ 	.short	(.L_543 - .L_542)
.L_542:
        /*009c*/ 	.word	0x00000000
        /*00a0*/ 	.short	0x000a
        /*00a2*/ 	.short	0x0050
        /*00a4*/ 	.byte	0x00, 0xf0, 0x21, 0x00


	//----- nvinfo : EIATTR_KPARAM_INFO
	.align		4
.L_543:
        /*00a8*/ 	.byte	0x04, 0x17
        /*00aa*/ 	.short	(.L_545 - .L_544)
.L_544:
        /*00ac*/ 	.word	0x00000000
        /*00b0*/ 	.short	0x0009
        /*00b2*/ 	.short	0x0048
        /*00b4*/ 	.byte	0x00, 0xf0, 0x21, 0x00


	//----- nvinfo : EIATTR_KPARAM_INFO
	.align		4
.L_545:
        /*00b8*/ 	.byte	0x04, 0x17
        /*00ba*/ 	.short	(.L_547 - .L_546)
.L_546:
        /*00bc*/ 	.word	0x00000000
        /*00c0*/ 	.short	0x0008
        /*00c2*/ 	.short	0x0040
        /*00c4*/ 	.byte	0x00, 0xf0, 0x21, 0x00


	//----- nvinfo : EIATTR_KPARAM_INFO
	.align		4
.L_547:
        /*00c8*/ 	.byte	0x04, 0x17
        /*00ca*/ 	.short	(.L_549 - .L_548)
.L_548:
        /*00cc*/ 	.word	0x00000000
        /*00d0*/ 	.short	0x0007
        /*00d2*/ 	.short	0x0038
        /*00d4*/ 	.byte	0x00, 0xf0, 0x21, 0x00


	//----- nvinfo : EIATTR_KPARAM_INFO
	.align		4
.L_549:
        /*00d8*/ 	.byte	0x04, 0x17
        /*00da*/ 	.short	(.L_551 - .L_550)
.L_550:
        /*00dc*/ 	.word	0x00000000
        /*00e0*/ 	.short	0x0006
        /*00e2*/ 	.short	0x0030
        /*00e4*/ 	.byte	0x00, 0xf0, 0x21, 0x00


	//----- nvinfo : EIATTR_KPARAM_INFO
	.align		4
.L_551:
        /*00e8*/ 	.byte	0x04, 0x17
        /*00ea*/ 	.short	(.L_553 - .L_552)
.L_552:
        /*00ec*/ 	.word	0x00000000
        /*00f0*/ 	.short	0x0005
        /*00f2*/ 	.short	0x0028
        /*00f4*/ 	.byte	0x00, 0xf0, 0x21, 0x00


	//----- nvinfo : EIATTR_KPARAM_INFO
	.align		4
.L_553:
        /*00f8*/ 	.byte	0x04, 0x17
        /*00fa*/ 	.short	(.L_555 - .L_554)
.L_554:
        /*00fc*/ 	.word	0x00000000
        /*0100*/ 	.short	0x0004
        /*0102*/ 	.short	0x0020
        /*0104*/ 	.byte	0x00, 0xf0, 0x21, 0x00


	//----- nvinfo : EIATTR_KPARAM_INFO
	.align		4
.L_555:
        /*0108*/ 	.byte	0x04, 0x17
        /*010a*/ 	.short	(.L_557 - .L_556)
.L_556:
        /*010c*/ 	.word	0x00000000
        /*0110*/ 	.short	0x0003
        /*0112*/ 	.short	0x0018
        /*0114*/ 	.byte	0x00, 0xf0, 0x21, 0x00


	//----- nvinfo : EIATTR_KPARAM_INFO
	.align		4
.L_557:
        /*0118*/ 	.byte	0x04, 0x17
        /*011a*/ 	.short	(.L_559 - .L_558)
.L_558:
        /*011c*/ 	.word	0x00000000
        /*0120*/ 	.short	0x0002
        /*0122*/ 	.short	0x0010
        /*0124*/ 	.byte	0x00, 0xf0, 0x21, 0x00


	//----- nvinfo : EIATTR_KPARAM_INFO
	.align		4
.L_559:
        /*0128*/ 	.byte	0x04, 0x17
        /*012a*/ 	.short	(.L_561 - .L_560)
.L_560:
        /*012c*/ 	.word	0x00000000
        /*0130*/ 	.short	0x0001
        /*0132*/ 	.short	0x0008
        /*0134*/ 	.byte	0x00, 0xf5, 0x21, 0x00


	//----- nvinfo : EIATTR_KPARAM_INFO
	.align		4
.L_561:
        /*0138*/ 	.byte	0x04, 0x17
        /*013a*/ 	.short	(.L_563 - .L_562)
.L_562:
        /*013c*/ 	.word	0x00000000
        /*0140*/ 	.short	0x0000
        /*0142*/ 	.short	0x0000
        /*0144*/ 	.byte	0x00, 0xf5, 0x21, 0x00


	//----- nvinfo : EIATTR_SPARSE_MMA_MASK
	.align		4
.L_563:
        /*0148*/ 	.byte	0x03, 0x50
        /*014a*/ 	.short	0x0000


	//----- nvinfo : EIATTR_MAXREG_COUNT
	.align		4
        /*014c*/ 	.byte	0x03, 0x1b
        /*014e*/ 	.short	0x00ff


	//----- nvinfo : EIATTR_MERCURY_ISA_VERSION
	.align		4
        /*0150*/ 	.byte	0x03, 0x5f
        /*0152*/ 	.short	0x0101


	//----- nvinfo : EIATTR_VRC_CTA_INIT_COUNT
	.align		4
        /*0154*/ 	.byte	0x02, 0x4a
	.zero		1
	.zero		1


	//----- nvinfo : EIATTR_EXIT_INSTR_OFFSETS
	.align		4
        /*0158*/ 	.byte	0x04, 0x1c
        /*015a*/ 	.short	(.L_565 - .L_564)


	//   ....[0]....
.L_564:
        /*015c*/ 	.word	0x000001a0


	//   ....[1]....
        /*0160*/ 	.word	0x000008b0


	//----- nvinfo : EIATTR_CBANK_PARAM_SIZE
	.align		4
.L_565:
        /*0164*/ 	.byte	0x03, 0x19
        /*0166*/ 	.short	0x0098


	//----- nvinfo : EIATTR_PARAM_CBANK
	.align		4
        /*0168*/ 	.byte	0x04, 0x0a
        /*016a*/ 	.short	(.L_567 - .L_566)
	.align		4
.L_566:
        /*016c*/ 	.word	index@(.nv.constant0._Z15Mfunc2D_hex_dipPdS_dddddddddddddddiiS_)
        /*0170*/ 	.short	0x0380
        /*0172*/ 	.short	0x0098


	//----- nvinfo : EIATTR_SW_WAR
	.align		4
.L_567:
        /*0174*/ 	.byte	0x04, 0x36
        /*0176*/ 	.short	(.L_569 - .L_568)
.L_568:
        /*0178*/ 	.word	0x00000008
.L_569:


//--------------------- .nv.info._Z20include_bc_hex_tetraPddddddddddddddddiiS_ --------------------------
	.section	.nv.info._Z20include_bc_hex_tetraPddddddddddddddddiiS_,"",@"SHT_CUDA_INFO"
	.sectionflags	@""
	.align	4


	//----- nvinfo : EIATTR_CUDA_API_VERSION
	.align		4
        /*0000*/ 	.byte	0x04, 0x37
        /*0002*/ 	.short	(.L_571 - .L_570)
.L_570:
        /*0004*/ 	.word	0x00000082


	//----- nvinfo : EIATTR_KPARAM_INFO
	.align		4
.L_571:
        /*0008*/ 	.byte	0x04, 0x17
        /*000a*/ 	.short	(.L_573 - .L_572)
.L_572:
        /*000c*/ 	.word	0x00000000
        /*0010*/ 	.short	0x0012
        /*0012*/ 	.short	0x0088
        /*0014*/ 	.byte	0x00, 0xf5, 0x21, 0x00


	//----- nvinfo : EIATTR_KPARAM_INFO
	.align		4
.L_573:
        /*0018*/ 	.byte	0x04, 0x17
        /*001a*/ 	.short	(.L_575 - .L_574)
.L_574:
        /*001c*/ 	.word	0x00000000
        /*0020*/ 	.short	0x0011
        /*0022*/ 	.short	0x0084
        /*0024*/ 	.byte	0x00, 0xf0, 0x11, 0x00


	//----- nvinfo : EIATTR_KPARAM_INFO
	.align		4
.L_575:
        /*0028*/ 	.byte	0x04, 0x17
        /*002a*/ 	.short	(.L_577 - .L_576)
.L_576:
        /*002c*/ 	.word	0x00000000
        /*0030*/ 	.short	0x0010
        /*0032*/ 	.short	0x0080
        /*0034*/ 	.byte	0x00, 0xf0, 0x11, 0x00


	//----- nvinfo : EIATTR_KPARAM_INFO
	.align		4
.L_577:
        /*0038*/ 	.byte	0x04, 0x17
        /*003a*/ 	.short	(.L_579 - .L_578)
.L_578:
        /*003c*/ 	.word	0x00000000
        /*0040*/ 	.short	0x000f
        /*0042*/ 	.short	0x0078
        /*0044*/ 	.byte	0x00, 0xf0, 0x21, 0x00


	//----- nvinfo : EIATTR_KPARAM_INFO
	.align		4
.L_579:
        /*0048*/ 	.byte	0x04, 0x17
        /*004a*/ 	.short	(.L_581 - .L_580)
.L_580:
        /*004c*/ 	.word	0x00000000
        /*0050*/ 	.short	0x000e
        /*0052*/ 	.short	0x0070
        /*0054*/ 	.byte	0x00, 0xf0, 0x21, 0x00


	//----- nvinfo : EIATTR_KPARAM_INFO
	.align		4
.L_581:
        /*0058*/ 	.byte	0x04, 0x17
        /*005a*/ 	.short	(.L_583 - .L_582)
.L_582:
        /*005c*/ 	.word	0x00000000
        /*0060*/ 	.short	0x000d
        /*0062*/ 	.short	0x0068
        /*0064*/ 	.byte	0x00, 0xf0, 0x21, 0x00


	//----- nvinfo : EIATTR_KPARAM_INFO
	.align		4
.L_583:
        /*0068*/ 	.byte	0x04, 0x17
        /*006a*/ 	.short	(.L_585 - .L_584)
.L_584:
        /*006c*/ 	.word	0x00000000
        /*0070*/ 	.short	0x000c
        /*0072*/ 	.short	0x0060
        /*0074*/ 	.byte	0x00, 0xf0, 0x21, 0x00


	//----- nvinfo : EIATTR_KPARAM_INFO
	.align		4
.L_585:
        /*0078*/ 	.byte	0x04, 0x17
        /*007a*/ 	.short	(.L_587 - .L_586)
.L_586:
        /*007c*/ 	.word	0x00000000
        /*0080*/ 	.short	0x000b
        /*0082*/ 	.short	0x0058
        /*0084*/ 	.byte	0x00, 0xf0, 0x21, 0x00


	//----- nvinfo : EIATTR_KPARAM_INFO
	.align		4
.L_587:
        /*0088*/ 	.byte	0x04, 0x17
        /*008a*/ 	.short	(.L_589 - .L_588)
.L_588:
        /*008c*/ 	.word	0x00000000
        /*0090*/ 	.short	0x000a
        /*0092*/ 	.short	0x0050
        /*0094*/ 	.byte	0x00, 0xf0, 0x21, 0x00


	//----- nvinfo : EIATTR_KPARAM_INFO
	.align		4
.L_589:
        /*0098*/ 	.byte	0x04, 0x17
        /*009a*/ 	.short	(.L_591 - .L_590)
.L_590:
        /*009c*/ 	.word	0x00000000
        /*00a0*/ 	.short	0x0009
        /*00a2*/ 	.short	0x0048
        /*00a4*/ 	.byte	0x00, 0xf0, 0x21, 0x00


	//----- nvinfo : EIATTR_KPARAM_INFO
	.align		4
.L_591:
        /*00a8*/ 	.byte	0x04, 0x17
        /*00aa*/ 	.short	(.L_593 - .L_592)
.L_592:
        /*00ac*/ 	.word	0x00000000
        /*00b0*/ 	.short	0x0008
        /*00b2*/ 	.short	0x0040
        /*00b4*/ 	.byte	0x00, 0xf0, 0x21, 0x00


	//----- nvinfo : EIATTR_KPARAM_INFO
	.align		4
.L_593:
        /*00b8*/ 	.byte	0x04, 0x17
        /*00ba*/ 	.short	(.L_595 - .L_594)
.L_594:
        /*00bc*/ 	.word	0x00000000
        /*00c0*/ 	.short	0x0007
        /*00c2*/ 	.short	0x0038
        /*00c4*/ 	.byte	0x00, 0xf0, 0x21, 0x00


	//----- nvinfo : EIATTR_KPARAM_INFO
	.align		4
.L_595:
        /*00c8*/ 	.byte	0x04, 0x17
        /*00ca*/ 	.short	(.L_597 - .L_596)
.L_596:
        /*00cc*/ 	.word	0x00000000
        /*00d0*/ 	.short	0x0006
        /*00d2*/ 	.short	0x0030
        /*00d4*/ 	.byte	0x00, 0xf0, 0x21, 0x00


	//----- nvinfo : EIATTR_KPARAM_INFO
	.align		4
.L_597:
        /*00d8*/ 	.byte	0x04, 0x17
        /*00da*/ 	.short	(.L_599 - .L_598)
.L_598:
        /*00dc*/ 	.word	0x00000000
        /*00e0*/ 	.short	0x0005
        /*00e2*/ 	.short	0x0028
        /*00e4*/ 	.byte	0x00, 0xf0, 0x21, 0x00


	//----- nvinfo : EIATTR_KPARAM_INFO
	.align		4
.L_599:
        /*00e8*/ 	.byte	0x04, 0x17
        /*00ea*/ 	.short	(.L_601 - .L_600)
.L_600:
        /*00ec*/ 	.word	0x00000000
        /*00f0*/ 	.short	0x0004
        /*00f2*/ 	.short	0x0020
        /*00f4*/ 	.byte	0x00, 0xf0, 0x21, 0x00


	//----- nvinfo : EIATTR_KPARAM_INFO
	.align		4
.L_601:
        /*00f8*/ 	.byte	0x04, 0x17
        /*00fa*/ 	.short	(.L_603 - .L_602)
.L_602:
        /*00fc*/ 	.word	0x00000000
        /*0100*/ 	.short	0x0003
        /*0102*/ 	.short	0x0018
        /*0104*/ 	.byte	0x00, 0xf0, 0x21, 0x00


	//----- nvinfo : EIATTR_KPARAM_INFO
	.align		4
.L_603:
        /*0108*/ 	.byte	0x04, 0x17
        /*010a*/ 	.short	(.L_605 - .L_604)
.L_604:
        /*010c*/ 	.word	0x00000000
        /*0110*/ 	.short	0x0002
        /*0112*/ 	.short	0x0010
        /*0114*/ 	.byte	0x00, 0xf0, 0x21, 0x00


	//----- nvinfo : EIATTR_KPARAM_INFO
	.align		4
.L_605:
        /*0118*/ 	.byte	0x04, 0x17
        /*011a*/ 	.short	(.L_607 - .L_606)
.L_606:
        /*011c*/ 	.word	0x00000000
        /*0120*/ 	.short	0x0001
        /*0122*/ 	.short	0x0008
        /*0124*/ 	.byte	0x00, 0xf0, 0x21, 0x00


	//----- nvinfo : EIATTR_KPARAM_INFO
	.align		4
.L_607:
        /*0128*/ 	.byte	0x04, 0x17
        /*012a*/ 	.short	(.L_609 - .L_608)
.L_608:
        /*012c*/ 	.word	0x00000000
        /*0130*/ 	.short	0x0000
        /*0132*/ 	.short	0x0000
        /*0134*/ 	.byte	0x00, 0xf5, 0x21, 0x00


	//----- nvinfo : EIATTR_SPARSE_MMA_MASK
	.align		4
.L_609:
        /*0138*/ 	.byte	0x03, 0x50
        /*013a*/ 	.short	0x0000


	//----- nvinfo : EIATTR_MAXREG_COUNT
	.align		4
        /*013c*/ 	.byte	0x03, 0x1b
        /*013e*/ 	.short	0x00ff


	//----- nvinfo : EIATTR_MERCURY_ISA_VERSION
	.align		4
        /*0140*/ 	.byte	0x03, 0x5f
        /*0142*/ 	.short	0x0101


	//----- nvinfo : EIATTR_VRC_CTA_INIT_COUNT
	.align		4
        /*0144*/ 	.byte	0x02, 0x4a
	.zero		1
	.zero		1


	//----- nvinfo : EIATTR_EXIT_INSTR_OFFSETS
	.align		4
        /*0148*/ 	.byte	0x04, 0x1c
        /*014a*/ 	.short	(.L_611 - .L_610)


	//   ....[0]....
.L_610:
        /*014c*/ 	.word	0x00000a20


	//   ....[1]....
        /*0150*/ 	.word	0x00000d60


	//----- nvinfo : EIATTR_CRS_STACK_SIZE
	.align		4
.L_611:
        /*0154*/ 	.byte	0x04, 0x1e
        /*0156*/ 	.short	(.L_613 - .L_612)
.L_612:
        /*0158*/ 	.word	0x00000000


	//----- nvinfo : EIATTR_CBANK_PARAM_SIZE
	.align		4
.L_613:
        /*015c*/ 	.byte	0x03, 0x19
        /*015e*/ 	.short	0x0090


	//----- nvinfo : EIATTR_PARAM_CBANK
	.align		4
        /*0160*/ 	.byte	0x04, 0x0a
        /*0162*/ 	.short	(.L_615 - .L_614)
	.align		4
.L_614:
        /*0164*/ 	.word	index@(.nv.constant0._Z20include_bc_hex_tetraPddddddddddddddddiiS_)
        /*0168*/ 	.short	0x0380
        /*016a*/ 	.short	0x0090


	//----- nvinfo : EIATTR_SW_WAR
	.align		4
.L_615:
        /*016c*/ 	.byte	0x04, 0x36
        /*016e*/ 	.short	(.L_617 - .L_616)
.L_616:
        /*0170*/ 	.word	0x00000008
.L_617:


//--------------------- .nv.info._Z17Mfunc5D_hex_tetraPdS_S_S_S_ddddddddddddddddddiiiiiS_ --------------------------
	.section	.nv.info._Z17Mfunc5D_hex_tetraPdS_S_S_S_ddddddddddddddddddiiiiiS_,"",@"SHT_CUDA_INFO"
	.sectionflags	@""
	.align	4


	//----- nvinfo : EIATTR_CUDA_API_VERSION
	.align		4
        /*0000*/ 	.byte	0x04, 0x37
        /*0002*/ 	.short	(.L_619 - .L_618)
.L_618:
        /*0004*/ 	.word	0x00000082


	//----- nvinfo : EIATTR_KPARAM_INFO
	.align		4
.L_619:
        /*0008*/ 	.byte	0x04, 0x17
        /*000a*/ 	.short	(.L_621 - .L_620)
.L_620:
        /*000c*/ 	.word	0x00000000
        /*0010*/ 	.short	0x001c
        /*0012*/ 	.short	0x00d0
        /*0014*/ 	.byte	0x00, 0xf5, 0x21, 0x00


	//----- nvinfo : EIATTR_KPARAM_INFO
	.align		4
.L_621:
        /*0018*/ 	.byte	0x04, 0x17
        /*001a*/ 	.short	(.L_623 - .L_622)
.L_622:
        /*001c*/ 	.word	0x00000000
        /*0020*/ 	.short	0x001b
        /*0022*/ 	.short	0x00c8
        /*0024*/ 	.byte	0x00, 0xf0, 0x11, 0x00


	//----- nvinfo : EIATTR_KPARAM_INFO
	.align		4
.L_623:
        /*0028*/ 	.byte	0x04, 0x17
        /*002a*/ 	.short	(.L_625 - .L_624)
.L_624:
        /*002c*/ 	.word	0x00000000
        /*0030*/ 	.short	0x001a
        /*0032*/ 	.short	0x00c4
        /*0034*/ 	.byte	0x00, 0xf0, 0x11, 0x00


	//----- nvinfo : EIATTR_KPARAM_INFO
	.align		4
.L_625:
        /*0038*/ 	.byte	0x04, 0x17
        /*003a*/ 	.short	(.L_627 - .L_626)
.L_626:
        /*003c*/ 	.word	0x00000000
        /*0040*/ 	.short	0x0019
        /*0042*/ 	.short	0x00c0
        /*0044*/ 	.byte	0x00, 0xf0, 0x11, 0x00


	//----- nvinfo : EIATTR_KPARAM_INFO
	.align		4
.L_627:
        /*0048*/ 	.byte	0x04, 0x17
        /*004a*/ 	.short	(.L_629 - .L_628)
.L_628:
        /*004c*/ 	.word	0x00000000
        /*0050*/ 	.short	0x0018
        /*0052*/ 	.short	0x00bc
        /*0054*/ 	.byte	0x00, 0xf0, 0x11, 0x00


	//----- nvinfo : EIATTR_KPARAM_INFO
	.align		4
.L_629:
        /*0058*/ 	.byte	0x04, 0x17
        /*005a*/ 	.short	(.L_631 - .L_630)
.L_630:
        /*005c*/ 	.word	0x00000000
        /*0060*/ 	.short	0x0017
        /*0062*/ 	.short	0x00b8
        /*0064*/ 	.byte	0x00, 0xf0, 0x11, 0x00


	//----- nvinfo : EIATTR_KPARAM_INFO
	.align		4
.L_631:
        /*0068*/ 	.byte	0x04, 0x17
        /*006a*/ 	.short	(.L_633 - .L_632)
.L_632:
        /*006c*/ 	.word	0x00000000
        /*0070*/ 	.short	0x0016
        /*0072*/ 	.short	0x00b0
        /*0074*/ 	.byte	0x00, 0xf0, 0x21, 0x00


	//----- nvinfo : EIATTR_KPARAM_INFO
	.align		4
.L_633:
        /*0078*/ 	.byte	0x04, 0x17
        /*007a*/ 	.short	(.L_635 - .L_634)
.L_634:
        /*007c*/ 	.word	0x00000000
        /*0080*/ 	.short	0x0015
        /*0082*/ 	.short	0x00a8
        /*0084*/ 	.byte	0x00, 0xf0, 0x21, 0x00


	//----- nvinfo : EIATTR_KPARAM_INFO
	.align		4
.L_635:
        /*0088*/ 	.byte	0x04, 0x17
        /*008a*/ 	.short	(.L_637 - .L_636)
.L_636:
        /*008c*/ 	.word	0x00000000
        /*0090*/ 	.short	0x0014
        /*0092*/ 	.short	0x00a0
        /*0094*/ 	.byte	0x00, 0xf0, 0x21, 0x00


	//----- nvinfo : EIATTR_KPARAM_INFO
	.align		4
.L_637:
        /*0098*/ 	.byte	0x04, 0x17
        /*009a*/ 	.short	(.L_639 - .L_638)
.L_638:
        /*009c*/ 	.word	0x00000000
        /*00a0*/ 	.short	0x0013
        /*00a2*/ 	.short	0x0098
        /*00a4*/ 	.byte	0x00, 0xf0, 0x21, 0x00


	//----- nvinfo : EIATTR_KPARAM_INFO
	.align		4
.L_639:
        /*00a8*/ 	.byte	0x04, 0x17
        /*00aa*/ 	.short	(.L_641 - .L_640)
.L_640:
        /*00ac*/ 	.word	0x00000000
        /*00b0*/ 	.short	0x0012
        /*00b2*/ 	.short	0x0090
        /*00b4*/ 	.byte	0x00, 0xf0, 0x21, 0x00


	//----- nvinfo : EIATTR_KPARAM_INFO
	.align		4
.L_641:
        /*00b8*/ 	.byte	0x04, 0x17
        /*00ba*/ 	.short	(.L_643 - .L_642)
.L_642:
        /*00bc*/ 	.word	0x00000000
        /*00c0*/ 	.short	0x0011
        /*00c2*/ 	.short	0x0088
        /*00c4*/ 	.byte	0x00, 0xf0, 0x21, 0x00


	//----- nvinfo : EIATTR_KPARAM_INFO
	.align		4
.L_643:
        /*00c8*/ 	.byte	0x04, 0x17
        /*00ca*/ 	.short	(.L_645 - .L_644)
.L_644:
        /*00cc*/ 	.word	0x00000000
        /*00d0*/ 	.short	0x0010
        /*00d2*/ 	.short	0x0080
        /*00d4*/ 	.byte	0x00, 0xf0, 0x21, 0x00


	//----- nvinfo : EIATTR_KPARAM_INFO
	.align		4
.L_645:
        /*00d8*/ 	.byte	0x04, 0x17
        /*00da*/ 	.short	(.L_647 - .L_646)
.L_646:
        /*00dc*/ 	.word	0x00000000
        /*00e0*/ 	.short	0x000f
        /*00e2*/ 	.short	0x0078
        /*00e4*/ 	.byte	0x00, 0xf0, 0x21, 0x00


	//----- nvinfo : EIATTR_KPARAM_INFO
	.align		4
.L_647:
        /*00e8*/ 	.byte	0x04, 0x17
        /*00ea*/ 	.short	(.L_649 - .L_648)
.L_648:
        /*00ec*/ 	.word	0x00000000
        /*00f0*/ 	.short	0x000e
        /*00f2*/ 	.short	0x0070
        /*00f4*/ 	.byte	0x00, 0xf0, 0x21, 0x00


	//----- nvinfo : EIATTR_KPARAM_INFO
	.align		4
.L_649:
        /*00f8*/ 	.byte	0x04, 0x17
        /*00fa*/ 	.short	(.L_651 - .L_650)
.L_650:
        /*00fc*/ 	.word	0x00000000
        /*0100*/ 	.short	0x000d
        /*0102*/ 	.short	0x0068
        /*0104*/ 	.byte	0x00, 0xf0, 0x21, 0x00


	//----- nvinfo : EIATTR_KPARAM_INFO
	.align		4
.L_651:
        /*0108*/ 	.byte	0x04, 0x17
        /*010a*/ 	.short	(.L_653 - .L_652)
.L_652:
        /*010c*/ 	.word	0x00000000
        /*0110*/ 	.short	0x000c
        /*0112*/ 	.short	0x0060
        /*0114*/ 	.byte	0x00, 0xf0, 0x21, 0x00


	//----- nvinfo : EIATTR_KPARAM_INFO
	.align		4
.L_653:
        /*0118*/ 	.byte	0x04, 0x17
        /*011a*/ 	.short	(.L_655 - .L_654)
.L_654:
        /*011c*/ 	.word	0x00000000
        /*0120*/ 	.short	0x000b
        /*0122*/ 	.short	0x0058
        /*0124*/ 	.byte	0x00, 0xf0, 0x21, 0x00


	//----- nvinfo : EIATTR_KPARAM_INFO
	.align		4
.L_655:
        /*0128*/ 	.byte	0x04, 0x17
        /*012a*/ 	.short	(.L_657 - .L_656)
.L_656:
        /*012c*/ 	.word	0x00000000
        /*0130*/ 	.short	0x000a
        /*0132*/ 	.short	0x0050
        /*0134*/ 	.byte	0x00, 0xf0, 0x21, 0x00


	//----- nvinfo : EIATTR_KPARAM_INFO
	.align		4
.L_657:
        /*0138*/ 	.byte	0x04, 0x17
        /*013a*/ 	.short	(.L_659 - .L_658)
.L_658:
        /*013c*/ 	.word	0x00000000
        /*0140*/ 	.short	0x0009
        /*0142*/ 	.short	0x0048
        /*0144*/ 	.byte	0x00, 0xf0, 0x21, 0x00


	//----- nvinfo : EIATTR_KPARAM_INFO
	.align		4
.L_659:
        /*0148*/ 	.byte	0x04, 0x17
        /*014a*/ 	.short	(.L_661 - .L_660)
.L_660:
        /*014c*/ 	.word	0x00000000
        /*0150*/ 	.short	0x0008
        /*0152*/ 	.short	0x0040
        /*0154*/ 	.byte	0x00, 0xf0, 0x21, 0x00


	//----- nvinfo : EIATTR_KPARAM_INFO
	.align		4
.L_661:
        /*0158*/ 	.byte	0x04, 0x17
        /*015a*/ 	.short	(.L_663 - .L_662)
.L_662:
        /*015c*/ 	.word	0x00000000
        /*0160*/ 	.short	0x0007
        /*0162*/ 	.short	0x0038
        /*0164*/ 	.byte	0x00, 0xf0, 0x21, 0x00


	//----- nvinfo : EIATTR_KPARAM_INFO
	.align		4
.L_663:
        /*0168*/ 	.byte	0x04, 0x17
        /*016a*/ 	.short	(.L_665 - .L_664)
.L_664:
        /*016c*/ 	.word	0x00000000
        /*0170*/ 	.short	0x0006
        /*0172*/ 	.short	0x0030
        /*0174*/ 	.byte	0x00, 0xf0, 0x21, 0x00


	//----- nvinfo : EIATTR_KPARAM_INFO
	.align		4
.L_665:
        /*0178*/ 	.byte	0x04, 0x17
        /*017a*/ 	.short	(.L_667 - .L_666)
.L_666:
        /*017c*/ 	.word	0x00000000
        /*0180*/ 	.short	0x0005
        /*0182*/ 	.short	0x0028
        /*0184*/ 	.byte	0x00, 0xf0, 0x21, 0x00


	//----- nvinfo : EIATTR_KPARAM_INFO
	.align		4
.L_667:
        /*0188*/ 	.byte	0x04, 0x17
        /*018a*/ 	.short	(.L_669 - .L_668)
.L_668:
        /*018c*/ 	.word	0x00000000
        /*0190*/ 	.short	0x0004
        /*0192*/ 	.short	0x0020
        /*0194*/ 	.byte	0x00, 0xf5, 0x21, 0x00


	//----- nvinfo : EIATTR_KPARAM_INFO
	.align		4
.L_669:
        /*0198*/ 	.byte	0x04, 0x17
        /*019a*/ 	.short	(.L_671 - .L_670)
.L_670:
        /*019c*/ 	.word	0x00000000
        /*01a0*/ 	.short	0x0003
        /*01a2*/ 	.short	0x0018
        /*01a4*/ 	.byte	0x00, 0xf5, 0x21, 0x00


	//----- nvinfo : EIATTR_KPARAM_INFO
	.align		4
.L_671:
        /*01a8*/ 	.byte	0x04, 0x17
        /*01aa*/ 	.short	(.L_673 - .L_672)
.L_672:
        /*01ac*/ 	.word	0x00000000
        /*01b0*/ 	.short	0x0002
        /*01b2*/ 	.short	0x0010
        /*01b4*/ 	.byte	0x00, 0xf5, 0x21, 0x00


	//----- nvinfo : EIATTR_KPARAM_INFO
	.align		4
.L_673:
        /*01b8*/ 	.byte	0x04, 0x17
        /*01ba*/ 	.short	(.L_675 - .L_674)
.L_674:
        /*01bc*/ 	.word	0x00000000
        /*01c0*/ 	.short	0x0001
        /*01c2*/ 	.short	0x0008
        /*01c4*/ 	.byte	0x00, 0xf5, 0x21, 0x00


	//----- nvinfo : EIATTR_KPARAM_INFO
	.align		4
.L_675:
        /*01c8*/ 	.byte	0x04, 0x17
        /*01ca*/ 	.short	(.L_677 - .L_676)
.L_676:
        /*01cc*/ 	.word	0x00000000
        /*01d0*/ 	.short	0x0000
        /*01d2*/ 	.short	0x0000
        /*01d4*/ 	.byte	0x00, 0xf5, 0x21, 0x00


	//----- nvinfo : EIATTR_SPARSE_MMA_MASK
	.align		4
.L_677:
        /*01d8*/ 	.byte	0x03, 0x50
        /*01da*/ 	.short	0x0000


	//----- nvinfo : EIATTR_MAXREG_COUNT
	.align		4
        /*01dc*/ 	.byte	0x03, 0x1b
        /*01de*/ 	.short	0x00ff


	//----- nvinfo : EIATTR_MERCURY_ISA_VERSION
	.align		4
        /*01e0*/ 	.byte	0x03, 0x5f
        /*01e2*/ 	.short	0x0101


	//----- nvinfo : EIATTR_VRC_CTA_INIT_COUNT
	.align		4
        /*01e4*/ 	.byte	0x02, 0x4a
	.zero		1
	.zero		1


	//----- nvinfo : EIATTR_EXIT_INSTR_OFFSETS
	.align		4
        /*01e8*/ 	.byte	0x04, 0x1c
        /*01ea*/ 	.short	(.L_679 - .L_678)


	//   ....[0]....
.L_678:
        /*01ec*/ 	.word	0x00000440


	//   ....[1]....
        /*01f0*/ 	.word	0x00001300


	//----- nvinfo : EIATTR_CBANK_PARAM_SIZE
	.align		4
.L_679:
        /*01f4*/ 	.byte	0x03, 0x19
        /*01f6*/ 	.short	0x00d8


	//----- nvinfo : EIATTR_PARAM_CBANK
	.align		4
        /*01f8*/ 	.byte	0x04, 0x0a
        /*01fa*/ 	.short	(.L_681 - .L_680)
	.align		4
.L_680:
        /*01fc*/ 	.word	index@(.nv.constant0._Z17Mfunc5D_hex_tetraPdS_S_S_S_ddddddddddddddddddiiiiiS_)
        /*0200*/ 	.short	0x0380
        /*0202*/ 	.short	0x00d8


	//----- nvinfo : EIATTR_SW_WAR
	.align		4
.L_681:
        /*0204*/ 	.byte	0x04, 0x36
        /*0206*/ 	.short	(.L_683 - .L_682)
.L_682:
        /*0208*/ 	.word	0x00000008
.L_683:


//--------------------- .nv.info._Z17Mfunc4D_hex_tetraPdS_S_S_dddddddddddddddddiiiiS_ --------------------------
	.section	.nv.info._Z17Mfunc4D_hex_tetraPdS_S_S_dddddddddddddddddiiiiS_,"",@"SHT_CUDA_INFO"
	.sectionflags	@""
	.align	4


	//----- nvinfo : EIATTR_CUDA_API_VERSION
	.align		4
        /*0000*/ 	.byte	0x04, 0x37
        /*0002*/ 	.short	(.L_685 - .L_684)
.L_684:
        /*0004*/ 	.word	0x00000082


	//----- nvinfo : EIATTR_KPARAM_INFO
	.align		4
.L_685:
        /*0008*/ 	.byte	0x04, 0x17
        /*000a*/ 	.short	(.L_687 - .L_686)
.L_686:
        /*000c*/ 	.word	0x00000000
        /*0010*/ 	.short	0x0019
        /*0012*/ 	.short	0x00b8
        /*0014*/ 	.byte	0x00, 0xf5, 0x21, 0x00


	//----- nvinfo : EIATTR_KPARAM_INFO
	.align		4
.L_687:
        /*0018*/ 	.byte	0x04, 0x17
        /*001a*/ 	.short	(.L_689 - .L_688)
.L_688:
        /*001c*/ 	.word	0x00000000
        /*0020*/ 	.short	0x0018
        /*0022*/ 	.short	0x00b4
        /*0024*/ 	.byte	0x00, 0xf0, 0x11, 0x00


	//----- nvinfo : EIATTR_KPARAM_INFO
	.align		4
.L_689:
        /*0028*/ 	.byte	0x04, 0x17
        /*002a*/ 	.short	(.L_691 - .L_690)
.L_690:
        /*002c*/ 	.word	0x00000000
        /*0030*/ 	.short	0x0017
        /*0032*/ 	.short	0x00b0
        /*0034*/ 	.byte	0x00, 0xf0, 0x11, 0x00


	//----- nvinfo : EIATTR_KPARAM_INFO
	.align		4
.L_691:
        /*0038*/ 	.byte	0x04, 0x17
        /*003a*/ 	.short	(.L_693 - .L_692)
.L_692:
        /*003c*/ 	.word	0x00000000
        /*0040*/ 	.short	0x0016
        /*0042*/ 	.short	0x00ac
        /*0044*/ 	.byte	0x00, 0xf0, 0x11, 0x00


	//----- nvinfo : EIATTR_KPARAM_INFO
	.align		4
.L_693:
        /*0048*/ 	.byte	0x04, 0x17
        /*004a*/ 	.short	(.L_695 - .L_694)
.L_694:
        /*004c*/ 	.word	0x00000000
        /*0050*/ 	.short	0x0015
        /*0052*/ 	.short	0x00a8
        /*0054*/ 	.byte	0x00, 0xf0, 0x11, 0x00


	//----- nvinfo : EIATTR_KPARAM_INFO
	.align		4
.L_695:
        /*0058*/ 	.byte	0x04, 0x17
        /*005a*/ 	.short	(.L_697 - .L_696)
.L_696:
        /*005c*/ 	.word	0x00000000
        /*0060*/ 	.short	0x0014
        /*0062*/ 	.short	0x00a0
        /*0064*/ 	.byte	0x00, 0xf0, 0x21, 0x00


	//----- nvinfo : EIATTR_KPARAM_INFO
	.align		4
.L_697:
        /*0068*/ 	.byte	0x04, 0x17
        /*006a*/ 	.short	(.L_699 - .L_698)
.L_698:
        /*006c*/ 	.word	0x00000000
        /*0070*/ 	.short	0x0013
        /*0072*/ 	.short	0x0098
        /*0074*/ 	.byte	0x00, 0xf0, 0x21, 0x00


	//----- nvinfo : EIATTR_KPARAM_INFO
	.align		4
.L_699:
        /*0078*/ 	.byte	0x04, 0x17
        /*007a*/ 	.short	(.L_701 - .L_700)
.L_700:
        /*007c*/ 	.word	0x00000000
        /*0080*/ 	.short	0x0012
        /*0082*/ 	.short	0x0090
        /*0084*/ 	.byte	0x00, 0xf0, 0x21, 0x00


	//----- nvinfo : EIATTR_KPARAM_INFO
	.align		4
.L_701:
        /*0088*/ 	.byte	0x04, 0x17
        /*008a*/ 	.short	(.L_703 - .L_702)
.L_702:
        /*008c*/ 	.word	0x00000000
        /*0090*/ 	.short	0x0011
        /*0092*/ 	.short	0x0088
        /*0094*/ 	.byte	0x00, 0xf0, 0x21, 0x00


	//----- nvinfo : EIATTR_KPARAM_INFO
	.align		4
.L_703:
        /*0098*/ 	.byte	0x04, 0x17
        /*009a*/ 	.short	(.L_705 - .L_704)
.L_704:
        /*009c*/ 	.word	0x00000000
        /*00a0*/ 	.short	0x0010
        /*00a2*/ 	.short	0x0080
        /*00a4*/ 	.byte	0x00, 0xf0, 0x21, 0x00


	//----- nvinfo : EIATTR_KPARAM_INFO
	.align		4
.L_705:
        /*00a8*/ 	.byte	0x04, 0x17
        /*00aa*/ 	.short	(.L_707 - .L_706)
.L_706:
        /*00ac*/ 	.word	0x00000000
        /*00b0*/ 	.short	0x000f
        /*00b2*/ 	.short	0x0078
        /*00b4*/ 	.byte	0x00, 0xf0, 0x21, 0x00


	//----- nvinfo : EIATTR_KPARAM_INFO
	.align		4
.L_707:
        /*00b8*/ 	.byte	0x04, 0x17
        /*00ba*/ 	.short	(.L_709 - .L_708)
.L_708:
        /*00bc*/ 	.word	0x00000000
        /*00c0*/ 	.short	0x000e
        /*00c2*/ 	.short	0x0070
        /*00c4*/ 	.byte	0x00, 0xf0, 0x21, 0x00


	//----- nvinfo : EIATTR_KPARAM_INFO
	.align		4
.L_709:
        /*00c8*/ 	.byte	0x04, 0x17
        /*00ca*/ 	.short	(.L_711 - .L_710)
.L_710:
        /*00cc*/ 	.word	0x00000000
        /*00d0*/ 	.short	0x000d
        /*00d2*/ 	.short	0x0068
        /*00d4*/ 	.byte	0x00, 0xf0, 0x21, 0x00


	//----- nvinfo : EIATTR_KPARAM_INFO
	.align		4
.L_711:
        /*00d8*/ 	.byte	0x04, 0x17
        /*00da*/ 	.short	(.L_713 - .L_712)
.L_712:
        /*00dc*/ 	.word	0x00000000
        /*00e0*/ 	.short	0x000c
        /*00e2*/ 	.short	0x0060
        /*00e4*/ 	.byte	0x00, 0xf0, 0x21, 0x00


	//----- nvinfo : EIATTR_KPARAM_INFO
	.align		4
.L_713:
        /*00e8*/ 	.byte	0x04, 0x17
        /*00ea*/ 	.short	(.L_715 - .L_714)
.L_714:
        /*00ec*/ 	.word	0x00000000
        /*00f0*/ 	.short	0x000b
        /*00f2*/ 	.short	0x0058
        /*00f4*/ 	.byte	0x00, 0xf0, 0x21, 0x00


	//----- nvinfo : EIATTR_KPARAM_INFO
	.align		4
.L_715:
        /*00f8*/ 	.byte	0x04, 0x17
        /*00fa*/ 	.short	(.L_717 - .L_716)
.L_716:
        /*00fc*/ 	.word	0x00000000
        /*0100*/ 	.short	0x000a
        /*0102*/ 	.short	0x0050
        /*0104*/ 	.byte	0x00, 0xf0, 0x21, 0x00


	//----- nvinfo : EIATTR_KPARAM_INFO
	.align		4
.L_717:
        /*0108*/ 	.byte	0x04, 0x17
        /*010a*/ 	.short	(.L_719 - .L_718)
.L_718:
        /*010c*/ 	.word	0x00000000
        /*0110*/ 	.short	0x0009
        /*0112*/ 	.short	0x0048
        /*0114*/ 	.byte	0x00, 0xf0, 0x21, 0x00


	//----- nvinfo : EIATTR_KPARAM_INFO
	.align		4
.L_719:
        /*0118*/ 	.byte	0x04, 0x17
        /*011a*/ 	.short	(.L_721 - .L_720)
.L_720:
        /*011c*/ 	.word	0x00000000
        /*0120*/ 	.short	0x0008
        /*0122*/ 	.short	0x0040
        /*0124*/ 	.byte	0x00, 0xf0, 0x21, 0x00


	//----- nvinfo : EIATTR_KPARAM_INFO
	.align		4
.L_721:
        /*0128*/ 	.byte	0x04, 0x17
        /*012a*/ 	.short	(.L_723 - .L_722)
.L_722:
        /*012c*/ 	.word	0x00000000
        /*0130*/ 	.short	0x0007
        /*0132*/ 	.short	0x0038
        /*0134*/ 	.byte	0x00, 0xf0, 0x21, 0x00


	//----- nvinfo : EIATTR_KPARAM_INFO
	.align		4
.L_723:
        /*0138*/ 	.byte	0x04, 0x17
        /*013a*/ 	.short	(.L_725 - .L_724)
.L_724:
        /*013c*/ 	.word	0x00000000
        /*0140*/ 	.short	0x0006
        /*0142*/ 	.short	0x0030
        /*0144*/ 	.byte	0x00, 0xf0, 0x21, 0x00


	//----- nvinfo : EIATTR_KPARAM_INFO
	.align		4
.L_725:
        /*0148*/ 	.byte	0x04, 0x17
        /*014a*/ 	.short	(.L_727 - .L_726)
.L_726:
        /*014c*/ 	.word	0x00000000
        /*0150*/ 	.short	0x0005
        /*0152*/ 	.short	0x0028
        /*0154*/ 	.byte	0x00, 0xf0, 0x21, 0x00


	//----- nvinfo : EIATTR_KPARAM_INFO
	.align		4
.L_727:
        /*0158*/ 	.byte	0x04, 0x17
        /*015a*/ 	.short	(.L_729 - .L_728)
.L_728:
        /*015c*/ 	.word	0x00000000
        /*0160*/ 	.short	0x0004
        /*0162*/ 	.short	0x0020
        /*0164*/ 	.byte	0x00, 0xf0, 0x21, 0x00


	//----- nvinfo : EIATTR_KPARAM_INFO
	.align		4
.L_729:
        /*0168*/ 	.byte	0x04, 0x17
        /*016a*/ 	.short	(.L_731 - .L_730)
.L_730:
        /*016c*/ 	.word	0x00000000
        /*0170*/ 	.short	0x0003
        /*0172*/ 	.short	0x0018
        /*0174*/ 	.byte	0x00, 0xf5, 0x21, 0x00


	//----- nvinfo : EIATTR_KPARAM_INFO
	.align		4
.L_731:
        /*0178*/ 	.byte	0x04, 0x17
        /*017a*/ 	.short	(.L_733 - .L_732)
.L_732:
        /*017c*/ 	.word	0x00000000
        /*0180*/ 	.short	0x0002
        /*0182*/ 	.short	0x0010
        /*0184*/ 	.byte	0x00, 0xf5, 0x21, 0x00


	//----- nvinfo : EIATTR_KPARAM_INFO
	.align		4
.L_733:
        /*0188*/ 	.byte	0x04, 0x17
        /*018a*/ 	.short	(.L_735 - .L_734)
.L_734:
        /*018c*/ 	.word	0x00000000
        /*0190*/ 	.short	0x0001
        /*0192*/ 	.short	0x0008
        /*0194*/ 	.byte	0x00, 0xf5, 0x21, 0x00


	//----- nvinfo : EIATTR_KPARAM_INFO
	.align		4
.L_735:
        /*0198*/ 	.byte	0x04, 0x17
        /*019a*/ 	.short	(.L_737 - .L_736)
.L_736:
        /*019c*/ 	.word	0x00000000
        /*01a0*/ 	.short	0x0000
        /*01a2*/ 	.short	0x0000
        /*01a4*/ 	.byte	0x00, 0xf5, 0x21, 0x00


	//----- nvinfo : EIATTR_SPARSE_MMA_MASK
	.align		4
.L_737:
        /*01a8*/ 	.byte	0x03, 0x50
        /*01aa*/ 	.short	0x0000


	//----- nvinfo : EIATTR_MAXREG_COUNT
	.align		4
        /*01ac*/ 	.byte	0x03, 0x1b
        /*01ae*/ 	.short	0x00ff


	//----- nvinfo : EIATTR_MERCURY_ISA_VERSION
	.align		4
        /*01b0*/ 	.byte	0x03, 0x5f
        /*01b2*/ 	.short	0x0101


	//----- nvinfo : EIATTR_VRC_CTA_INIT_COUNT
	.align		4
        /*01b4*/ 	.byte	0x02, 0x4a
	.zero		1
	.zero		1


	//----- nvinfo : EIATTR_EXIT_INSTR_OFFSETS
	.align		4
        /*01b8*/ 	.byte	0x04, 0x1c
        /*01ba*/ 	.short	(.L_739 - .L_738)


	//   ....[0]....
.L_738:
        /*01bc*/ 	.word	0x000001c0


	//   ....[1]....
        /*01c0*/ 	.word	0x00001140


	//----- nvinfo : EIATTR_CBANK_PARAM_SIZE
	.align		4
.L_739:
        /*01c4*/ 	.byte	0x03, 0x19
        /*01c6*/ 	.short	0x00c0


	//----- nvinfo : EIATTR_PARAM_CBANK
	.align		4
        /*01c8*/ 	.byte	0x04, 0x0a
        /*01ca*/ 	.short	(.L_741 - .L_740)
	.align		4
.L_740:
        /*01cc*/ 	.word	index@(.nv.constant0._Z17Mfunc4D_hex_tetraPdS_S_S_dddddddddddddddddiiiiS_)
        /*01d0*/ 	.short	0x0380
        /*01d2*/ 	.short	0x00c0


	//----- nvinfo : EIATTR_SW_WAR
	.align		4
.L_741:
        /*01d4*/ 	.byte	0x04, 0x36
        /*01d6*/ 	.short	(.L_743 - .L_742)
.L_742:
        /*01d8*/ 	.word	0x00000008
.L_743:


//--------------------- .nv.info._Z17Mfunc3D_hex_tetraPdS_S_ddddddddddddddddiiiS_ --------------------------
	.section	.nv.info._Z17Mfunc3D_hex_tetraPdS_S_ddddddddddddddddiiiS_,"",@"SHT_CUDA_INFO"
	.sectionflags	@""
	.align	4


	//----- nvinfo : EIATTR_CUDA_API_VERSION
	.align		4
        /*0000*/ 	.byte	0x04, 0x37
        /*0002*/ 	.short	(.L_745 - .L_744)
.L_744:
        /*0004*/ 	.word	0x00000082


	//----- nvinfo : EIATTR_KPARAM_INFO
	.align		4
.L_745:
        /*0008*/ 	.byte	0x04, 0x17
        /*000a*/ 	.short	(.L_747 - .L_746)
.L_746:
        /*000c*/ 	.word	0x00000000
        /*0010*/ 	.short	0x0016
        /*0012*/ 	.short	0x00a8
        /*0014*/ 	.byte	0x00, 0xf5, 0x21, 0x00


	//----- nvinfo : EIATTR_KPARAM_INFO
	.align		4
.L_747:
        /*0018*/ 	.byte	0x04, 0x17
        /*001a*/ 	.short	(.L_749 - .L_748)
.L_748:
        /*001c*/ 	.word	0x00000000
        /*0020*/ 	.short	0x0015
        /*0022*/ 	.short	0x00a0
        /*0024*/ 	.byte	0x00, 0xf0, 0x11, 0x00


	//----- nvinfo : EIATTR_KPARAM_INFO
	.align		4
.L_749:
        /*0028*/ 	.byte	0x04, 0x17
        /*002a*/ 	.short	(.L_751 - .L_750)
.L_750:
        /*002c*/ 	.word	0x00000000
        /*0030*/ 	.short	0x0014
        /*0032*/ 	.short	0x009c
        /*0034*/ 	.byte	0x00, 0xf0, 0x11, 0x00


	//----- nvinfo : EIATTR_KPARAM_INFO
	.align		4
.L_751:
        /*0038*/ 	.byte	0x04, 0x17
        /*003a*/ 	.short	(.L_753 - .L_752)
.L_752:
        /*003c*/ 	.word	0x00000000
        /*0040*/ 	.short	0x0013
        /*0042*/ 	.short	0x0098
        /*0044*/ 	.byte	0x00, 0xf0, 0x11, 0x00


	//----- nvinfo : EIATTR_KPARAM_INFO
	.align		4
.L_753:
        /*0048*/ 	.byte	0x04, 0x17
        /*004a*/ 	.short	(.L_755 - .L_754)
.L_754:
        /*004c*/ 	.word	0x00000000
        /*0050*/ 	.short	0x0012
        /*0052*/ 	.short	0x0090
        /*0054*/ 	.byte	0x00, 0xf0, 0x21, 0x00


	//----- nvinfo : EIATTR_KPARAM_INFO
	.align		4
.L_755:
        /*0058*/ 	.byte	0x04, 0x17
        /*005a*/ 	.short	(.L_757 - .L_756)
.L_756:
        /*005c*/ 	.word	0x00000000
        /*0060*/ 	.short	0x0011
        /*0062*/ 	.short	0x0088
        /*0064*/ 	.byte	0x00, 0xf0, 0x21, 0x00


	//----- nvinfo : EIATTR_KPARAM_INFO
	.align		4
.L_757:
        /*0068*/ 	.byte	0x04, 0x17
        /*006a*/ 	.short	(.L_759 - .L_758)
.L_758:
        /*006c*/ 	.word	0x00000000
        /*0070*/ 	.short	0x0010
        /*0072*/ 	.short	0x0080
        /*0074*/ 	.byte	0x00, 0xf0, 0x21, 0x00


	//----- nvinfo : EIATTR_KPARAM_INFO
	.align		4
.L_759:
        /*0078*/ 	.byte	0x04, 0x17
        /*007a*/ 	.short	(.L_761 - .L_760)
.L_760:
        /*007c*/ 	.word	0x00000000
        /*0080*/ 	.short	0x000f
        /*0082*/ 	.short	0x0078
        /*0084*/ 	.byte	0x00, 0xf0, 0x21, 0x00


	//----- nvinfo : EIATTR_KPARAM_INFO
	.align		4
.L_761:
        /*0088*/ 	.byte	0x04, 0x17
        /*008a*/ 	.short	(.L_763 - .L_762)
.L_762:
        /*008c*/ 	.word	0x00000000
        /*0090*/ 	.short	0x000e
        /*0092*/ 	.short	0x0070
        /*0094*/ 	.byte	0x00, 0xf0, 0x21, 0x00


	//----- nvinfo : EIATTR_KPARAM_INFO
	.align		4
.L_763:
        /*0098*/ 	.byte	0x04, 0x17
        /*009a*/ 	.short	(.L_765 - .L_764)
.L_764:
        /*009c*/ 	.word	0x00000000
        /*00a0*/ 	.short	0x000d
        /*00a2*/ 	.short	0x0068
        /*00a4*/ 	.byte	0x00, 0xf0, 0x21, 0x00


	//----- nvinfo : EIATTR_KPARAM_INFO
	.align		4
.L_765:
        /*00a8*/ 	.byte	0x04, 0x17
        /*00aa*/ 	.short	(.L_767 - .L_766)
.L_766:
        /*00ac*/ 	.word	0x00000000
        /*00b0*/ 	.short	0x000c
        /*00b2*/ 	.short	0x0060
        /*00b4*/ 	.byte	0x00, 0xf0, 0x21, 0x00


	//----- nvinfo : EIATTR_KPARAM_INFO
	.align		4
.L_767:
        /*00b8*/ 	.byte	0x04, 0x17
        /*00ba*/ 	.short	(.L_769 - .L_768)
.L_768:
        /*00bc*/ 	.word	0x00000000
        /*00c0*/ 	.short	0x000b
        /*00c2*/ 	.short	0x0058
        /*00c4*/ 	.byte	0x00, 0xf0, 0x21, 0x00


	//----- nvinfo : EIATTR_KPARAM_INFO
	.align		4
.L_769:
        /*00c8*/ 	.byte	0x04, 0x17
        /*00ca*/ 	.short	(.L_771 - .L_770)
.L_770:
        /*00cc*/ 	.word	0x00000000
        /*00d0*/ 	.short	0x000a
        /*00d2*/ 	.short	0x0050
        /*00d4*/ 	.byte	0x00, 0xf0, 0x21, 0x00


	//----- nvinfo : EIATTR_KPARAM_INFO
	.align		4
.L_771:
        /*00d8*/ 	.byte	0x04, 0x17
        /*00da*/ 	.short	(.L_773 - .L_772)
.L_772:
        /*00dc*/ 	.word	0x00000000
        /*00e0*/ 	.short	0x0009
        /*00e2*/ 	.short	0x0048
        /*00e4*/ 	.byte	0x00, 0xf0, 0x21, 0x00


	//----- nvinfo : EIATTR_KPARAM_INFO
	.align		4
.L_773:
        /*00e8*/ 	.byte	0x04, 0x17
        /*00ea*/ 	.short	(.L_775 - .L_774)
.L_774:
        /*00ec*/ 	.word	0x00000000
        /*00f0*/ 	.short	0x0008
        /*00f2*/ 	.short	0x0040
        /*00f4*/ 	.byte	0x00, 0xf0, 0x21, 0x00


	//----- nvinfo : EIATTR_KPARAM_INFO
	.align		4
.L_775:
        /*00f8*/ 	.byte	0x04, 0x17
        /*00fa*/ 	.short	(.L_777 - .L_776)
.L_776:
        /*00fc*/ 	.word	0x00000000
        /*0100*/ 	.short	0x0007
        /*0102*/ 	.short	0x0038
        /*0104*/ 	.byte	0x00, 0xf0, 0x21, 0x00


	//----- nvinfo : EIATTR_KPARAM_INFO
	.align		4
.L_777:
        /*0108*/ 	.byte	0x04, 0x17
        /*010a*/ 	.short	(.L_779 - .L_778)
.L_778:
        /*010c*/ 	.word	0x00000000
        /*0110*/ 	.short	0x0006
        /*0112*/ 	.short	0x0030
        /*0114*/ 	.byte	0x00, 0xf0, 0x21, 0x00


	//----- nvinfo : EIATTR_KPARAM_INFO
	.align		4
.L_779:
        /*0118*/ 	.byte	0x04, 0x17
        /*011a*/ 	.short	(.L_781 - .L_780)
.L_780:
        /*011c*/ 	.word	0x00000000
        /*0120*/ 	.short	0x0005
        /*0122*/ 	.short	0x0028
        /*0124*/ 	.byte	0x00, 0xf0, 0x21, 0x00


	//----- nvinfo : EIATTR_KPARAM_INFO
	.align		4
.L_781:
        /*0128*/ 	.byte	0x04, 0x17
        /*012a*/ 	.short	(.L_783 - .L_782)
.L_782:
        /*012c*/ 	.word	0x00000000
        /*0130*/ 	.short	0x0004
        /*0132*/ 	.short	0x0020
        /*0134*/ 	.byte	0x00, 0xf0, 0x21, 0x00


	//----- nvinfo : EIATTR_KPARAM_INFO
	.align		4
.L_783:
        /*0138*/ 	.byte	0x04, 0x17
        /*013a*/ 	.short	(.L_785 - .L_784)
.L_784:
        /*013c*/ 	.word	0x00000000
        /*0140*/ 	.short	0x0003
        /*0142*/ 	.short	0x0018
        /*0144*/ 	.byte	0x00, 0xf0, 0x21, 0x00


	//----- nvinfo : EIATTR_KPARAM_INFO
	.align		4
.L_785:
        /*0148*/ 	.byte	0x04, 0x17
        /*014a*/ 	.short	(.L_787 - .L_786)
.L_786:
        /*014c*/ 	.word	0x00000000
        /*0150*/ 	.short	0x0002
        /*0152*/ 	.short	0x0010
        /*0154*/ 	.byte	0x00, 0xf5, 0x21, 0x00


	//----- nvinfo : EIATTR_KPARAM_INFO
	.align		4
.L_787:
        /*0158*/ 	.byte	0x04, 0x17
        /*015a*/ 	.short	(.L_789 - .L_788)
.L_788:
        /*015c*/ 	.word	0x00000000
        /*0160*/ 	.short	0x0001
        /*0162*/ 	.short	0x0008
        /*0164*/ 	.byte	0x00, 0xf5, 0x21, 0x00


	//----- nvinfo : EIATTR_KPARAM_INFO
	.align		4
.L_789:
        /*0168*/ 	.byte	0x04, 0x17
        /*016a*/ 	.short	(.L_791 - .L_790)
.L_790:
        /*016c*/ 	.word	0x00000000
        /*0170*/ 	.short	0x0000
        /*0172*/ 	.short	0x0000
        /*0174*/ 	.byte	0x00, 0xf5, 0x21, 0x00


	//----- nvinfo : EIATTR_SPARSE_MMA_MASK
	.align		4
.L_791:
        /*0178*/ 	.byte	0x03, 0x50
        /*017a*/ 	.short	0x0000


	//----- nvinfo : EIATTR_MAXREG_COUNT
	.align		4
        /*017c*/ 	.byte	0x03, 0x1b
        /*017e*/ 	.short	0x00ff


	//----- nvinfo : EIATTR_MERCURY_ISA_VERSION
	.align		4
        /*0180*/ 	.byte	0x03, 0x5f
        /*0182*/ 	.short	0x0101


	//----- nvinfo : EIATTR_VRC_CTA_INIT_COUNT
	.align		4
        /*0184*/ 	.byte	0x02, 0x4a
	.zero		1
	.zero		1


	//----- nvinfo : EIATTR_EXIT_INSTR_OFFSETS
	.align		4
        /*0188*/ 	.byte	0x04, 0x1c
        /*018a*/ 	.short	(.L_793 - .L_792)


	//   ....[0]....
.L_792:
        /*018c*/ 	.word	0x000003f0


	//   ....[1]....
        /*0190*/ 	.word	0x00001030


	//----- nvinfo : EIATTR_CBANK_PARAM_SIZE
	.align		4
.L_793:
        /*0194*/ 	.byte	0x03, 0x19
        /*0196*/ 	.short	0x00b0


	//----- nvinfo : EIATTR_PARAM_CBANK
	.align		4
        /*0198*/ 	.byte	0x04, 0x0a
        /*019a*/ 	.short	(.L_795 - .L_794)
	.align		4
.L_794:
        /*019c*/ 	.word	index@(.nv.constant0._Z17Mfunc3D_hex_tetraPdS_S_ddddddddddddddddiiiS_)
        /*01a0*/ 	.short	0x0380
        /*01a2*/ 	.short	0x00b0


	//----- nvinfo : EIATTR_SW_WAR
	.align		4
.L_795:
        /*01a4*/ 	.byte	0x04, 0x36
        /*01a6*/ 	.short	(.L_797 - .L_796)
.L_796:
        /*01a8*/ 	.word	0x00000008
.L_797:


//--------------------- .nv.info._Z17Mfunc2D_hex_tetraPdS_dddddddddddddddiiS_ --------------------------
	.section	.nv.info._Z17Mfunc2D_hex_tetraPdS_dddddddddddddddiiS_,"",@"SHT_CUDA_INFO"
	.sectionflags	@""
	.align	4


	//----- nvinfo : EIATTR_CUDA_API_VERSION
	.align		4
        /*0000*/ 	.byte	0x04, 0x37
        /*0002*/ 	.short	(.L_799 - .L_798)
.L_798:
        /*0004*/ 	.word	0x00000082


	//----- nvinfo : EIATTR_KPARAM_INFO
	.align		4
.L_799:
        /*0008*/ 	.byte	0x04, 0x17
        /*000a*/ 	.short	(.L_801 - .L_800)
.L_800:
        /*000c*/ 	.word	0x00000000
        /*0010*/ 	.short	0x0013
        /*0012*/ 	.short	0x0090
        /*0014*/ 	.byte	0x00, 0xf5, 0x21, 0x00


	//----- nvinfo : EIATTR_KPARAM_INFO
	.align		4
.L_801:
        /*0018*/ 	.byte	0x04, 0x17
        /*001a*/ 	.short	(.L_803 - .L_802)
.L_802:
        /*001c*/ 	.word	0x00000000
        /*0020*/ 	.short	0x0012
        /*0022*/ 	.short	0x008c
        /*0024*/ 	.byte	0x00, 0xf0, 0x11, 0x00


	//----- nvinfo : EIATTR_KPARAM_INFO
	.align		4
.L_803:
        /*0028*/ 	.byte	0x04, 0x17
        /*002a*/ 	.short	(.L_805 - .L_804)
.L_804:
        /*002c*/ 	.word	0x00000000
        /*0030*/ 	.short	0x0011
        /*0032*/ 	.short	0x0088
        /*0034*/ 	.byte	0x00, 0xf0, 0x11, 0x00


	//----- nvinfo : EIATTR_KPARAM_INFO
	.align		4
.L_805:
        /*0038*/ 	.byte	0x04, 0x17
        /*003a*/ 	.short	(.L_807 - .L_806)
.L_806:
        /*003c*/ 	.word	0x00000000
        /*0040*/ 	.short	0x0010
        /*0042*/ 	.short	0x0080
        /*0044*/ 	.byte	0x00, 0xf0, 0x21, 0x00


	//----- nvinfo : EIATTR_KPARAM_INFO
	.align		4
.L_807:
        /*0048*/ 	.byte	0x04, 0x17
        /*004a*/ 	.short	(.L_809 - .L_808)
.L_808:
        /*004c*/ 	.word	0x00000000
        /*0050*/ 	.short	0x000f
        /*0052*/ 	.short	0x0078
        /*0054*/ 	.byte	0x00, 0xf0, 0x21, 0x00


	//----- nvinfo : EIATTR_KPARAM_INFO
	.align		4
.L_809:
        /*0058*/ 	.byte	0x04, 0x17
        /*005a*/ 	.short	(.L_811 - .L_810)
.L_810:
        /*005c*/ 	.word	0x00000000
        /*0060*/ 	.short	0x000e
        /*0062*/ 	.short	0x0070
        /*0064*/ 	.byte	0x00, 0xf0, 0x21, 0x00


	//----- nvinfo : EIATTR_KPARAM_INFO
	.align		4
.L_811:
        /*0068*/ 	.byte	0x04, 0x17
        /*006a*/ 	.short	(.L_813 - .L_812)
.L_812:
        /*006c*/ 	.word	0x00000000
        /*0070*/ 	.short	0x000d
        /*0072*/ 	.short	0x0068
        /*0074*/ 	.byte	0x00, 0xf0, 0x21, 0x00


	//----- nvinfo : EIATTR_KPARAM_INFO
	.align		4
.L_813:
        /*0078*/ 	.byte	0x04, 0x17
        /*007a*/ 	.short	(.L_815 - .L_814)
.L_814:
        /*007c*/ 	.word	0x00000000
        /*0080*/ 	.short	0x000c
        /*0082*/ 	.short	0x0060
        /*0084*/ 	.byte	0x00, 0xf0, 0x21, 0x00


	//----- nvinfo : EIATTR_KPARAM_INFO
	.align		4
.L_815:
        /*0088*/ 	.byte	0x04, 0x17
        /*008a*/ 	.short	(.L_817 - .L_816)
.L_816:
        /*008c*/ 	.word	0x00000000
        /*0090*/ 	.short	0x000b
        /*0092*/ 	.short	0x0058
        /*0094*/ 	.byte	0x00, 0xf0, 0x21, 0x00


	//----- nvinfo : EIATTR_KPARAM_INFO
	.align		4
.L_817:
        /*0098*/ 	.byte	0x04, 0x17
        /*009a*/ 	.short	(.L_819 - .L_818)
.L_818:
        /*009c*/ 	.word	0x00000000
        /*00a0*/ 	.short	0x000a
        /*00a2*/ 	.short	0x0050
        /*00a4*/ 	.byte	0x00, 0xf0, 0x21, 0x00


	//----- nvinfo : EIATTR_KPARAM_INFO
	.align		4
.L_819:
        /*00a8*/ 	.byte	0x04, 0x17
        /*00aa*/ 	.short	(.L_821 - .L_820)
.L_820:
        /*00ac*/ 	.word	0x00000000
        /*00b0*/ 	.short	0x0009
        /*00b2*/ 	.short	0x0048
        /*00b4*/ 	.byte	0x00, 0xf0, 0x21, 0x00


	//----- nvinfo : EIATTR_KPARAM_INFO
	.align		4
.L_821:
        /*00b8*/ 	.byte	0x04, 0x17
        /*00ba*/ 	.short	(.L_823 - .L_822)
.L_822:
        /*00bc*/ 	.word	0x00000000
        /*00c0*/ 	.short	0x0008
        /*00c2*/ 	.short	0x0040
        /*00c4*/ 	.byte	0x00, 0xf0, 0x21, 0x00


	//----- nvinfo : EIATTR_KPARAM_INFO
	.align		4
.L_823:
        /*00c8*/ 	.byte	0x04, 0x17
        /*00ca*/ 	.short	(.L_825 - .L_824)
.L_824:
        /*00cc*/ 	.word	0x00000000
        /*00d0*/ 	.short	0x0007
        /*00d2*/ 	.short	0x0038
        /*00d4*/ 	.byte	0x00, 0xf0, 0x21, 0x00


	//----- nvinfo : EIATTR_KPARAM_INFO
	.align		4
.L_825:
        /*00d8*/ 	.byte	0x04, 0x17
        /*00da*/ 	.short	(.L_827 - .L_826)
.L_826:
        /*00dc*/ 	.word	0x00000000
        /*00e0*/ 	.short	0x0006
        /*00e2*/ 	.short	0x0030
        /*00e4*/ 	.byte	0x00, 0xf0, 0x21, 0x00


	//----- nvinfo : EIATTR_KPARAM_INFO
	.align		4
.L_827:
        /*00e8*/ 	.byte	0x04, 0x17
        /*00ea*/ 	.short	(.L_829 - .L_828)
.L_828:
        /*00ec*/ 	.word	0x00000000
        /*00f0*/ 	.short	0x0005
        /*00f2*/ 	.short	0x0028
        /*00f4*/ 	.byte	0x00, 0xf0, 0x21, 0x00


	//----- nvinfo : EIATTR_KPARAM_INFO
	.align		4
.L_829:
        /*00f8*/ 	.byte	0x04, 0x17
        /*00fa*/ 	.short	(.L_831 - .L_830)
.L_830:
        /*00fc*/ 	.word	0x00000000
        /*0100*/ 	.short	0x0004
        /*0102*/ 	.short	0x0020
        /*0104*/ 	.byte	0x00, 0xf0, 0x21, 0x00


	//----- nvinfo : EIATTR_KPARAM_INFO
	.align		4
.L_831:
        /*0108*/ 	.byte	0x04, 0x17
        /*010a*/ 	.short	(.L_833 - .L_832)
.L_832:
        /*010c*/ 	.word	0x00000000
        /*0110*/ 	.short	0x0003
        /*0112*/ 	.short	0x0018
        /*0114*/ 	.byte	0x00, 0xf0, 0x21, 0x00


	//----- nvinfo : EIATTR_KPARAM_INFO
	.align		4
.L_833:
        /*0118*/ 	.byte	0x04, 0x17
        /*011a*/ 	.short	(.L_835 - .L_834)
.L_834:
        /*011c*/ 	.word	0x00000000
        /*0120*/ 	.short	0x0002
        /*0122*/ 	.short	0x0010
        /*0124*/ 	.byte	0x00, 0xf0, 0x21, 0x00


	//----- nvinfo : EIATTR_KPARAM_INFO
	.align		4
.L_835:
        /*0128*/ 	.byte	0x04, 0x17
        /*012a*/ 	.short	(.L_837 - .L_836)
.L_836:
        /*012c*/ 	.word	0x00000000
        /*0130*/ 	.short	0x0001
        /*0132*/ 	.short	0x0008
        /*0134*/ 	.byte	0x00, 0xf5, 0x21, 0x00


	//----- nvinfo : EIATTR_KPARAM_INFO
	.align		4
.L_837:
        /*0138*/ 	.byte	0x04, 0x17
        /*013a*/ 	.short	(.L_839 - .L_838)
.L_838:
        /*013c*/ 	.word	0x00000000
        /*0140*/ 	.short	0x0000
        /*0142*/ 	.short	0x0000
        /*0144*/ 	.byte	0x00, 0xf5, 0x21, 0x00


	//----- nvinfo : EIATTR_SPARSE_MMA_MASK
	.align		4
.L_839:
        /*0148*/ 	.byte	0x03, 0x50
        /*014a*/ 	.short	0x0000


	//----- nvinfo : EIATTR_MAXREG_COUNT
	.align		4
        /*014c*/ 	.byte	0x03, 0x1b
        /*014e*/ 	.short	0x00ff


	//----- nvinfo : EIATTR_MERCURY_ISA_VERSION
	.align		4
        /*0150*/ 	.byte	0x03, 0x5f
        /*0152*/ 	.short	0x0101


	//----- nvinfo : EIATTR_VRC_CTA_INIT_COUNT
	.align		4
        /*0154*/ 	.byte	0x02, 0x4a
	.zero		1
	.zero		1


	//----- nvinfo : EIATTR_EXIT_INSTR_OFFSETS
	.align		4
        /*0158*/ 	.byte	0x04, 0x1c
        /*015a*/ 	.short	(.L_841 - .L_840)


	//   ....[0]....
.L_840:
        /*015c*/ 	.word	0x000001a0


	//   ....[1]....
        /*0160*/ 	.word	0x00000f70


	//----- nvinfo : EIATTR_CBANK_PARAM_SIZE
	.align		4
.L_841:
        /*0164*/ 	.byte	0x03, 0x19
        /*0166*/ 	.short	0x0098


	//----- nvinfo : EIATTR_PARAM_CBANK
	.align		4
        /*0168*/ 	.byte	0x04, 0x0a
        /*016a*/ 	.short	(.L_843 - .L_842)
	.align		4
.L_842:
        /*016c*/ 	.word	index@(.nv.constant0._Z17Mfunc2D_hex_tetraPdS_dddddddddddddddiiS_)
        /*0170*/ 	.short	0x0380
        /*0172*/ 	.short	0x0098


	//----- nvinfo : EIATTR_SW_WAR
	.align		4
.L_843:
        /*0174*/ 	.byte	0x04, 0x36
        /*0176*/ 	.short	(.L_845 - .L_844)
.L_844:
        /*0178*/ 	.word	0x00000008
.L_845:


//--------------------- .nv.info._Z18include_bc_autohexPddddddddiiS_ --------------------------
	.section	.nv.info._Z18include_bc_autohexPddddddddiiS_,"",@"SHT_CUDA_INFO"
	.sectionflags	@""
	.align	4


	//----- nvinfo : EIATTR_CUDA_API_VERSION
	.align		4
        /*0000*/ 	.byte	0x04, 0x37
        /*0002*/ 	.short	(.L_847 - .L_846)
.L_846:
        /*0004*/ 	.word	0x00000082


	//----- nvinfo : EIATTR_KPARAM_INFO
	.align		4
.L_847:
        /*0008*/ 	.byte	0x04, 0x17
        /*000a*/ 	.short	(.L_849 - .L_848)
.L_848:
        /*000c*/ 	.word	0x00000000
        /*0010*/ 	.short	0x000a
        /*0012*/ 	.short	0x0048
        /*0014*/ 	.byte	0x00, 0xf5, 0x21, 0x00


	//----- nvinfo : EIATTR_KPARAM_INFO
	.align		4
.L_849:
        /*0018*/ 	.byte	0x04, 0x17
        /*001a*/ 	.short	(.L_851 - .L_850)
.L_850:
        /*001c*/ 	.word	0x00000000
        /*0020*/ 	.short	0x0009
        /*0022*/ 	.short	0x0044
        /*0024*/ 	.byte	0x00, 0xf0, 0x11, 0x00


	//----- nvinfo : EIATTR_KPARAM_INFO
	.align		4
.L_851:
        /*0028*/ 	.byte	0x04, 0x17
        /*002a*/ 	.short	(.L_853 - .L_852)
.L_852:
        /*002c*/ 	.word	0x00000000
        /*0030*/ 	.short	0x0008
        /*0032*/ 	.short	0x0040
        /*0034*/ 	.byte	0x00, 0xf0, 0x11, 0x00


	//----- nvinfo : EIATTR_KPARAM_INFO
	.align		4
.L_853:
        /*0038*/ 	.byte	0x04, 0x17
        /*003a*/ 	.short	(.L_855 - .L_854)
.L_854:
        /*003c*/ 	.word	0x00000000
        /*0040*/ 	.short	0x0007
        /*0042*/ 	.short	0x0038
        /*0044*/ 	.byte	0x00, 0xf0, 0x21, 0x00


	//----- nvinfo : EIATTR_KPARAM_INFO
	.align		4
.L_855:
        /*0048*/ 	.byte	0x04, 0x17
        /*004a*/ 	.short	(.L_857 - .L_856)
.L_856:
        /*004c*/ 	.word	0x00000000
        /*0050*/ 	.short	0x0006
        /*0052*/ 	.short	0x0030
        /*0054*/ 	.byte	0x00, 0xf0, 0x21, 0x00


	//----- nvinfo : EIATTR_KPARAM_INFO
	.align		4
.L_857:
        /*0058*/ 	.byte	0x04, 0x17
        /*005a*/ 	.short	(.L_859 - .L_858)
.L_858:
        /*005c*/ 	.word	0x00000000
        /*0060*/ 	.short	0x0005
        /*0062*/ 	.short	0x0028
        /*0064*/ 	.byte	0x00, 0xf0, 0x21, 0x00


	//----- nvinfo : EIATTR_KPARAM_INFO
	.align		4
.L_859:
        /*0068*/ 	.byte	0x04, 0x17
        /*006a*/ 	.short	(.L_861 - .L_860)
.L_860:
        /*006c*/ 	.word	0x00000000
        /*0070*/ 	.short	0x0004
        /*0072*/ 	.short	0x0020
        /*0074*/ 	.byte	0x00, 0xf0, 0x21, 0x00


	//----- nvinfo : EIATTR_KPARAM_INFO
	.align		4
.L_861:
        /*0078*/ 	.byte	0x04, 0x17
        /*007a*/ 	.short	(.L_863 - .L_862)
.L_862:
        /*007c*/ 	.word	0x00000000
        /*0080*/ 	.short	0x0003
        /*0082*/ 	.short	0x0018
        /*0084*/ 	.byte	0x00, 0xf0, 0x21, 0x00


	//----- nvinfo : EIATTR_KPARAM_INFO
	.align		4
.L_863:
        /*0088*/ 	.byte	0x04, 0x17
        /*008a*/ 	.short	(.L_865 - .L_864)
.L_864:
        /*008c*/ 	.word	0x00000000
        /*0090*/ 	.short	0x0002
        /*0092*/ 	.short	0x0010
        /*0094*/ 	.byte	0x00, 0xf0, 0x21, 0x00


	//----- nvinfo : EIATTR_KPARAM_INFO
	.align		4
.L_865:
        /*0098*/ 	.byte	0x04, 0x17
        /*009a*/ 	.short	(.L_867 - .L_866)
.L_866:
        /*009c*/ 	.word	0x00000000
        /*00a0*/ 	.short	0x0001
        /*00a2*/ 	.short	0x0008
        /*00a4*/ 	.byte	0x00, 0xf0, 0x21, 0x00


	//----- nvinfo : EIATTR_KPARAM_INFO
	.align		4
.L_867:
        /*00a8*/ 	.byte	0x04, 0x17
        /*00aa*/ 	.short	(.L_869 - .L_868)
.L_868:
        /*00ac*/ 	.word	0x00000000
        /*00b0*/ 	.short	0x0000
        /*00b2*/ 	.short	0x0000
        /*00b4*/ 	.byte	0x00, 0xf5, 0x21, 0x00


	//----- nvinfo : EIATTR_SPARSE_MMA_MASK
	.align		4
.L_869:
        /*00b8*/ 	.byte	0x03, 0x50
        /*00ba*/ 	.short	0x0000


	//----- nvinfo : EIATTR_MAXREG_COUNT
	.align		4
        /*00bc*/ 	.byte	0x03, 0x1b
        /*00be*/ 	.short	0x00ff


	//----- nvinfo : EIATTR_MERCURY_ISA_VERSION
	.align		4
        /*00c0*/ 	.byte	0x03, 0x5f
        /*00c2*/ 	.short	0x0101


	//----- nvinfo : EIATTR_VRC_CTA_INIT_COUNT
	.align		4
        /*00c4*/ 	.byte	0x02, 0x4a
	.zero		1
	.zero		1


	//----- nvinfo : EIATTR_EXIT_INSTR_OFFSETS
	.align		4
        /*00c8*/ 	.byte	0x04, 0x1c
        /*00ca*/ 	.short	(.L_871 - .L_870)


	//   ....[0]....
.L_870:
        /*00cc*/ 	.word	0x000005e0


	//   ....[1]....
        /*00d0*/ 	.word	0x00000980


	//----- nvinfo : EIATTR_CRS_STACK_SIZE
	.align		4
.L_871:
        /*00d4*/ 	.byte	0x04, 0x1e
        /*00d6*/ 	.short	(.L_873 - .L_872)
.L_872:
        /*00d8*/ 	.word	0x00000000


	//----- nvinfo : EIATTR_CBANK_PARAM_SIZE
	.align		4
.L_873:
        /*00dc*/ 	.byte	0x03, 0x19
        /*00de*/ 	.short	0x0050


	//----- nvinfo : EIATTR_PARAM_CBANK
	.align		4
        /*00e0*/ 	.byte	0x04, 0x0a
        /*00e2*/ 	.short	(.L_875 - .L_874)
	.align		4
.L_874:
        /*00e4*/ 	.word	index@(.nv.constant0._Z18include_bc_autohexPddddddddiiS_)
        /*00e8*/ 	.short	0x0380
        /*00ea*/ 	.short	0x0050


	//----- nvinfo : EIATTR_SW_WAR
	.align		4
.L_875:
        /*00ec*/ 	.byte	0x04, 0x36
        /*00ee*/ 	.short	(.L_877 - .L_876)
.L_876:
        /*00f0*/ 	.word	0x00000008
.L_877:


//--------------------- .nv.info._Z15Mfunc5D_autohexPdS_S_S_S_ddddddddddiiiiiS_ --------------------------
	.section	.nv.info._Z15Mfunc5D_autohexPdS_S_S_S_ddddddddddiiiiiS_,"",@"SHT_CUDA_INFO"
	.sectionflags	@""
	.align	4


	//----- nvinfo : EIATTR_CUDA_API_VERSION
	.align		4
        /*0000*/ 	.byte	0x04, 0x37
        /*0002*/ 	.short	(.L_879 - .L_878)
.L_878:
        /*0004*/ 	.word	0x00000082


	//----- nvinfo : EIATTR_KPARAM_INFO
	.align		4
.L_879:
        /*0008*/ 	.byte	0x04, 0x17
        /*000a*/ 	.short	(.L_881 - .L_880)
.L_880:
        /*000c*/ 	.word	0x00000000
        /*0010*/ 	.short	0x0014
        /*0012*/ 	.short	0x0090
        /*0014*/ 	.byte	0x00, 0xf5, 0x21, 0x00


	//----- nvinfo : EIATTR_KPARAM_INFO
	.align		4
.L_881:
        /*0018*/ 	.byte	0x04, 0x17
        /*001a*/ 	.short	(.L_883 - .L_882)
.L_882:
        /*001c*/ 	.word	0x00000000
        /*0020*/ 	.short	0x0013
        /*0022*/ 	.short	0x0088
        /*0024*/ 	.byte	0x00, 0xf0, 0x11, 0x00


	//----- nvinfo : EIATTR_KPARAM_INFO
	.align		4
.L_883:
        /*0028*/ 	.byte	0x04, 0x17
        /*002a*/ 	.short	(.L_885 - .L_884)
.L_884:
        /*002c*/ 	.word	0x00000000
        /*0030*/ 	.short	0x0012
        /*0032*/ 	.short	0x0084
        /*0034*/ 	.byte	0x00, 0xf0, 0x11, 0x00


	//----- nvinfo : EIATTR_KPARAM_INFO
	.align		4
.L_885:
        /*0038*/ 	.byte	0x04, 0x17
        /*003a*/ 	.short	(.L_887 - .L_886)
.L_886:
        /*003c*/ 	.word	0x00000000
        /*0040*/ 	.short	0x0011
        /*0042*/ 	.short	0x0080
        /*0044*/ 	.byte	0x00, 0xf0, 0x11, 0x00


	//----- nvinfo : EIATTR_KPARAM_INFO
	.align		4
.L_887:
        /*0048*/ 	.byte	0x04, 0x17
        /*004a*/ 	.short	(.L_889 - .L_888)
.L_888:
        /*004c*/ 	.word	0x00000000
        /*0050*/ 	.short	0x0010
        /*0052*/ 	.short	0x007c
        /*0054*/ 	.byte	0x00, 0xf0, 0x11, 0x00


	//----- nvinfo : EIATTR_KPARAM_INFO
	.align		4
.L_889:
        /*0058*/ 	.byte	0x04, 0x17
        /*005a*/ 	.short	(.L_891 - .L_890)
.L_890:
        /*005c*/ 	.word	0x00000000
        /*0060*/ 	.short	0x000f
        /*0062*/ 	.short	0x0078
        /*0064*/ 	.byte	0x00, 0xf0, 0x11, 0x00


	//----- nvinfo : EIATTR_KPARAM_INFO
	.align		4
.L_891:
        /*0068*/ 	.byte	0x04, 0x17
        /*006a*/ 	.short	(.L_893 - .L_892)
.L_892:
        /*006c*/ 	.word	0x00000000
        /*0070*/ 	.short	0x000e
        /*0072*/ 	.short	0x0070
        /*0074*/ 	.byte	0x00, 0xf0, 0x21, 0x00


	//----- nvinfo : EIATTR_KPARAM_INFO
	.align		4
.L_893:
        /*0078*/ 	.byte	0x04, 0x17
        /*007a*/ 	.short	(.L_895 - .L_894)
.L_894:
        /*007c*/ 	.word	0x00000000
        /*0080*/ 	.short	0x000d
        /*0082*/ 	.short	0x0068
        /*0084*/ 	.byte	0x00, 0xf0, 0x21, 0x00


	//----- nvinfo : EIATTR_KPARAM_INFO
	.align		4
.L_895:
        /*0088*/ 	.byte	0x04, 0x17
        /*008a*/ 	.short	(.L_897 - .L_896)
.L_896:
        /*008c*/ 	.word	0x00000000
        /*0090*/ 	.short	0x000c
        /*0092*/ 	.short	0x0060
        /*0094*/ 	.byte	0x00, 0xf0, 0x21, 0x00


	//----- nvinfo : EIATTR_KPARAM_INFO
	.align		4
.L_897:
        /*0098*/ 	.byte	0x04, 0x17
        /*009a*/ 	.short	(.L_899 - .L_898)
.L_898:
        /*009c*/ 	.word	0x00000000
        /*00a0*/ 	.short	0x000b
        /*00a2*/ 	.short	0x0058
        /*00a4*/ 	.byte	0x00, 0xf0, 0x21, 0x00


	//----- nvinfo : EIATTR_KPARAM_INFO
	.align		4
.L_899:
        /*00a8*/ 	.byte	0x04, 0x17
        /*00aa*/ 	.short	(.L_901 - .L_900)
.L_900:
        /*00ac*/ 	.word	0x00000000
        /*00b0*/ 	.short	0x000a
        /*00b2*/ 	.short	0x0050
        /*00b4*/ 	.byte	0x00, 0xf0, 0x21, 0x00


	//----- nvinfo : EIATTR_KPARAM_INFO
	.align		4
.L_901:
        /*00b8*/ 	.byte	0x04, 0x17
        /*00ba*/ 	.short	(.L_903 - .L_902)
.L_902:
        /*00bc*/ 	.word	0x00000000
        /*00c0*/ 	.short	0x0009
        /*00c2*/ 	.short	0x0048
        /*00c4*/ 	.byte	0x00, 0xf0, 0x21, 0x00


	//----- nvinfo : EIATTR_KPARAM_INFO
	.align		4
.L_903:
        /*00c8*/ 	.byte	0x04, 0x17
        /*00ca*/ 	.short	(.L_905 - .L_904)
.L_904:
        /*00cc*/ 	.word	0x00000000
        /*00d0*/ 	.short	0x0008
        /*00d2*/ 	.short	0x0040
        /*00d4*/ 	.byte	0x00, 0xf0, 0x21, 0x00


	//----- nvinfo : EIATTR_KPARAM_INFO
	.align		4
.L_905:
        /*00d8*/ 	.byte	0x04, 0x17
        /*00da*/ 	.short	(.L_907 - .L_906)
.L_906:
        /*00dc*/ 	.word	0x00000000
        /*00e0*/ 	.short	0x0007
        /*00e2*/ 	.short	0x0038
        /*00e4*/ 	.byte	0x00, 0xf0, 0x21, 0x00


	//----- nvinfo : EIATTR_KPARAM_INFO
	.align		4
.L_907:
        /*00e8*/ 	.byte	0x04, 0x17
        /*00ea*/ 	.short	(.L_909 - .L_908)
.L_908:
        /*00ec*/ 	.word	0x00000000
        /*00f0*/ 	.short	0x0006
        /*00f2*/ 	.short	0x0030
        /*00f4*/ 	.byte	0x00, 0xf0, 0x21, 0x00


	//----- nvinfo : EIATTR_KPARAM_INFO
	.align		4
.L_909:
        /*00f8*/ 	.byte	0x04, 0x17
        /*00fa*/ 	.short	(.L_911 - .L_910)
.L_910:
        /*00fc*/ 	.word	0x00000000
        /*0100*/ 	.short	0x0005
        /*0102*/ 	.short	0x0028
        /*0104*/ 	.byte	0x00, 0xf0, 0x21, 0x00


	//----- nvinfo : EIATTR_KPARAM_INFO
	.align		4
.L_911:
        /*0108*/ 	.byte	0x04, 0x17
        /*010a*/ 	.short	(.L_913 - .L_912)
.L_912:
        /*010c*/ 	.word	0x00000000
        /*0110*/ 	.short	0x0004
        /*0112*/ 	.short	0x0020
        /*0114*/ 	.byte	0x00, 0xf5, 0x21, 0x00


	//----- nvinfo : EIATTR_KPARAM_INFO
	.align		4
.L_913:
        /*0118*/ 	.byte	0x04, 0x17
        /*011a*/ 	.short	(.L_915 - .L_914)
.L_914:
        /*011c*/ 	.word	0x00000000
        /*0120*/ 	.short	0x0003
        /*0122*/ 	.short	0x0018
        /*0124*/ 	.byte	0x00, 0xf5, 0x21, 0x00


	//----- nvinfo : EIATTR_KPARAM_INFO
	.align		4
.L_915:
        /*0128*/ 	.byte	0x04, 0x17
        /*012a*/ 	.short	(.L_917 - .L_916)
.L_916:
        /*012c*/ 	.word	0x00000000
        /*0130*/ 	.short	0x0002
        /*0132*/ 	.short	0x0010
        /*0134*/ 	.byte	0x00, 0xf5, 0x21, 0x00


	//----- nvinfo : EIATTR_KPARAM_INFO
	.align		4
.L_917:
        /*0138*/ 	.byte	0x04, 0x17
        /*013a*/ 	.short	(.L_919 - .L_918)
.L_918:
        /*013c*/ 	.word	0x00000000
        /*0140*/ 	.short	0x0001
        /*0142*/ 	.short	0x0008
        /*0144*/ 	.byte	0x00, 0xf5, 0x21, 0x00


	//----- nvinfo : EIATTR_KPARAM_INFO
	.align		4
.L_919:
        /*0148*/ 	.byte	0x04, 0x17
        /*014a*/ 	.short	(.L_921 - .L_920)
.L_920:
        /*014c*/ 	.word	0x00000000
        /*0150*/ 	.short	0x0000
        /*0152*/ 	.short	0x0000
        /*0154*/ 	.byte	0x00, 0xf5, 0x21, 0x00


	//----- nvinfo : EIATTR_SPARSE_MMA_MASK
	.align		4
.L_921:
        /*0158*/ 	.byte	0x03, 0x50
        /*015a*/ 	.short	0x0000


	//----- nvinfo : EIATTR_MAXREG_COUNT
	.align		4
        /*015c*/ 	.byte	0x03, 0x1b
        /*015e*/ 	.short	0x00ff


	//----- nvinfo : EIATTR_MERCURY_ISA_VERSION
	.align		4
        /*0160*/ 	.byte	0x03, 0x5f
        /*0162*/ 	.short	0x0101


	//----- nvinfo : EIATTR_VRC_CTA_INIT_COUNT
	.align		4
        /*0164*/ 	.byte	0x02, 0x4a
	.zero		1
	.zero		1


	//----- nvinfo : EIATTR_EXIT_INSTR_OFFSETS
	.align		4
        /*0168*/ 	.byte	0x04, 0x1c
        /*016a*/ 	.short	(.L_923 - .L_922)


	//   ....[0]....
.L_922:
        /*016c*/ 	.word	0x00000440


	//   ....[1]....
        /*0170*/ 	.word	0x00000d30


	//----- nvinfo : EIATTR_CBANK_PARAM_SIZE
	.align		4
.L_923:
        /*0174*/ 	.byte	0x03, 0x19
        /*0176*/ 	.short	0x0098


	//----- nvinfo : EIATTR_PARAM_CBANK
	.align		4
        /*0178*/ 	.byte	0x04, 0x0a
        /*017a*/ 	.short	(.L_925 - .L_924)
	.align		4
.L_924:
        /*017c*/ 	.word	index@(.nv.constant0._Z15Mfunc5D_autohexPdS_S_S_S_ddddddddddiiiiiS_)
        /*0180*/ 	.short	0x0380
        /*0182*/ 	.short	0x0098


	//----- nvinfo : EIATTR_SW_WAR
	.align		4
.L_925:
        /*0184*/ 	.byte	0x04, 0x36
        /*0186*/ 	.short	(.L_927 - .L_926)
.L_926:
        /*0188*/ 	.word	0x00000008
.L_927:


//--------------------- .nv.info._Z15Mfunc4D_autohexPdS_S_S_dddddddddiiiiS_ --------------------------
	.section	.nv.info._Z15Mfunc4D_autohexPdS_S_S_dddddddddiiiiS_,"",@"SHT_CUDA_INFO"
	.sectionflags	@""
	.align	4


	//----- nvinfo : EIATTR_CUDA_API_VERSION
	.align		4
        /*0000*/ 	.byte	0x04, 0x37
        /*0002*/ 	.short	(.L_929 - .L_928)
.L_928:
        /*0004*/ 	.word	0x00000082


	//----- nvinfo : EIATTR_KPARAM_INFO
	.align		4
.L_929:
        /*0008*/ 	.byte	0x04, 0x17
        /*000a*/ 	.short	(.L_931 - .L_930)
.L_930:
        /*000c*/ 	.word	0x00000000
        /*0010*/ 	.short	0x0011
        /*0012*/ 	.short	0x0078
        /*0014*/ 	.byte	0x00, 0xf5, 0x21, 0x00


	//----- nvinfo : EIATTR_KPARAM_INFO
	.align		4
.L_931:
        /*0018*/ 	.byte	0x04, 0x17
        /*001a*/ 	.short	(.L_933 - .L_932)
.L_932:
        /*001c*/ 	.word	0x00000000
        /*0020*/ 	.short	0x0010
        /*0022*/ 	.short	0x0074
        /*0024*/ 	.byte	0x00, 0xf0, 0x11, 0x00


	//----- nvinfo : EIATTR_KPARAM_INFO
	.align		4
.L_933:
        /*0028*/ 	.byte	0x04, 0x17
        /*002a*/ 	.short	(.L_935 - .L_934)
.L_934:
        /*002c*/ 	.word	0x00000000
        /*0030*/ 	.short	0x000f
        /*0032*/ 	.short	0x0070
        /*0034*/ 	.byte	0x00, 0xf0, 0x11, 0x00


	//----- nvinfo : EIATTR_KPARAM_INFO
	.align		4
.L_935:
        /*0038*/ 	.byte	0x04, 0x17
        /*003a*/ 	.short	(.L_937 - .L_936)
.L_936:
        /*003c*/ 	.word	0x00000000
        /*0040*/ 	.short	0x000e
        /*0042*/ 	.short	0x006c
        /*0044*/ 	.byte	0x00, 0xf0, 0x11, 0x00


	//----- nvinfo : EIATTR_KPARAM_INFO
	.align		4
.L_937:
        /*0048*/ 	.byte	0x04, 0x17
        /*004a*/ 	.short	(.L_939 - .L_938)
.L_938:
        /*004c*/ 	.word	0x00000000
        /*0050*/ 	.short	0x000d
        /*0052*/ 	.short	0x0068
        /*0054*/ 	.byte	0x00, 0xf0, 0x11, 0x00


	//----- nvinfo : EIATTR_KPARAM_INFO
	.align		4
.L_939:
        /*0058*/ 	.byte	0x04, 0x17
        /*005a*/ 	.short	(.L_941 - .L_940)
.L_940:
        /*005c*/ 	.word	0x00000000
        /*0060*/ 	.short	0x000c
        /*0062*/ 	.short	0x0060
        /*0064*/ 	.byte	0x00, 0xf0, 0x21, 0x00


	//----- nvinfo : EIATTR_KPARAM_INFO
	.align		4
.L_941:
        /*0068*/ 	.byte	0x04, 0x17
        /*006a*/ 	.short	(.L_943 - .L_942)
.L_942:
        /*006c*/ 	.word	0x00000000
        /*0070*/ 	.short	0x000b
        /*0072*/ 	.short	0x0058
        /*0074*/ 	.byte	0x00, 0xf0, 0x21, 0x00


	//----- nvinfo : EIATTR_KPARAM_INFO
	.align		4
.L_943:
        /*0078*/ 	.byte	0x04, 0x17
        /*007a*/ 	.short	(.L_945 - .L_944)
.L_944:
        /*007c*/ 	.word	0x00000000
        /*0080*/ 	.short	0x000a
        /*0082*/ 	.short	0x0050
        /*0084*/ 	.byte	0x00, 0xf0, 0x21, 0x00


	//----- nvinfo : EIATTR_KPARAM_INFO
	.align		4
.L_945:
        /*0088*/ 	.byte	0x04, 0x17
        /*008a*/ 	.short	(.L_947 - .L_946)
.L_946:
        /*008c*/ 	.word	0x00000000
        /*0090*/ 	.short	0x0009
        /*0092*/ 	.short	0x0048
        /*0094*/ 	.byte	0x00, 0xf0, 0x21, 0x00


	//----- nvinfo : EIATTR_KPARAM_INFO
	.align		4
.L_947:
        /*0098*/ 	.byte	0x04, 0x17
        /*009a*/ 	.short	(.L_949 - .L_948)
.L_948:
        /*009c*/ 	.word	0x00000000
        /*00a0*/ 	.short	0x0008
        /*00a2*/ 	.short	0x0040
        /*00a4*/ 	.byte	0x00, 0xf0, 0x21, 0x00


	//----- nvinfo : EIATTR_KPARAM_INFO
	.align		4
.L_949:
        /*00a8*/ 	.byte	0x04, 0x17
        /*00aa*/ 	.short	(.L_951 - .L_950)
.L_950:
        /*00ac*/ 	.word	0x00000000
        /*00b0*/ 	.short	0x0007
        /*00b2*/ 	.short	0x0038
        /*00b4*/ 	.byte	0x00, 0xf0, 0x21, 0x00


	//----- nvinfo : EIATTR_KPARAM_INFO
	.align		4
.L_951:
        /*00b8*/ 	.byte	0x04, 0x17
        /*00ba*/ 	.short	(.L_953 - .L_952)
.L_952:
        /*00bc*/ 	.word	0x00000000
        /*00c0*/ 	.short	0x0006
        /*00c2*/ 	.short	0x0030
        /*00c4*/ 	.byte	0x00, 0xf0, 0x21, 0x00


	//----- nvinfo : EIATTR_KPARAM_INFO
	.align		4
.L_953:
        /*00c8*/ 	.byte	0x04, 0x17
        /*00ca*/ 	.short	(.L_955 - .L_954)
.L_954:
        /*00cc*/ 	.word	0x00000000
        /*00d0*/ 	.short	0x0005
        /*00d2*/ 	.short	0x0028
        /*00d4*/ 	.byte	0x00, 0xf0, 0x21, 0x00


	//----- nvinfo : EIATTR_KPARAM_INFO
	.align		4
.L_955:
        /*00d8*/ 	.byte	0x04, 0x17
        /*00da*/ 	.short	(.L_957 - .L_956)
.L_956:
        /*00dc*/ 	.word	0x00000000
        /*00e0*/ 	.short	0x0004
        /*00e2*/ 	.short	0x0020
        /*00e4*/ 	.byte	0x00, 0xf0, 0x21, 0x00


	//----- nvinfo : EIATTR_KPARAM_INFO
	.align		4
.L_957:
        /*00e8*/ 	.byte	0x04, 0x17
        /*00ea*/ 	.short	(.L_959 - .L_958)
.L_958:
        /*00ec*/ 	.word	0x00000000
        /*00f0*/ 	.short	0x0003
        /*00f2*/ 	.short	0x0018
        /*00f4*/ 	.byte	0x00, 0xf5, 0x21, 0x00


	//----- nvinfo : EIATTR_KPARAM_INFO
	.align		4
.L_959:
        /*00f8*/ 	.byte	0x04, 0x17
        /*00fa*/ 	.short	(.L_961 - .L_960)
.L_960:
        /*00fc*/ 	.word	0x00000000
        /*0100*/ 	.short	0x0002
        /*0102*/ 	.short	0x0010
        /*0104*/ 	.byte	0x00, 0xf5, 0x21, 0x00


	//----- nvinfo : EIATTR_KPARAM_INFO
	.align		4
.L_961:
        /*0108*/ 	.byte	0x04, 0x17
        /*010a*/ 	.short	(.L_963 - .L_962)
.L_962:
        /*010c*/ 	.word	0x00000000
        /*0110*/ 	.short	0x0001
        /*0112*/ 	.short	0x0008
        /*0114*/ 	.byte	0x00, 0xf5, 0x21, 0x00


	//----- nvinfo : EIATTR_KPARAM_INFO
	.align		4
.L_963:
        /*0118*/ 	.byte	0x04, 0x17
        /*011a*/ 	.short	(.L_965 - .L_964)
.L_964:
        /*011c*/ 	.word	0x00000000
        /*0120*/ 	.short	0x0000
        /*0122*/ 	.short	0x0000
        /*0124*/ 	.byte	0x00, 0xf5, 0x21, 0x00


	//----- nvinfo : EIATTR_SPARSE_MMA_MASK
	.align		4
.L_965:
        /*0128*/ 	.byte	0x03, 0x50
        /*012a*/ 	.short	0x0000


	//----- nvinfo : EIATTR_MAXREG_COUNT
	.align		4
        /*012c*/ 	.byte	0x03, 0x1b
        /*012e*/ 	.short	0x00ff


	//----- nvinfo : EIATTR_MERCURY_ISA_VERSION
	.align		4
        /*0130*/ 	.byte	0x03, 0x5f
        /*0132*/ 	.short	0x0101


	//----- nvinfo : EIATTR_VRC_CTA_INIT_COUNT
	.align		4
        /*0134*/ 	.byte	0x02, 0x4a
	.zero		1
	.zero		1


	//----- nvinfo : EIATTR_EXIT_INSTR_OFFSETS
	.align		4
        /*0138*/ 	.byte	0x04, 0x1c
        /*013a*/ 	.short	(.L_967 - .L_966)


	//   ....[0]....
.L_966:
        /*013c*/ 	.word	0x000001c0


	//   ....[1]....
        /*0140*/ 	.word	0x00000a40


	//----- nvinfo : EIATTR_CBANK_PARAM_SIZE
	.align		4
.L_967:
        /*0144*/ 	.byte	0x03, 0x19
        /*0146*/ 	.short	0x0080


	//----- nvinfo : EIATTR_PARAM_CBANK
	.align		4
        /*0148*/ 	.byte	0x04, 0x0a
        /*014a*/ 	.short	(.L_969 - .L_968)
	.align		4
.L_968:
        /*014c*/ 	.word	index@(.nv.constant0._Z15Mfunc4D_autohexPdS_S_S_dddddddddiiiiS_)
        /*0150*/ 	.short	0x0380
        /*0152*/ 	.short	0x0080


	//----- nvinfo : EIATTR_SW_WAR
	.align		4
.L_969:
        /*0154*/ 	.byte	0x04, 0x36
        /*0156*/ 	.short	(.L_971 - .L_970)
.L_970:
        /*0158*/ 	.word	0x00000008
.L_971:


//--------------------- .nv.info._Z15Mfunc3D_autohexPdS_S_ddddddddiiiS_ --------------------------
	.section	.nv.info._Z15Mfunc3D_autohexPdS_S_ddddddddiiiS_,"",@"SHT_CUDA_INFO"
	.sectionflags	@""
	.align	4


	//----- nvinfo : EIATTR_CUDA_API_VERSION
	.align		4
        /*0000*/ 	.byte	0x04, 0x37
        /*0002*/ 	.short	(.L_973 - .L_972)
.L_972:
        /*0004*/ 	.word	0x00000082


	//----- nvinfo : EIATTR_KPARAM_INFO
	.align		4
.L_973:
        /*0008*/ 	.byte	0x04, 0x17
        /*000a*/ 	.short	(.L_975 - .L_974)
.L_974:
        /*000c*/ 	.word	0x00000000
        /*0010*/ 	.short	0x000e
        /*0012*/ 	.short	0x0068
        /*0014*/ 	.byte	0x00, 0xf5, 0x21, 0x00


	//----- nvinfo : EIATTR_KPARAM_INFO
	.align		4
.L_975:
        /*0018*/ 	.byte	0x04, 0x17
        /*001a*/ 	.short	(.L_977 - .L_976)
.L_976:
        /*001c*/ 	.word	0x00000000
        /*0020*/ 	.short	0x000d
        /*0022*/ 	.short	0x0060
        /*0024*/ 	.byte	0x00, 0xf0, 0x11, 0x00


	//----- nvinfo : EIATTR_KPARAM_INFO
	.align		4
.L_977:
        /*0028*/ 	.byte	0x04, 0x17
        /*002a*/ 	.short	(.L_979 - .L_978)
.L_978:
        /*002c*/ 	.word	0x00000000
        /*0030*/ 	.short	0x000c
        /*0032*/ 	.short	0x005c
        /*0034*/ 	.byte	0x00, 0xf0, 0x11, 0x00


	//----- nvinfo : EIATTR_KPARAM_INFO
	.align		4
.L_979:
        /*0038*/ 	.byte	0x04, 0x17
        /*003a*/ 	.short	(.L_981 - .L_980)
.L_980:
        /*003c*/ 	.word	0x00000000
        /*0040*/ 	.short	0x000b
        /*0042*/ 	.short	0x0058
        /*0044*/ 	.byte	0x00, 0xf0, 0x11, 0x00


	//----- nvinfo : EIATTR_KPARAM_INFO
	.align		4
.L_981:
        /*0048*/ 	.byte	0x04, 0x17
        /*004a*/ 	.short	(.L_983 - .L_982)
.L_982:
        /*004c*/ 	.word	0x00000000
        /*0050*/ 	.short	0x000a
        /*0052*/ 	.short	0x0050
        /*0054*/ 	.byte	0x00, 0xf0, 0x21, 0x00


	//----- nvinfo : EIATTR_KPARAM_INFO
	.align		4
.L_983:
        /*0058*/ 	.byte	0x04, 0x17
        /*005a*/ 	.short	(.L_985 - .L_984)
.L_984:
        /*005c*/ 	.word	0x00000000
        /*0060*/ 	.short	0x0009
        /*0062*/ 	.short	0x0048
        /*0064*/ 	.byte	0x00, 0xf0, 0x21, 0x00


	//----- nvinfo : EIATTR_KPARAM_INFO
	.align		4
.L_985:
        /*0068*/ 	.byte	0x04, 0x17
        /*006a*/ 	.short	(.L_987 - .L_986)
.L_986:
        /*006c*/ 	.word	0x00000000
        /*0070*/ 	.short	0x0008
        /*0072*/ 	.short	0x0040
        /*0074*/ 	.byte	0x00, 0xf0, 0x21, 0x00


	//----- nvinfo : EIATTR_KPARAM_INFO
	.align		4
.L_987:
        /*0078*/ 	.byte	0x04, 0x17
        /*007a*/ 	.short	(.L_989 - .L_988)
.L_988:
        /*007c*/ 	.word	0x00000000
        /*0080*/ 	.short	0x0007
        /*0082*/ 	.short	0x0038
        /*0084*/ 	.byte	0x00, 0xf0, 0x21, 0x00


	//----- nvinfo : EIATTR_KPARAM_INFO
	.align		4
.L_989:
        /*0088*/ 	.byte	0x04, 0x17
        /*008a*/ 	.short	(.L_991 - .L_990)
.L_990:
        /*008c*/ 	.word	0x00000000
        /*0090*/ 	.short	0x0006
        /*0092*/ 	.short	0x0030
        /*0094*/ 	.byte	0x00, 0xf0, 0x21, 0x00


	//----- nvinfo : EIATTR_KPARAM_INFO
	.align		4
.L_991:
        /*0098*/ 	.byte	0x04, 0x17
        /*009a*/ 	.short	(.L_993 - .L_992)
.L_992:
        /*009c*/ 	.word	0x00000000
        /*00a0*/ 	.short	0x0005
        /*00a2*/ 	.short	0x0028
        /*00a4*/ 	.byte	0x00, 0xf0, 0x21, 0x00


	//----- nvinfo : EIATTR_KPARAM_INFO
	.align		4
.L_993:
        /*00a8*/ 	.byte	0x04, 0x17
        /*00aa*/ 	.short	(.L_995 - .L_994)
.L_994:
        /*00ac*/ 	.word	0x00000000
        /*00b0*/ 	.short	0x0004
        /*00b2*/ 	.short	0x0020
        /*00b4*/ 	.byte	0x00, 0xf0, 0x21, 0x00


	//----- nvinfo : EIATTR_KPARAM_INFO
	.align		4
.L_995:
        /*00b8*/ 	.byte	0x04, 0x17
        /*00ba*/ 	.short	(.L_997 - .L_996)
.L_996:
        /*00bc*/ 	.word	0x00000000
        /*00c0*/ 	.short	0x0003
        /*00c2*/ 	.short	0x0018
        /*00c4*/ 	.byte	0x00, 0xf0, 0x21, 0x00


	//----- nvinfo : EIATTR_KPARAM_INFO
	.align		4
.L_997:
        /*00c8*/ 	.byte	0x04, 0x17
        /*00ca*/ 	.short	(.L_999 - .L_998)
.L_998:
        /*00cc*/ 	.word	0x00000000
        /*00d0*/ 	.short	0x0002
        /*00d2*/ 	.short	0x0010
        /*00d4*/ 	.byte	0x00, 0xf5, 0x21, 0x00


	//----- nvinfo : EIATTR_KPARAM_INFO
	.align		4
.L_999:
        /*00d8*/ 	.byte	0x04, 0x17
        /*00da*/ 	.short	(.L_1001 - .L_1000)
.L_1000:
        /*00dc*/ 	.word	0x00000000
        /*00e0*/ 	.short	0x0001
        /*00e2*/ 	.short	0x0008
        /*00e4*/ 	.byte	0x00, 0xf5, 0x21, 0x00


	//----- nvinfo : EIATTR_KPARAM_INFO
	.align		4
.L_1001:
        /*00e8*/ 	.byte	0x04, 0x17
        /*00ea*/ 	.short	(.L_1003 - .L_1002)
.L_1002:
        /*00ec*/ 	.word	0x00000000
        /*00f0*/ 	.short	0x0000
        /*00f2*/ 	.short	0x0000
        /*00f4*/ 	.byte	0x00, 0xf5, 0x21, 0x00


	//----- nvinfo : EIATTR_SPARSE_MMA_MASK
	.align		4
.L_1003:
        /*00f8*/ 	.byte	0x03, 0x50
        /*00fa*/ 	.short	0x0000


	//----- nvinfo : EIATTR_MAXREG_COUNT
	.align		4
        /*00fc*/ 	.byte	0x03, 0x1b
        /*00fe*/ 	.short	0x00ff


	//----- nvinfo : EIATTR_MERCURY_ISA_VERSION
	.align		4
        /*0100*/ 	.byte	0x03, 0x5f
        /*0102*/ 	.short	0x0101


	//----- nvinfo : EIATTR_VRC_CTA_INIT_COUNT
	.align		4
        /*0104*/ 	.byte	0x02, 0x4a
	.zero		1
	.zero		1


	//----- nvinfo : EIATTR_EXIT_INSTR_OFFSETS
	.align		4
        /*0108*/ 	.byte	0x04, 0x1c
        /*010a*/ 	.short	(.L_1005 - .L_1004)


	//   ....[0]....
.L_1004:
        /*010c*/ 	.word	0x00000400


	//   ....[1]....
        /*0110*/ 	.word	0x000007c0


	//----- nvinfo : EIATTR_CBANK_PARAM_SIZE
	.align		4
.L_1005:
        /*0114*/ 	.byte	0x03, 0x19
        /*0116*/ 	.short	0x0070


	//----- nvinfo : EIATTR_PARAM_CBANK
	.align		4
        /*0118*/ 	.byte	0x04, 0x0a
        /*011a*/ 	.short	(.L_1007 - .L_1006)
	.align		4
.L_1006:
        /*011c*/ 	.word	index@(.nv.constant0._Z15Mfunc3D_autohexPdS_S_ddddddddiiiS_)
        /*0120*/ 	.short	0x0380
        /*0122*/ 	.short	0x0070


	//----- nvinfo : EIATTR_SW_WAR
	.align		4
.L_1007:
        /*0124*/ 	.byte	0x04, 0x36
        /*0126*/ 	.short	(.L_1009 - .L_1008)
.L_1008:
        /*0128*/ 	.word	0x00000008
.L_1009:


//--------------------- .nv.info._Z15Mfunc2D_autohexPdS_dddddddiiS_ --------------------------
	.section	.nv.info._Z15Mfunc2D_autohexPdS_dddddddiiS_,"",@"SHT_CUDA_INFO"
	.sectionflags	@""
	.align	4


	//----- nvinfo : EIATTR_CUDA_API_VERSION
	.align		4
        /*0000*/ 	.byte	0x04, 0x37
        /*0002*/ 	.short	(.L_1011 - .L_1010)
.L_1010:
        /*0004*/ 	.word	0x00000082


	//----- nvinfo : EIATTR_KPARAM_INFO
	.align		4
.L_1011:
        /*0008*/ 	.byte	0x04, 0x17
        /*000a*/ 	.short	(.L_1013 - .L_1012)
.L_1012:
        /*000c*/ 	.word	0x00000000
        /*0010*/ 	.short	0x000b
        /*0012*/ 	.short	0x0050
        /*0014*/ 	.byte	0x00, 0xf5, 0x21, 0x00


	//----- nvinfo : EIATTR_KPARAM_INFO
	.align		4
.L_1013:
        /*0018*/ 	.byte	0x04, 0x17
        /*001a*/ 	.short	(.L_1015 - .L_1014)
.L_1014:
        /*001c*/ 	.word	0x00000000
        /*0020*/ 	.short	0x000a
        /*0022*/ 	.short	0x004c
        /*0024*/ 	.byte	0x00, 0xf0, 0x11, 0x00


	//----- nvinfo : EIATTR_KPARAM_INFO
	.align		4
.L_1015:
        /*0028*/ 	.byte	0x04, 0x17
        /*002a*/ 	.short	(.L_1017 - .L_1016)
.L_1016:
        /*002c*/ 	.word	0x00000000
        /*0030*/ 	.short	0x0009
        /*0032*/ 	.short	0x0048
        /*0034*/ 	.byte	0x00, 0xf0, 0x11, 0x00


	//----- nvinfo : EIATTR_KPARAM_INFO
	.align		4
.L_1017:
        /*0038*/ 	.byte	0x04, 0x17
        /*003a*/ 	.short	(.L_1019 - .L_1018)
.L_1018:
        /*003c*/ 	.word	0x00000000
        /*0040*/ 	.short	0x0008
        /*0042*/ 	.short	0x0040
        /*0044*/ 	.byte	0x00, 0xf0, 0x21, 0x00


	//----- nvinfo : EIATTR_KPARAM_INFO
	.align		4
.L_1019:
        /*0048*/ 	.byte	0x04, 0x17
        /*004a*/ 	.short	(.L_1021 - .L_1020)
.L_1020:
        /*004c*/ 	.word	0x00000000
        /*0050*/ 	.short	0x0007
        /*0052*/ 	.short	0x0038
        /*0054*/ 	.byte	0x00, 0xf0, 0x21, 0x00


	//----- nvinfo : EIATTR_KPARAM_INFO
	.align		4
.L_1021:
        /*0058*/ 	.byte	0x04, 0x17
        /*005a*/ 	.short	(.L_1023 - .L_1022)
.L_1022:
        /*005c*/ 	.word	0x00000000
        /*0060*/ 	.short	0x0006
        /*0062*/ 	.short	0x0030
        /*0064*/ 	.byte	0x00, 0xf0, 0x21, 0x00


	//----- nvinfo : EIATTR_KPARAM_INFO
	.align		4
.L_1023:
        /*0068*/ 	.byte	0x04, 0x17
        /*006a*/ 	.short	(.L_1025 - .L_1024)
.L_1024:
        /*006c*/ 	.word	0x00000000
        /*0070*/ 	.short	0x0005
        /*0072*/ 	.short	0x0028
        /*0074*/ 	.byte	0x00, 0xf0, 0x21, 0x00


	//----- nvinfo : EIATTR_KPARAM_INFO
	.align		4
.L_1025:
        /*0078*/ 	.byte	0x04, 0x17
        /*007a*/ 	.short	(.L_1027 - .L_1026)
.L_1026:
        /*007c*/ 	.word	0x00000000
        /*0080*/ 	.short	0x0004
        /*0082*/ 	.short	0x0020
        /*0084*/ 	.byte	0x00, 0xf0, 0x21, 0x00


	//----- nvinfo : EIATTR_KPARAM_INFO
	.align		4
.L_1027:
        /*0088*/ 	.byte	0x04, 0x17
        /*008a*/ 	.short	(.L_1029 - .L_1028)
.L_1028:
        /*008c*/ 	.word	0x00000000
        /*0090*/ 	.short	0x0003
        /*0092*/ 	.short	0x0018
        /*0094*/ 	.byte	0x00, 0xf0, 0x21, 0x00


	//----- nvinfo : EIATTR_KPARAM_INFO
	.align		4
.L_1029:
        /*0098*/ 	.byte	0x04, 0x17
        /*009a*/ 	.short	(.L_1031 - .L_1030)
.L_1030:
        /*009c*/ 	.word	0x00000000
        /*00a0*/ 	.short	0x0002
        /*00a2*/ 	.short	0x0010
        /*00a4*/ 	.byte	0x00, 0xf0, 0x21, 0x00


	//----- nvinfo : EIATTR_KPARAM_INFO
	.align		4
.L_1031:
        /*00a8*/ 	.byte	0x04, 0x17
        /*00aa*/ 	.short	(.L_1033 - .L_1032)
.L_1032:
        /*00ac*/ 	.word	0x00000000
        /*00b0*/ 	.short	0x0001
        /*00b2*/ 	.short	0x0008
        /*00b4*/ 	.byte	0x00, 0xf5, 0x21, 0x00


	//----- nvinfo : EIATTR_KPARAM_INFO
	.align		4
.L_1033:
        /*00b8*/ 	.byte	0x04, 0x17
        /*00ba*/ 	.short	(.L_1035 - .L_1034)
.L_1034:
        /*00bc*/ 	.word	0x00000000
        /*00c0*/ 	.short	0x0000
        /*00c2*/ 	.short	0x0000
        /*00c4*/ 	.byte	0x00, 0xf5, 0x21, 0x00


	//----- nvinfo : EIATTR_SPARSE_MMA_MASK
	.align		4
.L_1035:
        /*00c8*/ 	.byte	0x03, 0x50
        /*00ca*/ 	.short	0x0000


	//----- nvinfo : EIATTR_MAXREG_COUNT
	.align		4
        /*00cc*/ 	.byte	0x03, 0x1b
        /*00ce*/ 	.short	0x00ff


	//----- nvinfo : EIATTR_MERCURY_ISA_VERSION
	.align		4
        /*00d0*/ 	.byte	0x03, 0x5f
        /*00d2*/ 	.short	0x0101


	//----- nvinfo : EIATTR_VRC_CTA_INIT_COUNT
	.align		4
        /*00d4*/ 	.byte	0x02, 0x4a
	.zero		1
	.zero		1


	//----- nvinfo : EIATTR_EXIT_INSTR_OFFSETS
	.align		4
        /*00d8*/ 	.byte	0x04, 0x1c
        /*00da*/ 	.short	(.L_1037 - .L_1036)


	//   ....[0]....
.L_1036:
        /*00dc*/ 	.word	0x000001a0


	//   ....[1]....
        /*00e0*/ 	.word	0x000004e0


	//----- nvinfo : EIATTR_CBANK_PARAM_SIZE
	.align		4
.L_1037:
        /*00e4*/ 	.byte	0x03, 0x19
        /*00e6*/ 	.short	0x0058


	//----- nvinfo : EIATTR_PARAM_CBANK
	.align		4
        /*00e8*/ 	.byte	0x04, 0x0a
        /*00ea*/ 	.short	(.L_1039 - .L_1038)
	.align		4
.L_1038:
        /*00ec*/ 	.word	index@(.nv.constant0._Z15Mfunc2D_autohexPdS_dddddddiiS_)
        /*00f0*/ 	.short	0x0380
        /*00f2*/ 	.short	0x0058


	//----- nvinfo : EIATTR_SW_WAR
	.align		4
.L_1039:
        /*00f4*/ 	.byte	0x04, 0x36
        /*00f6*/ 	.short	(.L_1041 - .L_1040)
.L_1040:
        /*00f8*/ 	.word	0x00000008
.L_1041:


//--------------------- .nv.info._Z17include_bc_allo_bPddddddddddiiS_ --------------------------
	.section	.nv.info._Z17include_bc_allo_bPddddddddddiiS_,"",@"SHT_CUDA_INFO"
	.sectionflags	@""
	.align	4


	//----- nvinfo : EIATTR_CUDA_API_VERSION
	.align		4
        /*0000*/ 	.byte	0x04, 0x37
        /*0002*/ 	.short	(.L_1043 - .L_1042)
.L_1042:
        /*0004*/ 	.word	0x00000082


	//----- nvinfo : EIATTR_KPARAM_INFO
	.align		4
.L_1043:
        /*0008*/ 	.byte	0x04, 0x17
        /*000a*/ 	.short	(.L_1045 - .L_1044)
.L_1044:
        /*000c*/ 	.word	0x00000000
        /*0010*/ 	.short	0x000c
        /*0012*/ 	.short	0x0058
        /*0014*/ 	.byte	0x00, 0xf5, 0x21, 0x00


	//----- nvinfo : EIATTR_KPARAM_INFO
	.align		4
.L_1045:
        /*0018*/ 	.byte	0x04, 0x17
        /*001a*/ 	.short	(.L_1047 - .L_1046)
.L_1046:
        /*001c*/ 	.word	0x00000000
        /*0020*/ 	.short	0x000b
        /*0022*/ 	.short	0x0054
        /*0024*/ 	.byte	0x00, 0xf0, 0x11, 0x00


	//----- nvinfo : EIATTR_KPARAM_INFO
	.align		4
.L_1047:
        /*0028*/ 	.byte	0x04, 0x17
        /*002a*/ 	.short	(.L_1049 - .L_1048)
.L_1048:
        /*002c*/ 	.word	0x00000000
        /*0030*/ 	.short	0x000a
        /*0032*/ 	.short	0x0050
        /*0034*/ 	.byte	0x00, 0xf0, 0x11, 0x00


	//----- nvinfo : EIATTR_KPARAM_INFO
	.align		4
.L_1049:
        /*0038*/ 	.byte	0x04, 0x17
        /*003a*/ 	.short	(.L_1051 - .L_1050)
.L_1050:
        /*003c*/ 	.word	0x00000000
        /*0040*/ 	.short	0x0009
        /*0042*/ 	.short	0x0048
        /*0044*/ 	.byte	0x00, 0xf0, 0x21, 0x00


	//----- nvinfo : EIATTR_KPARAM_INFO
	.align		4
.L_1051:
        /*0048*/ 	.byte	0x04, 0x17
        /*004a*/ 	.short	(.L_1053 - .L_1052)
.L_1052:
        /*004c*/ 	.word	0x00000000
        /*0050*/ 	.short	0x0008
        /*0052*/ 	.short	0x0040
        /*0054*/ 	.byte	0x00, 0xf0, 0x21, 0x00


	//----- nvinfo : EIATTR_KPARAM_INFO
	.align		4
.L_1053:
        /*0058*/ 	.byte	0x04, 0x17
        /*005a*/ 	.short	(.L_1055 - .L_1054)
.L_1054:
        /*005c*/ 	.word	0x00000000
        /*0060*/ 	.short	0x0007
        /*0062*/ 	.short	0x0038
        /*0064*/ 	.byte	0x00, 0xf0, 0x21, 0x00


	//----- nvinfo : EIATTR_KPARAM_INFO
	.align		4
.L_1055:
        /*0068*/ 	.byte	0x04, 0x17
        /*006a*/ 	.short	(.L_1057 - .L_1056)
.L_1056:
        /*006c*/ 	.word	0x00000000
        /*0070*/ 	.short	0x0006
        /*0072*/ 	.short	0x0030
        /*0074*/ 	.byte	0x00, 0xf0, 0x21, 0x00


	//----- nvinfo : EIATTR_KPARAM_INFO
	.align		4
.L_1057:
        /*0078*/ 	.byte	0x04, 0x17
        /*007a*/ 	.short	(.L_1059 - .L_1058)
.L_1058:
        /*007c*/ 	.word	0x00000000
        /*0080*/ 	.short	0x0005
        /*0082*/ 	.short	0x0028
        /*0084*/ 	.byte	0x00, 0xf0, 0x21, 0x00


	//----- nvinfo : EIATTR_KPARAM_INFO
	.align		4
.L_1059:
        /*0088*/ 	.byte	0x04, 0x17
        /*008a*/ 	.short	(.L_1061 - .L_1060)
.L_1060:
        /*008c*/ 	.word	0x00000000
        /*0090*/ 	.short	0x0004
        /*0092*/ 	.short	0x0020
        /*0094*/ 	.byte	0x00, 0xf0, 0x21, 0x00


	//----- nvinfo : EIATTR_KPARAM_INFO
	.align		4
.L_1061:
        /*0098*/ 	.byte	0x04, 0x17
        /*009a*/ 	.short	(.L_1063 - .L_1062)
.L_1062:
        /*009c*/ 	.word	0x00000000
        /*00a0*/ 	.short	0x0003
        /*00a2*/ 	.short	0x0018
        /*00a4*/ 	.byte	0x00, 0xf0, 0x21, 0x00


	//----- nvinfo : EIATTR_KPARAM_INFO
	.align		4
.L_1063:
        /*00a8*/ 	.byte	0x04, 0x17
        /*00aa*/ 	.short	(.L_1065 - .L_1064)
.L_1064:
        /*00ac*/ 	.word	0x00000000
        /*00b0*/ 	.short	0x0002
        /*00b2*/ 	.short	0x0010
        /*00b4*/ 	.byte	0x00, 0xf0, 0x21, 0x00


	//----- nvinfo : EIATTR_KPARAM_INFO
	.align		4
.L_1065:
        /*00b8*/ 	.byte	0x04, 0x17
        /*00ba*/ 	.short	(.L_1067 - .L_1066)
.L_1066:
        /*00bc*/ 	.word	0x00000000
        /*00c0*/ 	.short	0x0001
        /*00c2*/ 	.short	0x0008
        /*00c4*/ 	.byte	0x00, 0xf0, 0x21, 0x00


	//----- nvinfo : EIATTR_KPARAM_INFO
	.align		4
.L_1067:
        /*00c8*/ 	.byte	0x04, 0x17
        /*00ca*/ 	.short	(.L_1069 - .L_1068)
.L_1068:
        /*00cc*/ 	.word	0x00000000
        /*00d0*/ 	.short	0x0000
        /*00d2*/ 	.short	0x0000
        /*00d4*/ 	.byte	0x00, 0xf5, 0x21, 0x00


	//----- nvinfo : EIATTR_SPARSE_MMA_MASK
	.align		4
.L_1069:
        /*00d8*/ 	.byte	0x03, 0x50
        /*00da*/ 	.short	0x0000


	//----- nvinfo : EIATTR_MAXREG_COUNT
	.align		4
        /*00dc*/ 	.byte	0x03, 0x1b
        /*00de*/ 	.short	0x00ff


	//----- nvinfo : EIATTR_MERCURY_ISA_VERSION
	.align		4
        /*00e0*/ 	.byte	0x03, 0x5f
        /*00e2*/ 	.short	0x0101


	//----- nvinfo : EIATTR_VRC_CTA_INIT_COUNT
	.align		4
        /*00e4*/ 	.byte	0x02, 0x4a
	.zero		1
	.zero		1


	//----- nvinfo : EIATTR_EXIT_INSTR_OFFSETS
	.align		4
        /*00e8*/ 	.byte	0x04, 0x1c
        /*00ea*/ 	.short	(.L_1071 - .L_1070)


	//   ....[0]....
.L_1070:
        /*00ec*/ 	.word	0x00000640


	//   ....[1]....
        /*00f0*/ 	.word	0x000009e0


	//----- nvinfo : EIATTR_CRS_STACK_SIZE
	.align		4
.L_1071:
        /*00f4*/ 	.byte	0x04, 0x1e
        /*00f6*/ 	.short	(.L_1073 - .L_1072)
.L_1072:
        /*00f8*/ 	.word	0x00000000


	//----- nvinfo : EIATTR_CBANK_PARAM_SIZE
	.align		4
.L_1073:
        /*00fc*/ 	.byte	0x03, 0x19
        /*00fe*/ 	.short	0x0060


	//----- nvinfo : EIATTR_PARAM_CBANK
	.align		4
        /*0100*/ 	.byte	0x04, 0x0a
        /*0102*/ 	.short	(.L_1075 - .L_1074)
	.align		4
.L_1074:
        /*0104*/ 	.word	index@(.nv.constant0._Z17include_bc_allo_bPddddddddddiiS_)
        /*0108*/ 	.short	0x0380
        /*010a*/ 	.short	0x0060


	//----- nvinfo : EIATTR_SW_WAR
	.align		4
.L_1075:
        /*010c*/ 	.byte	0x04, 0x36
        /*010e*/ 	.short	(.L_1077 - .L_1076)
.L_1076:
        /*0110*/ 	.word	0x00000008
.L_1077:


//--------------------- .nv.info._Z14Mfunc5D_allo_bPdS_S_S_S_ddddddddddddiiiiiS_ --------------------------
	.section	.nv.info._Z14Mfunc5D_allo_bPdS_S_S_S_ddddddddddddiiiiiS_,"",@"SHT_CUDA_INFO"
	.sectionflags	@""
	.align	4


	//----- nvinfo : EIATTR_CUDA_API_VERSION
	.align		4
        /*0000*/ 	.byte	0x04, 0x37
        /*0002*/ 	.short	(.L_1079 - .L_1078)
.L_1078:
        /*0004*/ 	.word	0x00000082


	//----- nvinfo : EIATTR_KPARAM_INFO
	.align		4
.L_1079:
        /*0008*/ 	.byte	0x04, 0x17
        /*000a*/ 	.short	(.L_1081 - .L_1080)
.L_1080:
        /*000c*/ 	.word	0x00000000
        /*0010*/ 	.short	0x0016
        /*0012*/ 	.short	0x00a0
        /*0014*/ 	.byte	0x00, 0xf5, 0x21, 0x00


	//----- nvinfo : EIATTR_KPARAM_INFO
	.align		4
.L_1081:
        /*0018*/ 	.byte	0x04, 0x17
        /*001a*/ 	.short	(.L_1083 - .L_1082)
.L_1082:
        /*001c*/ 	.word	0x00000000
        /*0020*/ 	.short	0x0015
        /*0022*/ 	.short	0x0098
        /*0024*/ 	.byte	0x00, 0xf0, 0x11, 0x00


	//----- nvinfo : EIATTR_KPARAM_INFO
	.align		4
.L_1083:
        /*0028*/ 	.byte	0x04, 0x17
        /*002a*/ 	.short	(.L_1085 - .L_1084)
.L_1084:
        /*002c*/ 	.word	0x00000000
        /*0030*/ 	.short	0x0014
        /*0032*/ 	.short	0x0094
        /*0034*/ 	.byte	0x00, 0xf0, 0x11, 0x00


	//----- nvinfo : EIATTR_KPARAM_INFO
	.align		4
.L_1085:
        /*0038*/ 	.byte	0x04, 0x17
        /*003a*/ 	.short	(.L_1087 - .L_1086)
.L_1086:
        /*003c*/ 	.word	0x00000000
        /*0040*/ 	.short	0x0013
        /*0042*/ 	.short	0x0090
        /*0044*/ 	.byte	0x00, 0xf0, 0x11, 0x00


	//----- nvinfo : EIATTR_KPARAM_INFO
	.align		4
.L_1087:
        /*0048*/ 	.byte	0x04, 0x17
        /*004a*/ 	.short	(.L_1089 - .L_1088)
.L_1088:
        /*004c*/ 	.word	0x00000000
        /*0050*/ 	.short	0x0012
        /*0052*/ 	.short	0x008c
        /*0054*/ 	.byte	0x00, 0xf0, 0x11, 0x00


	//----- nvinfo : EIATTR_KPARAM_INFO
	.align		4
.L_1089:
        /*0058*/ 	.byte	0x04, 0x17
        /*005a*/ 	.short	(.L_1091 - .L_1090)
.L_1090:
        /*005c*/ 	.word	0x00000000
        /*0060*/ 	.short	0x0011
        /*0062*/ 	.short	0x0088
        /*0064*/ 	.byte	0x00, 0xf0, 0x11, 0x00


	//----- nvinfo : EIATTR_KPARAM_INFO
	.align		4
.L_1091:
        /*0068*/ 	.byte	0x04, 0x17
        /*006a*/ 	.short	(.L_1093 - .L_1092)
.L_1092:
        /*006c*/ 	.word	0x00000000
        /*0070*/ 	.short	0x0010
        /*0072*/ 	.short	0x0080
        /*0074*/ 	.byte	0x00, 0xf0, 0x21, 0x00


	//----- nvinfo : EIATTR_KPARAM_INFO
	.align		4
.L_1093:
        /*0078*/ 	.byte	0x04, 0x17
        /*007a*/ 	.short	(.L_1095 - .L_1094)
.L_1094:
        /*007c*/ 	.word	0x00000000
        /*0080*/ 	.short	0x000f
        /*0082*/ 	.short	0x0078
        /*0084*/ 	.byte	0x00, 0xf0, 0x21, 0x00


	//----- nvinfo : EIATTR_KPARAM_INFO
	.align		4
.L_1095:
        /*0088*/ 	.byte	0x04, 0x17
        /*008a*/ 	.short	(.L_1097 - .L_1096)
.L_1096:
        /*008c*/ 	.word	0x00000000
        /*0090*/ 	.short	0x000e
        /*0092*/ 	.short	0x0070
        /*0094*/ 	.byte	0x00, 0xf0, 0x21, 0x00


	//----- nvinfo : EIATTR_KPARAM_INFO
	.align		4
.L_1097:
        /*0098*/ 	.byte	0x04, 0x17
        /*009a*/ 	.short	(.L_1099 - .L_1098)
.L_1098:
        /*009c*/ 	.word	0x00000000
        /*00a0*/ 	.short	0x000d
        /*00a2*/ 	.short	0x0068
        /*00a4*/ 	.byte	0x00, 0xf0, 0x21, 0x00


	//----- nvinfo : EIATTR_KPARAM_INFO
	.align		4
.L_1099:
        /*00a8*/ 	.byte	0x04, 0x17
        /*00aa*/ 	.short	(.L_1101 - .L_1100)
.L_1100:
        /*00ac*/ 	.word	0x00000000
        /*00b0*/ 	.short	0x000c
        /*00b2*/ 	.short	0x0060
        /*00b4*/ 	.byte	0x00, 0xf0, 0x21, 0x00


	//----- nvinfo : EIATTR_KPARAM_INFO
	.align		4
.L_1101:
        /*00b8*/ 	.byte	0x04, 0x17
        /*00ba*/ 	.short	(.L_1103 - .L_1102)
.L_1102:
        /*00bc*/ 	.word	0x00000000
        /*00c0*/ 	.short	0x000b
        /*00c2*/ 	.short	0x0058
        /*00c4*/ 	.byte	0x00, 0xf0, 0x21, 0x00


	//----- nvinfo : EIATTR_KPARAM_INFO
	.align		4
.L_1103:
        /*00c8*/ 	.byte	0x04, 0x17
        /*00ca*/ 	.short	(.L_1105 - .L_1104)
.L_1104:
        /*00cc*/ 	.word	0x00000000
        /*00d0*/ 	.short	0x000a
        /*00d2*/ 	.short	0x0050
        /*00d4*/ 	.byte	0x00, 0xf0, 0x21, 0x00


	//----- nvinfo : EIATTR_KPARAM_INFO
	.align		4
.L_1105:
        /*00d8*/ 	.byte	0x04, 0x17
        /*00da*/ 	.short	(.L_1107 - .L_1106)
.L_1106:
        /*00dc*/ 	.word	0x00000000
        /*00e0*/ 	.short	0x0009
        /*00e2*/ 	.short	0x0048
        /*00e4*/ 	.byte	0x00, 0xf0, 0x21, 0x00


	//----- nvinfo : EIATTR_KPARAM_INFO
	.align		4
.L_1107:
        /*00e8*/ 	.byte	0x04, 0x17
        /*00ea*/ 	.short	(.L_1109 - .L_1108)
.L_1108:
        /*00ec*/ 	.word	0x00000000
        /*00f0*/ 	.short	0x0008
        /*00f2*/ 	.short	0x0040
        /*00f4*/ 	.byte	0x00, 0xf0, 0x21, 0x00


	//----- nvinfo : EIATTR_KPARAM_INFO
	.align		4
.L_1109:
        /*00f8*/ 	.byte	0x04, 0x17
        /*00fa*/ 	.short	(.L_1111 - .L_1110)
.L_1110:
        /*00fc*/ 	.word	0x00000000
        /*0100*/ 	.short	0x0007
        /*0102*/ 	.short	0x0038
        /*0104*/ 	.byte	0x00, 0xf0, 0x21, 0x00


	//----- nvinfo : EIATTR_KPARAM_INFO
	.align		4
.L_1111:
        /*0108*/ 	.byte	0x04, 0x17
        /*010a*/ 	.short	(.L_1113 - .L_1112)
.L_1112:
        /*010c*/ 	.word	0x00000000
        /*0110*/ 	.short	0x0006
        /*0112*/ 	.short	0x0030
        /*0114*/ 	.byte	0x00, 0xf0, 0x21, 0x00


	//----- nvinfo : EIATTR_KPARAM_INFO
	.align		4
.L_1113:
        /*0118*/ 	.byte	0x04, 0x17
        /*011a*/ 	.short	(.L_1115 - .L_1114)
.L_1114:
        /*011c*/ 	.word	0x00000000
        /*0120*/ 	.short	0x0005
        /*0122*/ 	.short	0x0028
        /*0124*/ 	.byte	0x00, 0xf0, 0x21, 0x00


	//----- nvinfo : EIATTR_KPARAM_INFO
	.align		4
.L_1115:
        /*0128*/ 	.byte	0x04, 0x17
        /*012a*/ 	.short	(.L_1117 - .L_1116)
.L_1116:
        /*012c*/ 	.word	0x00000000
        /*0130*/ 	.short	0x0004
        /*0132*/ 	.short	0x0020
        /*0134*/ 	.byte	0x00, 0xf5, 0x21, 0x00


	//----- nvinfo : EIATTR_KPARAM_INFO
	.align		4
.L_1117:
        /*0138*/ 	.byte	0x04, 0x17
        /*013a*/ 	.short	(.L_1119 - .L_1118)
.L_1118:
        /*013c*/ 	.word	0x00000000
        /*0140*/ 	.short	0x0003
        /*0142*/ 	.short	0x0018
        /*0144*/ 	.byte	0x00, 0xf5, 0x21, 0x00


	//----- nvinfo : EIATTR_KPARAM_INFO
	.align		4
.L_1119:
        /*0148*/ 	.byte	0x04, 0x17
        /*014a*/ 	.short	(.L_1121 - .L_1120)
.L_1120:
        /*014c*/ 	.word	0x00000000
        /*0150*/ 	.short	0x0002
        /*0152*/ 	.short	0x0010
        /*0154*/ 	.byte	0x00, 0xf5, 0x21, 0x00


	//----- nvinfo : EIATTR_KPARAM_INFO
	.align		4
.L_1121:
        /*0158*/ 	.byte	0x04, 0x17
        /*015a*/ 	.short	(.L_1123 - .L_1122)
.L_1122:
        /*015c*/ 	.word	0x00000000
        /*0160*/ 	.short	0x0001
        /*0162*/ 	.short	0x0008
        /*0164*/ 	.byte	0x00, 0xf5, 0x21, 0x00


	//----- nvinfo : EIATTR_KPARAM_INFO
	.align		4
.L_1123:
        /*0168*/ 	.byte	0x04, 0x17
        /*016a*/ 	.short	(.L_1125 - .L_1124)
.L_1124:
        /*016c*/ 	.word	0x00000000
        /*0170*/ 	.short	0x0000
        /*0172*/ 	.short	0x0000
        /*0174*/ 	.byte	0x00, 0xf5, 0x21, 0x00


	//----- nvinfo : EIATTR_SPARSE_MMA_MASK
	.align		4
.L_1125:
        /*0178*/ 	.byte	0x03, 0x50
        /*017a*/ 	.short	0x0000


	//----- nvinfo : EIATTR_MAXREG_COUNT
	.align		4
        /*017c*/ 	.byte	0x03, 0x1b
        /*017e*/ 	.short	0x00ff


	//----- nvinfo : EIATTR_MERCURY_ISA_VERSION
	.align		4
        /*0180*/ 	.byte	0x03, 0x5f
        /*0182*/ 	.short	0x0101


	//----- nvinfo : EIATTR_VRC_CTA_INIT_COUNT
	.align		4
        /*0184*/ 	.byte	0x02, 0x4a
	.zero		1
	.zero		1


	//----- nvinfo : EIATTR_EXIT_INSTR_OFFSETS
	.align		4
        /*0188*/ 	.byte	0x04, 0x1c
        /*018a*/ 	.short	(.L_1127 - .L_1126)


	//   ....[0]....
.L_1126:
        /*018c*/ 	.word	0x00000440


	//   ....[1]....
        /*0190*/ 	.word	0x00000da0


	//----- nvinfo : EIATTR_CBANK_PARAM_SIZE
	.align		4
.L_1127:
        /*0194*/ 	.byte	0x03, 0x19
        /*0196*/ 	.short	0x00a8


	//----- nvinfo : EIATTR_PARAM_CBANK
	.align		4
        /*0198*/ 	.byte	0x04, 0x0a
        /*019a*/ 	.short	(.L_1129 - .L_1128)
	.align		4
.L_1128:
        /*019c*/ 	.word	index@(.nv.constant0._Z14Mfunc5D_allo_bPdS_S_S_S_ddddddddddddiiiiiS_)
        /*01a0*/ 	.short	0x0380
        /*01a2*/ 	.short	0x00a8


	//----- nvinfo : EIATTR_SW_WAR
	.align		4
.L_1129:
        /*01a4*/ 	.byte	0x04, 0x36
        /*01a6*/ 	.short	(.L_1131 - .L_1130)
.L_1130:
        /*01a8*/ 	.word	0x00000008
.L_1131:


//--------------------- .nv.info._Z14Mfunc4D_allo_bPdS_S_S_dddddddddddiiiiS_ --------------------------
	.section	.nv.info._Z14Mfunc4D_allo_bPdS_S_S_dddddddddddiiiiS_,"",@"SHT_CUDA_INFO"
	.sectionflags	@""
	.align	4


	//----- nvinfo : EIATTR_CUDA_API_VERSION
	.align		4
        /*0000*/ 	.byte	0x04, 0x37
        /*0002*/ 	.short	(.L_1133 - .L_1132)
.L_1132:
        /*0004*/ 	.word	0x00000082


	//----- nvinfo : EIATTR_KPARAM_INFO
	.align		4
.L_1133:
        /*0008*/ 	.byte	0x04, 0x17
        /*000a*/ 	.short	(.L_1135 - .L_1134)
.L_1134:
        /*000c*/ 	.word	0x00000000
        /*0010*/ 	.short	0x0013
        /*0012*/ 	.short	0x0088
        /*0014*/ 	.byte	0x00, 0xf5, 0x21, 0x00


	//----- nvinfo : EIATTR_KPARAM_INFO
	.align		4
.L_1135:
        /*0018*/ 	.byte	0x04, 0x17
        /*001a*/ 	.short	(.L_1137 - .L_1136)
.L_1136:
        /*001c*/ 	.word	0x00000000
        /*0020*/ 	.short	0x0012
        /*0022*/ 	.short	0x0084
        /*0024*/ 	.byte	0x00, 0xf0, 0x11, 0x00


	//----- nvinfo : EIATTR_KPARAM_INFO
	.align		4
.L_1137:
        /*0028*/ 	.byte	0x04, 0x17
        /*002a*/ 	.short	(.L_1139 - .L_1138)
.L_1138:
        /*002c*/ 	.word	0x00000000
        /*0030*/ 	.short	0x0011
        /*0032*/ 	.short	0x0080
        /*0034*/ 	.byte	0x00, 0xf0, 0x11, 0x00


	//----- nvinfo : EIATTR_KPARAM_INFO
	.align		4
.L_1139:
        /*0038*/ 	.byte	0x04, 0x17
        /*003a*/ 	.short	(.L_1141 - .L_1140)
.L_1140:
        /*003c*/ 	.word	0x00000000
        /*0040*/ 	.short	0x0010
        /*0042*/ 	.short	0x007c
        /*0044*/ 	.byte	0x00, 0xf0, 0x11, 0x00


	//----- nvinfo : EIATTR_KPARAM_INFO
	.align		4
.L_1141:
        /*0048*/ 	.byte	0x04, 0x17
        /*004a*/ 	.short	(.L_1143 - .L_1142)
.L_1142:
        /*004c*/ 	.word	0x00000000
        /*0050*/ 	.short	0x000f
        /*0052*/ 	.short	0x0078
        /*0054*/ 	.byte	0x00, 0xf0, 0x11, 0x00


	//----- nvinfo : EIATTR_KPARAM_INFO
	.align		4
.L_1143:
        /*0058*/ 	.byte	0x04, 0x17
        /*005a*/ 	.short	(.L_1145 - .L_1144)
.L_1144:
        /*005c*/ 	.word	0x00000000
        /*0060*/ 	.short	0x000e
        /*0062*/ 	.short	0x0070
        /*0064*/ 	.byte	0x00, 0xf0, 0x21, 0x00


	//----- nvinfo : EIATTR_KPARAM_INFO
	.align		4
.L_1145:
        /*0068*/ 	.byte	0x04, 0x17
        /*006a*/ 	.short	(.L_1147 - .L_1146)
.L_1146:
        /*006c*/ 	.word	0x00000000
        /*0070*/ 	.short	0x000d
        /*0072*/ 	.short	0x0068
        /*0074*/ 	.byte	0x00, 0xf0, 0x21, 0x00


	//----- nvinfo : EIATTR_KPARAM_INFO
	.align		4
.L_1147:
        /*0078*/ 	.byte	0x04, 0x17
        /*007a*/ 	.short	(.L_1149 - .L_1148)
.L_1148:
        /*007c*/ 	.word	0x00000000
        /*0080*/ 	.short	0x000c
        /*0082*/ 	.short	0x0060
        /*0084*/ 	.byte	0x00, 0xf0, 0x21, 0x00


	//----- nvinfo : EIATTR_KPARAM_INFO
	.align		4
.L_1149:
        /*0088*/ 	.byte	0x04, 0x17
        /*008a*/ 	.short	(.L_1151 - .L_1150)
.L_1150:
        /*008c*/ 	.word	0x00000000
        /*0090*/ 	.short	0x000b
        /*0092*/ 	.short	0x0058
        /*0094*/ 	.byte	0x00, 0xf0, 0x21, 0x00


	//----- nvinfo : EIATTR_KPARAM_INFO
	.align		4
.L_1151:
        /*0098*/ 	.byte	0x04, 0x17
        /*009a*/ 	.short	(.L_1153 - .L_1152)
.L_1152:
        /*009c*/ 	.word	0x00000000
        /*00a0*/ 	.short	0x000a
        /*00a2*/ 	.short	0x0050
        /*00a4*/ 	.byte	0x00, 0xf0, 0x21, 0x00


	//----- nvinfo : EIATTR_KPARAM_INFO
	.align		4
.L_1153:
        /*00a8*/ 	.byte	0x04, 0x17
        /*00aa*/ 	.short	(.L_1155 - .L_1154)
.L_1154:
        /*00ac*/ 	.word	0x00000000
        /*00b0*/ 	.short	0x0009
        /*00b2*/ 	.short	0x0048
        /*00b4*/ 	.byte	0x00, 0xf0, 0x21, 0x00


	//----- nvinfo : EIATTR_KPARAM_INFO
	.align		4
.L_1155:
        /*00b8*/ 	.byte	0x04, 0x17
        /*00ba*/ 	.short	(.L_1157 - .L_1156)
.L_1156:
        /*00bc*/ 	.word	0x00000000
        /*00c0*/ 	.short	0x0008
        /*00c2*/ 	.short	0x0040
        /*00c4*/ 	.byte	0x00, 0xf0, 0x21, 0x00


	//----- nvinfo : EIATTR_KPARAM_INFO
	.align		4
.L_1157:
        /*00c8*/ 	.byte	0x04, 0x17
        /*00ca*/ 	.short	(.L_1159 - .L_1158)
.L_1158:
        /*00cc*/ 	.word	0x00000000
        /*00d0*/ 	.short	0x0007
        /*00d2*/ 	.short	0x0038
        /*00d4*/ 	.byte	0x00, 0xf0, 0x21, 0x00


	//----- nvinfo : EIATTR_KPARAM_INFO
	.align		4
.L_1159:
        /*00d8*/ 	.byte	0x04, 0x17
        /*00da*/ 	.short	(.L_1161 - .L_1160)
.L_1160:
        /*00dc*/ 	.word	0x00000000
        /*00e0*/ 	.short	0x0006
        /*00e2*/ 	.short	0x0030
        /*00e4*/ 	.byte	0x00, 0xf0, 0x21, 0x00


	//----- nvinfo : EIATTR_KPARAM_INFO
	.align		4
.L_1161:
        /*00e8*/ 	.byte	0x04, 0x17
        /*00ea*/ 	.short	(.L_1163 - .L_1162)
.L_1162:
        /*00ec*/ 	.word	0x00000000
        /*00f0*/ 	.short	0x0005
        /*00f2*/ 	.short	0x0028
        /*00f4*/ 	.byte	0x00, 0xf0, 0x21, 0x00


	//----- nvinfo : EIATTR_KPARAM_INFO
	.align		4
.L_1163:
        /*00f8*/ 	.byte	0x04, 0x17
        /*00fa*/ 	.short	(.L_1165 - .L_1164)
.L_1164:
        /*00fc*/ 	.word	0x00000000
        /*0100*/ 	.short	0x0004
        /*0102*/ 	.short	0x0020
        /*0104*/ 	.byte	0x00, 0xf0, 0x21, 0x00


	//----- nvinfo : EIATTR_KPARAM_INFO
	.align		4
.L_1165:
        /*0108*/ 	.byte	0x04, 0x17
        /*010a*/ 	.short	(.L_1167 - .L_1166)
.L_1166:
        /*010c*/ 	.word	0x00000000
        /*0110*/ 	.short	0x0003
        /*0112*/ 	.short	0x0018
        /*0114*/ 	.byte	0x00, 0xf5, 0x21, 0x00


	//----- nvinfo : EIATTR_KPARAM_INFO
	.align		4
.L_1167:
        /*0118*/ 	.byte	0x04, 0x17
        /*011a*/ 	.short	(.L_1169 - .L_1168)
.L_1168:
        /*011c*/ 	.word	0x00000000
        /*0120*/ 	.short	0x0002
        /*0122*/ 	.short	0x0010
        /*0124*/ 	.byte	0x00, 0xf5, 0x21, 0x00


	//----- nvinfo : EIATTR_KPARAM_INFO
	.align		4
.L_1169:
        /*0128*/ 	.byte	0x04, 0x17
        /*012a*/ 	.short	(.L_1171 - .L_1170)
.L_1170:
        /*012c*/ 	.word	0x00000000
        /*0130*/ 	.short	0x0001
        /*0132*/ 	.short	0x0008
        /*0134*/ 	.byte	0x00, 0xf5, 0x21, 0x00


	//----- nvinfo : EIATTR_KPARAM_INFO
	.align		4
.L_1171:
        /*0138*/ 	.byte	0x04, 0x17
        /*013a*/ 	.short	(.L_1173 - .L_1172)
.L_1172:
        /*013c*/ 	.word	0x00000000
        /*0140*/ 	.short	0x0000
        /*0142*/ 	.short	0x0000
        /*0144*/ 	.byte	0x00, 0xf5, 0x21, 0x00


	//----- nvinfo : EIATTR_SPARSE_MMA_MASK
	.align		4
.L_1173:
        /*0148*/ 	.byte	0x03, 0x50
        /*014a*/ 	.short	0x0000


	//----- nvinfo : EIATTR_MAXREG_COUNT
	.align		4
        /*014c*/ 	.byte	0x03, 0x1b
        /*014e*/ 	.short	0x00ff


	//----- nvinfo : EIATTR_MERCURY_ISA_VERSION
	.align		4
        /*0150*/ 	.byte	0x03, 0x5f
        /*0152*/ 	.short	0x0101


	//----- nvinfo : EIATTR_VRC_CTA_INIT_COUNT
	.align		4
        /*0154*/ 	.byte	0x02, 0x4a
	.zero		1
	.zero		1


	//----- nvinfo : EIATTR_EXIT_INSTR_OFFSETS
	.align		4
        /*0158*/ 	.byte	0x04, 0x1c
        /*015a*/ 	.short	(.L_1175 - .L_1174)


	//   ....[0]....
.L_1174:
        /*015c*/ 	.word	0x000001c0


	//   ....[1]....
        /*0160*/ 	.word	0x00000ab0


	//----- nvinfo : EIATTR_CBANK_PARAM_SIZE
	.align		4
.L_1175:
        /*0164*/ 	.byte	0x03, 0x19
        /*0166*/ 	.short	0x0090


	//----- nvinfo : EIATTR_PARAM_CBANK
	.align		4
        /*0168*/ 	.byte	0x04, 0x0a
        /*016a*/ 	.short	(.L_1177 - .L_1176)
	.align		4
.L_1176:
        /*016c*/ 	.word	index@(.nv.constant0._Z14Mfunc4D_allo_bPdS_S_S_dddddddddddiiiiS_)
        /*0170*/ 	.short	0x0380
        /*0172*/ 	.short	0x0090


	//----- nvinfo : EIATTR_SW_WAR
	.align		4
.L_1177:
        /*0174*/ 	.byte	0x04, 0x36
        /*0176*/ 	.short	(.L_1179 - .L_1178)
.L_1178:
        /*0178*/ 	.word	0x00000008
.L_1179:


//--------------------- .nv.info._Z14Mfunc3D_allo_bPdS_S_ddddddddddiiiS_ --------------------------
	.section	.nv.info._Z14Mfunc3D_allo_bPdS_S_ddddddddddiiiS_,"",@"SHT_CUDA_INFO"
	.sectionflags	@""
	.align	4


	//----- nvinfo : EIATTR_CUDA_API_VERSION
	.align		4
        /*0000*/ 	.byte	0x04, 0x37
        /*0002*/ 	.short	(.L_1181 - .L_1180)
.L_1180:
        /*0004*/ 	.word	0x00000082


	//----- nvinfo : EIATTR_KPARAM_INFO
	.align		4
.L_1181:
        /*0008*/ 	.byte	0x04, 0x17
        /*000a*/ 	.short	(.L_1183 - .L_1182)
.L_1182:
        /*000c*/ 	.word	0x00000000
        /*0010*/ 	.short	0x0010
        /*0012*/ 	.short	0x0078
        /*0014*/ 	.byte	0x00, 0xf5, 0x21, 0x00


	//----- nvinfo : EIATTR_KPARAM_INFO
	.align		4
.L_1183:
        /*0018*/ 	.byte	0x04, 0x17
        /*001a*/ 	.short	(.L_1185 - .L_1184)
.L_1184:
        /*001c*/ 	.word	0x00000000
        /*0020*/ 	.short	0x000f
        /*0022*/ 	.short	0x0070
        /*0024*/ 	.byte	0x00, 0xf0, 0x11, 0x00


	//----- nvinfo : EIATTR_KPARAM_INFO
	.align		4
.L_1185:
        /*0028*/ 	.byte	0x04, 0x17
        /*002a*/ 	.short	(.L_1187 - .L_1186)
.L_1186:
        /*002c*/ 	.word	0x00000000
        /*0030*/ 	.short	0x000e
        /*0032*/ 	.short	0x006c
        /*0034*/ 	.byte	0x00, 0xf0, 0x11, 0x00


	//----- nvinfo : EIATTR_KPARAM_INFO
	.align		4
.L_1187:
        /*0038*/ 	.byte	0x04, 0x17
        /*003a*/ 	.short	(.L_1189 - .L_1188)
.L_1188:
        /*003c*/ 	.word	0x00000000
        /*0040*/ 	.short	0x000d
        /*0042*/ 	.short	0x0068
        /*0044*/ 	.byte	0x00, 0xf0, 0x11, 0x00


	//----- nvinfo : EIATTR_KPARAM_INFO
	.align		4
.L_1189:
        /*0048*/ 	.byte	0x04, 0x17
        /*004a*/ 	.short	(.L_1191 - .L_1190)
.L_1190:
        /*004c*/ 	.word	0x00000000
        /*0050*/ 	.short	0x000c
        /*0052*/ 	.short	0x0060
        /*0054*/ 	.byte	0x00, 0xf0, 0x21, 0x00


	//----- nvinfo : EIATTR_KPARAM_INFO
	.align		4
.L_1191:
        /*0058*/ 	.byte	0x04, 0x17
        /*005a*/ 	.short	(.L_1193 - .L_1192)
.L_1192:
        /*005c*/ 	.word	0x00000000
        /*0060*/ 	.short	0x000b
        /*0062*/ 	.short	0x0058
        /*0064*/ 	.byte	0x00, 0xf0, 0x21, 0x00


	//----- nvinfo : EIATTR_KPARAM_INFO
	.align		4
.L_1193:
        /*0068*/ 	.byte	0x04, 0x17
        /*006a*/ 	.short	(.L_1195 - .L_1194)
.L_1194:
        /*006c*/ 	.word	0x00000000
        /*0070*/ 	.short	0x000a
        /*0072*/ 	.short	0x0050
        /*0074*/ 	.byte	0x00, 0xf0, 0x21, 0x00


	//----- nvinfo : EIATTR_KPARAM_INFO
	.align		4
.L_1195:
        /*0078*/ 	.byte	0x04, 0x17
        /*007a*/ 	.short	(.L_1197 - .L_1196)
.L_1196:
        /*007c*/ 	.word	0x00000000
        /*0080*/ 	.short	0x0009
        /*0082*/ 	.short	0x0048
        /*0084*/ 	.byte	0x00, 0xf0, 0x21, 0x00


	//----- nvinfo : EIATTR_KPARAM_INFO
	.align		4
.L_1197:
        /*0088*/ 	.byte	0x04, 0x17
        /*008a*/ 	.short	(.L_1199 - .L_1198)
.L_1198:
        /*008c*/ 	.word	0x00000000
        /*0090*/ 	.short	0x0008
        /*0092*/ 	.short	0x0040
        /*0094*/ 	.byte	0x00, 0xf0, 0x21, 0x00


	//----- nvinfo : EIATTR_KPARAM_INFO
	.align		4
.L_1199:
        /*0098*/ 	.byte	0x04, 0x17
        /*009a*/ 	.short	(.L_1201 - .L_1200)
.L_1200:
        /*009c*/ 	.word	0x00000000
        /*00a0*/ 	.short	0x0007
        /*00a2*/ 	.short	0x0038
        /*00a4*/ 	.byte	0x00, 0xf0, 0x21, 0x00


	//----- nvinfo : EIATTR_KPARAM_INFO
	.align		4
.L_1201:
        /*00a8*/ 	.byte	0x04, 0x17
        /*00aa*/ 	.short	(.L_1203 - .L_1202)
.L_1202:
        /*00ac*/ 	.word	0x00000000
        /*00b0*/ 	.short	0x0006
        /*00b2*/ 	.short	0x0030
        /*00b4*/ 	.byte	0x00, 0xf0, 0x21, 0x00


	//----- nvinfo : EIATTR_KPARAM_INFO
	.align		4
.L_1203:
        /*00b8*/ 	.byte	0x04, 0x17
        /*00ba*/ 	.short	(.L_1205 - .L_1204)
.L_1204:
        /*00bc*/ 	.word	0x00000000
        /*00c0*/ 	.short	0x0005
        /*00c2*/ 	.short	0x0028
        /*00c4*/ 	.byte	0x00, 0xf0, 0x21, 0x00


	//----- nvinfo : EIATTR_KPARAM_INFO
	.align		4
.L_1205:
        /*00c8*/ 	.byte	0x04, 0x17
        /*00ca*/ 	.short	(.L_1207 - .L_1206)
.L_1206:
        /*00cc*/ 	.word	0x00000000
        /*00d0*/ 	.short	0x0004
        /*00d2*/ 	.short	0x0020
        /*00d4*/ 	.byte	0x00, 0xf0, 0x21, 0x00


	//----- nvinfo : EIATTR_KPARAM_INFO
	.align		4
.L_1207:
        /*00d8*/ 	.byte	0x04, 0x17
        /*00da*/ 	.short	(.L_1209 - .L_1208)
.L_1208:
        /*00dc*/ 	.word	0x00000000
        /*00e0*/ 	.short	0x0003
        /*00e2*/ 	.short	0x0018
        /*00e4*/ 	.byte	0x00, 0xf0, 0x21, 0x00


	//----- nvinfo : EIATTR_KPARAM_INFO
	.align		4
.L_1209:
        /*00e8*/ 	.byte	0x04, 0x17
        /*00ea*/ 	.short	(.L_1211 - .L_1210)
.L_1210:
        /*00ec*/ 	.word	0x00000000
        /*00f0*/ 	.short	0x0002
        /*00f2*/ 	.short	0x0010
        /*00f4*/ 	.byte	0x00, 0xf5, 0x21, 0x00


	//----- nvinfo : EIATTR_KPARAM_INFO
	.align		4
.L_1211:
        /*00f8*/ 	.byte	0x04, 0x17
        /*00fa*/ 	.short	(.L_1213 - .L_1212)
.L_1212:
        /*00fc*/ 	.word	0x00000000
        /*0100*/ 	.short	0x0001
        /*0102*/ 	.short	0x0008
        /*0104*/ 	.byte	0x00, 0xf5, 0x21, 0x00


	//----- nvinfo : EIATTR_KPARAM_INFO
	.align		4
.L_1213:
        /*0108*/ 	.byte	0x04, 0x17
        /*010a*/ 	.short	(.L_1215 - .L_1214)
.L_1214:
        /*010c*/ 	.word	0x00000000
        /*0110*/ 	.short	0x0000
        /*0112*/ 	.short	0x0000
        /*0114*/ 	.byte	0x00, 0xf5, 0x21, 0x00


	//----- nvinfo : EIATTR_SPARSE_MMA_MASK
	.align		4
.L_1215:
        /*0118*/ 	.byte	0x03, 0x50
        /*011a*/ 	.short	0x0000


	//----- nvinfo : EIATTR_MAXREG_COUNT
	.align		4
        /*011c*/ 	.byte	0x03, 0x1b
        /*011e*/ 	.short	0x00ff


	//----- nvinfo : EIATTR_MERCURY_ISA_VERSION
	.align		4
        /*0120*/ 	.byte	0x03, 0x5f
        /*0122*/ 	.short	0x0101


	//----- nvinfo : EIATTR_VRC_CTA_INIT_COUNT
	.align		4
        /*0124*/ 	.byte	0x02, 0x4a
	.zero		1
	.zero		1


	//----- nvinfo : EIATTR_EXIT_INSTR_OFFSETS
	.align		4
        /*0128*/ 	.byte	0x04, 0x1c
        /*012a*/ 	.short	(.L_1217 - .L_1216)


	//   ....[0]....
.L_1216:
        /*012c*/ 	.word	0x00000400


	//   ....[1]....
        /*0130*/ 	.word	0x000008a0


	//----- nvinfo : EIATTR_CBANK_PARAM_SIZE
	.align		4
.L_1217:
        /*0134*/ 	.byte	0x03, 0x19
        /*0136*/ 	.short	0x0080


	//----- nvinfo : EIATTR_PARAM_CBANK
	.align		4
        /*0138*/ 	.byte	0x04, 0x0a
        /*013a*/ 	.short	(.L_1219 - .L_1218)
	.align		4
.L_1218:
        /*013c*/ 	.word	index@(.nv.constant0._Z14Mfunc3D_allo_bPdS_S_ddddddddddiiiS_)
        /*0140*/ 	.short	0x0380
        /*0142*/ 	.short	0x0080


	//----- nvinfo : EIATTR_SW_WAR
	.align		4
.L_1219:
        /*0144*/ 	.byte	0x04, 0x36
        /*0146*/ 	.short	(.L_1221 - .L_1220)
.L_1220:
        /*0148*/ 	.word	0x00000008
.L_1221:


//--------------------- .nv.info._Z14Mfunc2D_allo_bPdS_dddddddddiiS_ --------------------------
	.section	.nv.info._Z14Mfunc2D_allo_bPdS_dddddddddiiS_,"",@"SHT_CUDA_INFO"
	.sectionflags	@""
	.align	4


	//----- nvinfo : EIATTR_CUDA_API_VERSION
	.align		4
        /*0000*/ 	.byte	0x04, 0x37
        /*0002*/ 	.short	(.L_1223 - .L_1222)
.L_1222:
        /*0004*/ 	.word	0x00000082


	//----- nvinfo : EIATTR_KPARAM_INFO
	.align		4
.L_1223:
        /*0008*/ 	.byte	0x04, 0x17
        /*000a*/ 	.short	(.L_1225 - .L_1224)
.L_1224:
        /*000c*/ 	.word	0x00000000
        /*0010*/ 	.short	0x000d
        /*0012*/ 	.short	0x0060
        /*0014*/ 	.byte	0x00, 0xf5, 0x21, 0x00


	//----- nvinfo : EIATTR_KPARAM_INFO
	.align		4
.L_1225:
        /*0018*/ 	.byte	0x04, 0x17
        /*001a*/ 	.short	(.L_1227 - .L_1226)
.L_1226:
        /*001c*/ 	.word	0x00000000
        /*0020*/ 	.short	0x000c
        /*0022*/ 	.short	0x005c
        /*0024*/ 	.byte	0x00, 0xf0, 0x11, 0x00


	//----- nvinfo : EIATTR_KPARAM_INFO
	.align		4
.L_1227:
        /*0028*/ 	.byte	0x04, 0x17
        /*002a*/ 	.short	(.L_1229 - .L_1228)
.L_1228:
        /*002c*/ 	.word	0x00000000
        /*0030*/ 	.short	0x000b
        /*0032*/ 	.short	0x0058
        /*0034*/ 	.byte	0x00, 0xf0, 0x11, 0x00


	//----- nvinfo : EIATTR_KPARAM_INFO
	.align		4
.L_1229:
        /*0038*/ 	.byte	0x04, 0x17
        /*003a*/ 	.short	(.L_1231 - .L_1230)
.L_1230:
        /*003c*/ 	.word	0x00000000
        /*0040*/ 	.short	0x000a
        /*0042*/ 	.short	0x0050
        /*0044*/ 	.byte	0x00, 0xf0, 0x21, 0x00


	//----- nvinfo : EIATTR_KPARAM_INFO
	.align		4
.L_1231:
        /*0048*/ 	.byte	0x04, 0x17
        /*004a*/ 	.short	(.L_1233 - .L_1232)
.L_1232:
        /*004c*/ 	.word	0x00000000
        /*0050*/ 	.short	0x0009
        /*0052*/ 	.short	0x0048
        /*0054*/ 	.byte	0x00, 0xf0, 0x21, 0x00


	//----- nvinfo : EIATTR_KPARAM_INFO
	.align		4
.L_1233:
        /*0058*/ 	.byte	0x04, 0x17
        /*005a*/ 	.short	(.L_1235 - .L_1234)
.L_1234:
        /*005c*/ 	.word	0x00000000
        /*0060*/ 	.short	0x0008
        /*0062*/ 	.short	0x0040
        /*0064*/ 	.byte	0x00, 0xf0, 0x21, 0x00


	//----- nvinfo : EIATTR_KPARAM_INFO
	.align		4
.L_1235:
        /*0068*/ 	.byte	0x04, 0x17
        /*006a*/ 	.short	(.L_1237 - .L_1236)
.L_1236:
        /*006c*/ 	.word	0x00000000
        /*0070*/ 	.short	0x0007
        /*0072*/ 	.short	0x0038
        /*0074*/ 	.byte	0x00, 0xf0, 0x21, 0x00


	//----- nvinfo : EIATTR_KPARAM_INFO
	.align		4
.L_1237:
        /*0078*/ 	.byte	0x04, 0x17
        /*007a*/ 	.short	(.L_1239 - .L_1238)
.L_1238:
        /*007c*/ 	.word	0x00000000
        /*0080*/ 	.short	0x0006
        /*0082*/ 	.short	0x0030
        /*0084*/ 	.byte	0x00, 0xf0, 0x21, 0x00


	//----- nvinfo : EIATTR_KPARAM_INFO
	.align		4
.L_1239:
        /*0088*/ 	.byte	0x04, 0x17
        /*008a*/ 	.short	(.L_1241 - .L_1240)
.L_1240:
        /*008c*/ 	.word	0x00000000
        /*0090*/ 	.short	0x0005
        /*0092*/ 	.short	0x0028
        /*0094*/ 	.byte	0x00, 0xf0, 0x21, 0x00


	//----- nvinfo : EIATTR_KPARAM_INFO
	.align		4
.L_1241:
        /*0098*/ 	.byte	0x04, 0x17
        /*009a*/ 	.short	(.L_1243 - .L_1242)
.L_1242:
        /*009c*/ 	.word	0x00000000
        /*00a0*/ 	.short	0x0004
        /*00a2*/ 	.short	0x0020
        /*00a4*/ 	.byte	0x00, 0xf0, 0x21, 0x00


	//----- nvinfo : EIATTR_KPARAM_INFO
	.align		4
.L_1243:
        /*00a8*/ 	.byte	0x04, 0x17
        /*00aa*/ 	.short	(.L_1245 - .L_1244)
.L_1244:
        /*00ac*/ 	.word	0x00000000
        /*00b0*/ 	.short	0x0003
        /*00b2*/ 	.short	0x0018
        /*00b4*/ 	.byte	0x00, 0xf0, 0x21, 0x00


	//----- nvinfo : EIATTR_KPARAM_INFO
	.align		4
.L_1245:
        /*00b8*/ 	.byte	0x04, 0x17
        /*00ba*/ 	.short	(.L_1247 - .L_1246)
.L_1246:
        /*00bc*/ 	.word	0x00000000
        /*00c0*/ 	.short	0x0002
        /*00c2*/ 	.short	0x0010
        /*00c4*/ 	.byte	0x00, 0xf0, 0x21, 0x00


	//----- nvinfo : EIATTR_KPARAM_INFO
	.align		4
.L_1247:
        /*00c8*/ 	.byte	0x04, 0x17
        /*00ca*/ 	.short	(.L_1249 - .L_1248)
.L_1248:
        /*00cc*/ 	.word	0x00000000
        /*00d0*/ 	.short	0x0001
        /*00d2*/ 	.short	0x0008
        /*00d4*/ 	.byte	0x00, 0xf5, 0x21, 0x00


	//----- nvinfo : EIATTR_KPARAM_INFO
	.align		4
.L_1249:
        /*00d8*/ 	.byte	0x04, 0x17
        /*00da*/ 	.short	(.L_1251 - .L_1250)
.L_1250:
        /*00dc*/ 	.word	0x00000000
        /*00e0*/ 	.short	0x0000
        /*00e2*/ 	.short	0x0000
        /*00e4*/ 	.byte	0x00, 0xf5, 0x21, 0x00


	//----- nvinfo : EIATTR_SPARSE_MMA_MASK
	.align		4
.L_1251:
        /*00e8*/ 	.byte	0x03, 0x50
        /*00ea*/ 	.short	0x0000


	//----- nvinfo : EIATTR_MAXREG_COUNT
	.align		4
        /*00ec*/ 	.byte	0x03, 0x1b
        /*00ee*/ 	.short	0x00ff


	//----- nvinfo : EIATTR_MERCURY_ISA_VERSION
	.align		4
        /*00f0*/ 	.byte	0x03, 0x5f
        /*00f2*/ 	.short	0x0101


	//----- nvinfo : EIATTR_VRC_CTA_INIT_COUNT
	.align		4
        /*00f4*/ 	.byte	0x02, 0x4a
	.zero		1
	.zero		1


	//----- nvinfo : EIATTR_EXIT_INSTR_OFFSETS
	.align		4
        /*00f8*/ 	.byte	0x04, 0x1c
        /*00fa*/ 	.short	(.L_1253 - .L_1252)


	//   ....[0]....
.L_1252:
        /*00fc*/ 	.word	0x000001a0


	//   ....[1]....
        /*0100*/ 	.word	0x00000550


	//----- nvinfo : EIATTR_CBANK_PARAM_SIZE
	.align		4
.L_1253:
        /*0104*/ 	.byte	0x03, 0x19
        /*0106*/ 	.short	0x0068


	//----- nvinfo : EIATTR_PARAM_CBANK
	.align		4
        /*0108*/ 	.byte	0x04, 0x0a
        /*010a*/ 	.short	(.L_1255 - .L_1254)
	.align		4
.L_1254:
        /*010c*/ 	.word	index@(.nv.constant0._Z14Mfunc2D_allo_bPdS_dddddddddiiS_)
        /*0110*/ 	.short	0x0380
        /*0112*/ 	.short	0x0068


	//----- nvinfo : EIATTR_SW_WAR
	.align		4
.L_1255:
        /*0114*/ 	.byte	0x04, 0x36
        /*0116*/ 	.short	(.L_1257 - .L_1256)
.L_1256:
        /*0118*/ 	.word	0x00000008
.L_1257:


//--------------------- .nv.info._Z17include_bc_allo_aPddddddddddiiS_ --------------------------
	.section	.nv.info._Z17include_bc_allo_aPddddddddddiiS_,"",@"SHT_CUDA_INFO"
	.sectionflags	@""
	.align	4


	//----- nvinfo : EIATTR_CUDA_API_VERSION
	.align		4
        /*0000*/ 	.byte	0x04, 0x37
        /*0002*/ 	.short	(.L_1259 - .L_1258)
.L_1258:
        /*0004*/ 	.word	0x00000082


	//----- nvinfo : EIATTR_KPARAM_INFO
	.align		4
.L_1259:
        /*0008*/ 	.byte	0x04, 0x17
        /*000a*/ 	.short	(.L_1261 - .L_1260)
.L_1260:
        /*000c*/ 	.word	0x00000000
        /*0010*/ 	.short	0x000c
        /*0012*/ 	.short	0x0058
        /*0014*/ 	.byte	0x00, 0xf5, 0x21, 0x00


	//----- nvinfo : EIATTR_KPARAM_INFO
	.align		4
.L_1261:
        /*0018*/ 	.byte	0x04, 0x17
        /*001a*/ 	.short	(.L_1263 - .L_1262)
.L_1262:
        /*001c*/ 	.word	0x00000000
        /*0020*/ 	.short	0x000b
        /*0022*/ 	.short	0x0054
        /*0024*/ 	.byte	0x00, 0xf0, 0x11, 0x00


	//----- nvinfo : EIATTR_KPARAM_INFO
	.align		4
.L_1263:
        /*0028*/ 	.byte	0x04, 0x17
        /*002a*/ 	.short	(.L_1265 - .L_1264)
.L_1264:
        /*002c*/ 	.word	0x00000000
        /*0030*/ 	.short	0x000a
        /*0032*/ 	.short	0x0050
        /*0034*/ 	.byte	0x00, 0xf0, 0x11, 0x00


	//----- nvinfo : EIATTR_KPARAM_INFO
	.align		4
.L_1265:
        /*0038*/ 	.byte	0x04, 0x17
        /*003a*/ 	.short	(.L_1267 - .L_1266)
.L_1266:
        /*003c*/ 	.word	0x00000000
        /*0040*/ 	.short	0x0009
        /*0042*/ 	.short	0x0048
        /*0044*/ 	.byte	0x00, 0xf0, 0x21, 0x00


	//----- nvinfo : EIATTR_KPARAM_INFO
	.align		4
.L_1267:
        /*0048*/ 	.byte	0x04, 0x17
        /*004a*/ 	.short	(.L_1269 - .L_1268)
.L_1268:
        /*004c*/ 	.word	0x00000000
        /*0050*/ 	.short	0x0008
        /*0052*/ 	.short	0x0040
        /*0054*/ 	.byte	0x00, 0xf0, 0x21, 0x00


	//----- nvinfo : EIATTR_KPARAM_INFO
	.align		4
.L_1269:
        /*0058*/ 	.byte	0x04, 0x17
        /*005a*/ 	.short	(.L_1271 - .L_1270)
.L_1270:
        /*005c*/ 	.word	0x00000000
        /*0060*/ 	.short	0x0007
        /*0062*/ 	.short	0x0038
        /*0064*/ 	.byte	0x00, 0xf0, 0x21, 0x00


	//----- nvinfo : EIATTR_KPARAM_INFO
	.align		4
.L_1271:
        /*0068*/ 	.byte	0x04, 0x17
        /*006a*/ 	.short	(.L_1273 - .L_1272)
.L_1272:
        /*006c*/ 	.word	0x00000000
        /*0070*/ 	.short	0x0006
        /*0072*/ 	.short	0x0030
        /*0074*/ 	.byte	0x00, 0xf0, 0x21, 0x00


	//----- nvinfo : EIATTR_KPARAM_INFO
	.align		4
.L_1273:
        /*0078*/ 	.byte	0x04, 0x17
        /*007a*/ 	.short	(.L_1275 - .L_1274)
.L_1274:
        /*007c*/ 	.word	0x00000000
        /*0080*/ 	.short	0x0005
        /*0082*/ 	.short	0x0028
        /*0084*/ 	.byte	0x00, 0xf0, 0x21, 0x00


	//----- nvinfo : EIATTR_KPARAM_INFO
	.align		4
.L_1275:
        /*0088*/ 	.byte	0x04, 0x17
        /*008a*/ 	.short	(.L_1277 - .L_1276)
.L_1276:
        /*008c*/ 	.word	0x00000000
        /*0090*/ 	.short	0x0004
        /*0092*/ 	.short	0x0020
        /*0094*/ 	.byte	0x00, 0xf0, 0x21, 0x00


	//----- nvinfo : EIATTR_KPARAM_INFO
	.align		4
.L_1277:
        /*0098*/ 	.byte	0x04, 0x17
        /*009a*/ 	.short	(.L_1279 - .L_1278)
.L_1278:
        /*009c*/ 	.word	0x00000000
        /*00a0*/ 	.short	0x0003
        /*00a2*/ 	.short	0x0018
        /*00a4*/ 	.byte	0x00, 0xf0, 0x21, 0x00


	//----- nvinfo : EIATTR_KPARAM_INFO
	.align		4
.L_1279:
        /*00a8*/ 	.byte	0x04, 0x17
        /*00aa*/ 	.short	(.L_1281 - .L_1280)
.L_1280:
        /*00ac*/ 	.word	0x00000000
        /*00b0*/ 	.short	0x0002
        /*00b2*/ 	.short	0x0010
        /*00b4*/ 	.byte	0x00, 0xf0, 0x21, 0x00


	//----- nvinfo : EIATTR_KPARAM_INFO
	.align		4
.L_1281:
        /*00b8*/ 	.byte	0x04, 0x17
        /*00ba*/ 	.short	(.L_1283 - .L_1282)
.L_1282:
        /*00bc*/ 	.word	0x00000000
        /*00c0*/ 	.short	0x0001
        /*00c2*/ 	.short	0x0008
        /*00c4*/ 	.byte	0x00, 0xf0, 0x21, 0x00


	//----- nvinfo : EIATTR_KPARAM_INFO
	.align		4
.L_1283:
        /*00c8*/ 	.byte	0x04, 0x17
        /*00ca*/ 	.short	(.L_1285 - .L_1284)
.L_1284:
        /*00cc*/ 	.word	0x00000000
        /*00d0*/ 	.short	0x0000
        /*00d2*/ 	.short	0x0000
        /*00d4*/ 	.byte	0x00, 0xf5, 0x21, 0x00


	//----- nvinfo : EIATTR_SPARSE_MMA_MASK
	.align		4
.L_1285:
        /*00d8*/ 	.byte	0x03, 0x50
        /*00da*/ 	.short	0x0000


	//----- nvinfo : EIATTR_MAXREG_COUNT
	.align		4
        /*00dc*/ 	.byte	0x03, 0x1b
        /*00de*/ 	.short	0x00ff


	//----- nvinfo : EIATTR_MERCURY_ISA_VERSION
	.align		4
        /*00e0*/ 	.byte	0x03, 0x5f
        /*00e2*/ 	.short	0x0101


	//----- nvinfo : EIATTR_VRC_CTA_INIT_COUNT
	.align		4
        /*00e4*/ 	.byte	0x02, 0x4a
	.zero		1
	.zero		1


	//----- nvinfo : EIATTR_EXIT_INSTR_OFFSETS
	.align		4
        /*00e8*/ 	.byte	0x04, 0x1c
        /*00ea*/ 	.short	(.L_1287 - .L_1286)


	//   ....[0]....
.L_1286:
        /*00ec*/ 	.word	0x00000660


	//   ....[1]....
        /*00f0*/ 	.word	0x00000a00


	//----- nvinfo : EIATTR_CRS_STACK_SIZE
	.align		4
.L_1287:
        /*00f4*/ 	.byte	0x04, 0x1e
        /*00f6*/ 	.short	(.L_1289 - .L_1288)
.L_1288:
        /*00f8*/ 	.word	0x00000000


	//----- nvinfo : EIATTR_CBANK_PARAM_SIZE
	.align		4
.L_1289:
        /*00fc*/ 	.byte	0x03, 0x19
        /*00fe*/ 	.short	0x0060


	//----- nvinfo : EIATTR_PARAM_CBANK
	.align		4
        /*0100*/ 	.byte	0x04, 0x0a
        /*0102*/ 	.short	(.L_1291 - .L_1290)
	.align		4
.L_1290:
        /*0104*/ 	.word	index@(.nv.constant0._Z17include_bc_allo_aPddddddddddiiS_)
        /*0108*/ 	.short	0x0380
        /*010a*/ 	.short	0x0060


	//----- nvinfo : EIATTR_SW_WAR
	.align		4
.L_1291:
        /*010c*/ 	.byte	0x04, 0x36
        /*010e*/ 	.short	(.L_1293 - .L_1292)
.L_1292:
        /*0110*/ 	.word	0x00000008
.L_1293:


//--------------------- .nv.info._Z14Mfunc5D_allo_aPdS_S_S_S_ddddddddddddiiiiiS_ --------------------------
	.section	.nv.info._Z14Mfunc5D_allo_aPdS_S_S_S_ddddddddddddiiiiiS_,"",@"SHT_CUDA_INFO"
	.sectionflags	@""
	.align	4


	//----- nvinfo : EIATTR_CUDA_API_VERSION
	.align		4
        /*0000*/ 	.byte	0x04, 0x37
        /*0002*/ 	.short	(.L_1295 - .L_1294)
.L_1294:
        /*0004*/ 	.word	0x00000082


	//----- nvinfo : EIATTR_KPARAM_INFO
	.align		4
.L_1295:
        /*0008*/ 	.byte	0x04, 0x17
        /*000a*/ 	.short	(.L_1297 - .L_1296)
.L_1296:
        /*000c*/ 	.word	0x00000000
        /*0010*/ 	.short	0x0016
        /*0012*/ 	.short	0x00a0
        /*0014*/ 	.byte	0x00, 0xf5, 0x21, 0x00


	//----- nvinfo : EIATTR_KPARAM_INFO
	.align		4
.L_1297:
        /*0018*/ 	.byte	0x04, 0x17
        /*001a*/ 	.short	(.L_1299 - .L_1298)
.L_1298:
        /*001c*/ 	.word	0x00000000
        /*0020*/ 	.short	0x0015
        /*0022*/ 	.short	0x0098
        /*0024*/ 	.byte	0x00, 0xf0, 0x11, 0x00


	//----- nvinfo : EIATTR_KPARAM_INFO
	.align		4
.L_1299:
        /*0028*/ 	.byte	0x04, 0x17
        /*002a*/ 	.short	(.L_1301 - .L_1300)
.L_1300:
        /*002c*/ 	.word	0x00000000
        /*0030*/ 	.short	0x0014
        /*0032*/ 	.short	0x0094
        /*0034*/ 	.byte	0x00, 0xf0, 0x11, 0x00


	//----- nvinfo : EIATTR_KPARAM_INFO
	.align		4
.L_1301:
        /*0038*/ 	.byte	0x04, 0x17
        /*003a*/ 	.short	(.L_1303 - .L_1302)
.L_1302:
        /*003c*/ 	.word	0x00000000
        /*0040*/ 	.short	0x0013
        /*0042*/ 	.short	0x0090
        /*0044*/ 	.byte	0x00, 0xf0, 0x11, 0x00


	//----- nvinfo : EIATTR_KPARAM_INFO
	.align		4
.L_1303:
        /*0048*/ 	.byte	0x04, 0x17
        /*004a*/ 	.short	(.L_1305 - .L_1304)
.L_1304:
        /*004c*/ 	.word	0x00000000
        /*0050*/ 	.short	0x0012
        /*0052*/ 	.short	0x008c
        /*0054*/ 	.byte	0x00, 0xf0, 0x11, 0x00


	//----- nvinfo : EIATTR_KPARAM_INFO
	.align		4
.L_1305:
        /*0058*/ 	.byte	0x04, 0x17
        /*005a*/ 	.short	(.L_1307 - .L_1306)
.L_1306:
        /*005c*/ 	.word	0x00000000
        /*0060*/ 	.short	0x0011
        /*0062*/ 	.short	0x0088
        /*0064*/ 	.byte	0x00, 0xf0, 0x11, 0x00


	//----- nvinfo : EIATTR_KPARAM_INFO
	.align		4
.L_1307:
        /*0068*/ 	.byte	0x04, 0x17
        /*006a*/ 	.short	(.L_1309 - .L_1308)
.L_1308:
        /*006c*/ 	.word	0x00000000
        /*0070*/ 	.short	0x0010
        /*0072*/ 	.short	0x0080
        /*0074*/ 	.byte	0x00, 0xf0, 0x21, 0x00


	//----- nvinfo : EIATTR_KPARAM_INFO
	.align		4
.L_1309:
        /*0078*/ 	.byte	0x04, 0x17
        /*007a*/ 	.short	(.L_1311 - .L_1310)
.L_1310:
        /*007c*/ 	.word	0x00000000
        /*0080*/ 	.short	0x000f
        /*0082*/ 	.short	0x0078
        /*0084*/ 	.byte	0x00, 0xf0, 0x21, 0x00


	//----- nvinfo : EIATTR_KPARAM_INFO
	.align		4
.L_1311:
        /*0088*/ 	.byte	0x04, 0x17
        /*008a*/ 	.short	(.L_1313 - .L_1312)
.L_1312:
        /*008c*/ 	.word	0x00000000
        /*0090*/ 	.short	0x000e
        /*0092*/ 	.short	0x0070
        /*0094*/ 	.byte	0x00, 0xf0, 0x21, 0x00


	//----- nvinfo : EIATTR_KPARAM_INFO
	.align		4
.L_1313:
        /*0098*/ 	.byte	0x04, 0x17
        /*009a*/ 	.short	(.L_1315 - .L_1314)
.L_1314:
        /*009c*/ 	.word	0x00000000
        /*00a0*/ 	.short	0x000d
        /*00a2*/ 	.short	0x0068
        /*00a4*/ 	.byte	0x00, 0xf0, 0x21, 0x00


	//----- nvinfo : EIATTR_KPARAM_INFO
	.align		4
.L_1315:
        /*00a8*/ 	.byte	0x04, 0x17
        /*00aa*/ 	.short	(.L_1317 - .L_1316)
.L_1316:
        /*00ac*/ 	.word	0x00000000
        /*00b0*/ 	.short	0x000c
        /*00b2*/ 	.short	0x0060
        /*00b4*/ 	.byte	0x00, 0xf0, 0x21, 0x00


	//----- nvinfo : EIATTR_KPARAM_INFO
	.align		4
.L_1317:
        /*00b8*/ 	.byte	0x04, 0x17
        /*00ba*/ 	.short	(.L_1319 - .L_1318)
.L_1318:
        /*00bc*/ 	.word	0x00000000
        /*00c0*/ 	.short	0x000b
        /*00c2*/ 	.short	0x0058
        /*00c4*/ 	.byte	0x00, 0xf0, 0x21, 0x00


	//----- nvinfo : EIATTR_KPARAM_INFO
	.align		4
.L_1319:
        /*00c8*/ 	.byte	0x04, 0x17
        /*00ca*/ 	.short	(.L_1321 - .L_1320)
.L_1320:
        /*00cc*/ 	.word	0x00000000
        /*00d0*/ 	.short	0x000a
        /*00d2*/ 	.short	0x0050
        /*00d4*/ 	.byte	0x00, 0xf0, 0x21, 0x00


	//----- nvinfo : EIATTR_KPARAM_INFO
	.align		4
.L_1321:
        /*00d8*/ 	.byte	0x04, 0x17
        /*00da*/ 	.short	(.L_1323 - .L_1322)
.L_1322:
        /*00dc*/ 	.word	0x00000000
        /*00e0*/ 	.short	0x0009
        /*00e2*/ 	.short	0x0048
        /*00e4*/ 	.byte	0x00, 0xf0, 0x21, 0x00


	//----- nvinfo : EIATTR_KPARAM_INFO
	.align		4
.L_1323:
        /*00e8*/ 	.byte	0x04, 0x17
        /*00ea*/ 	.short	(.L_1325 - .L_1324)
.L_1324:
        /*00ec*/ 	.word	0x00000000
        /*00f0*/ 	.short	0x0008
        /*00f2*/ 	.short	0x0040
        /*00f4*/ 	.byte	0x00, 0xf0, 0x21, 0x00


	//----- nvinfo : EIATTR_KPARAM_INFO
	.align		4
.L_1325:
        /*00f8*/ 	.byte	0x04, 0x17
        /*00fa*/ 	.short	(.L_1327 - .L_1326)
.L_1326:
        /*00fc*/ 	.word	0x00000000
        /*0100*/ 	.short	0x0007
        /*0102*/ 	.short	0x0038
        /*0104*/ 	.byte	0x00, 0xf0, 0x21, 0x00


	//----- nvinfo : EIATTR_KPARAM_INFO
	.align		4
.L_1327:
        /*0108*/ 	.byte	0x04, 0x17
        /*010a*/ 	.short	(.L_1329 - .L_1328)
.L_1328:
        /*010c*/ 	.word	0x00000000
        /*0110*/ 	.short	0x0006
        /*0112*/ 	.short	0x0030
        /*0114*/ 	.byte	0x00, 0xf0, 0x21, 0x00


	//----- nvinfo : EIATTR_KPARAM_INFO
	.align		4
.L_1329:
        /*0118*/ 	.byte	0x04, 0x17
        /*011a*/ 	.short	(.L_1331 - .L_1330)
.L_1330:
        /*011c*/ 	.word	0x00000000
        /*0120*/ 	.short	0x0005
        /*0122*/ 	.short	0x0028
        /*0124*/ 	.byte	0x00, 0xf0, 0x21, 0x00


	//----- nvinfo : EIATTR_KPARAM_INFO
	.align		4
.L_1331:
        /*0128*/ 	.byte	0x04, 0x17
        /*012a*/ 	.short	(.L_1333 - .L_1332)
.L_1332:
        /*012c*/ 	.word	0x00000000
        /*0130*/ 	.short	0x0004
        /*0132*/ 	.short	0x0020
        /*0134*/ 	.byte	0x00, 0xf5, 0x21, 0x00


	//----- nvinfo : EIATTR_KPARAM_INFO
	.align		4
.L_1333:
        /*0138*/ 	.byte	0x04, 0x17
        /*013a*/ 	.short	(.L_1335 - .L_1334)
.L_1334:
        /*013c*/ 	.word	0x00000000
        /*0140*/ 	.short	0x0003
        /*0142*/ 	.short	0x0018
        /*0144*/ 	.byte	0x00, 0xf5, 0x21, 0x00


	//----- nvinfo : EIATTR_KPARAM_INFO
	.align		4
.L_1335:
        /*0148*/ 	.byte	0x04, 0x17
        /*014a*/ 	.short	(.L_1337 - .L_1336)
.L_1336:
        /*014c*/ 	.word	0x00000000
        /*0150*/ 	.short	0x0002
        /*0152*/ 	.short	0x0010
        /*0154*/ 	.byte	0x00, 0xf5, 0x21, 0x00


	//----- nvinfo : EIATTR_KPARAM_INFO
	.align		4
.L_1337:
        /*0158*/ 	.byte	0x04, 0x17
        /*015a*/ 	.short	(.L_1339 - .L_1338)
.L_1338:
        /*015c*/ 	.word	0x00000000
        /*0160*/ 	.short	0x0001
        /*0162*/ 	.short	0x0008
        /*0164*/ 	.byte	0x00, 0xf5, 0x21, 0x00


	//----- nvinfo : EIATTR_KPARAM_INFO
	.align		4
.L_1339:
        /*0168*/ 	.byte	0x04, 0x17
        /*016a*/ 	.short	(.L_1341 - .L_1340)
.L_1340:
        /*016c*/ 	.word	0x00000000
        /*0170*/ 	.short	0x0000
        /*0172*/ 	.short	0x0000
        /*0174*/ 	.byte	0x00, 0xf5, 0x21, 0x00


	//----- nvinfo : EIATTR_SPARSE_MMA_MASK
	.align		4
.L_1341:
        /*0178*/ 	.byte	0x03, 0x50
        /*017a*/ 	.short	0x0000


	//----- nvinfo : EIATTR_MAXREG_COUNT
	.align		4
        /*017c*/ 	.byte	0x03, 0x1b
        /*017e*/ 	.short	0x00ff


	//----- nvinfo : EIATTR_MERCURY_ISA_VERSION
	.align		4
        /*0180*/ 	.byte	0x03, 0x5f
        /*0182*/ 	.short	0x0101


	//----- nvinfo : EIATTR_VRC_CTA_INIT_COUNT
	.align		4
        /*0184*/ 	.byte	0x02, 0x4a
	.zero		1
	.zero		1


	//----- nvinfo : EIATTR_EXIT_INSTR_OFFSETS
	.align		4
        /*0188*/ 	.byte	0x04, 0x1c
        /*018a*/ 	.short	(.L_1343 - .L_1342)


	//   ....[0]....
.L_1342:
        /*018c*/ 	.word	0x00000440


	//   ....[1]....
        /*0190*/ 	.word	0x00000dd0


	//----- nvinfo : EIATTR_CBANK_PARAM_SIZE
	.align		4
.L_1343:
        /*0194*/ 	.byte	0x03, 0x19
        /*0196*/ 	.short	0x00a8


	//----- nvinfo : EIATTR_PARAM_CBANK
	.align		4
        /*0198*/ 	.byte	0x04, 0x0a
        /*019a*/ 	.short	(.L_1345 - .L_1344)
	.align		4
.L_1344:
        /*019c*/ 	.word	index@(.nv.constant0._Z14Mfunc5D_allo_aPdS_S_S_S_ddddddddddddiiiiiS_)
        /*01a0*/ 	.short	0x0380
        /*01a2*/ 	.short	0x00a8


	//----- nvinfo : EIATTR_SW_WAR
	.align		4
.L_1345:
        /*01a4*/ 	.byte	0x04, 0x36
        /*01a6*/ 	.short	(.L_1347 - .L_1346)
.L_1346:
        /*01a8*/ 	.word	0x00000008
.L_1347:


//--------------------- .nv.info._Z14Mfunc4D_allo_aPdS_S_S_dddddddddddiiiiS_ --------------------------
	.section	.nv.info._Z14Mfunc4D_allo_aPdS_S_S_dddddddddddiiiiS_,"",@"SHT_CUDA_INFO"
	.sectionflags	@""
	.align	4


	//----- nvinfo : EIATTR_CUDA_API_VERSION
	.align		4
        /*0000*/ 	.byte	0x04, 0x37
        /*0002*/ 	.short	(.L_1349 - .L_1348)
.L_1348:
        /*0004*/ 	.word	0x00000082


	//----- nvinfo : EIATTR_KPARAM_INFO
	.align		4
.L_1349:
        /*0008*/ 	.byte	0x04, 0x17
        /*000a*/ 	.short	(.L_1351 - .L_1350)
.L_1350:
        /*000c*/ 	.word	0x00000000
        /*0010*/ 	.short	0x0013
        /*0012*/ 	.short	0x0088
        /*0014*/ 	.byte	0x00, 0xf5, 0x21, 0x00


	//----- nvinfo : EIATTR_KPARAM_INFO
	.align		4
.L_1351:
        /*0018*/ 	.byte	0x04, 0x17
        /*001a*/ 	.short	(.L_1353 - .L_1352)
.L_1352:
        /*001c*/ 	.word	0x00000000
        /*0020*/ 	.short	0x0012
        /*0022*/ 	.short	0x0084
        /*0024*/ 	.byte	0x00, 0xf0, 0x11, 0x00


	//----- nvinfo : EIATTR_KPARAM_INFO
	.align		4
.L_1353:
        /*0028*/ 	.byte	0x04, 0x17
        /*002a*/ 	.short	(.L_1355 - .L_1354)
.L_1354:
        /*002c*/ 	.word	0x00000000
        /*0030*/ 	.short	0x0011
        /*0032*/ 	.short	0x0080
        /*0034*/ 	.byte	0x00, 0xf0, 0x11, 0x00


	//----- nvinfo : EIATTR_KPARAM_INFO
	.align		4
.L_1355:
        /*0038*/ 	.byte	0x04, 0x17
        /*003a*/ 	.short	(.L_1357 - .L_1356)
.L_1356:
        /*003c*/ 	.word	0x00000000
        /*0040*/ 	.short	0x0010
        /*0042*/ 	.short	0x007c
        /*0044*/ 	.byte	0x00, 0xf0, 0x11, 0x00


	//----- nvinfo : EIATTR_KPARAM_INFO
	.align		4
.L_1357:
        /*0048*/ 	.byte	0x04, 0x17
        /*004a*/ 	.short	(.L_1359 - .L_1358)
.L_1358:
        /*004c*/ 	.word	0x00000000
        /*0050*/ 	.short	0x000f
        /*0052*/ 	.short	0x0078
        /*0054*/ 	.byte	0x00, 0xf0, 0x11, 0x00


	//----- nvinfo : EIATTR_KPARAM_INFO
	.align		4
.L_1359:
        /*0058*/ 	.byte	0x04, 0x17
        /*005a*/ 	.short	(.L_1361 - .L_1360)
.L_1360:
        /*005c*/ 	.word	0x00000000
        /*0060*/ 	.short	0x000e
        /*0062*/ 	.short	0x0070
        /*0064*/ 	.byte	0x00, 0xf0, 0x21, 0x00


	//----- nvinfo : EIATTR_KPARAM_INFO
	.align		4
.L_1361:
        /*0068*/ 	.byte	0x04, 0x17
        /*006a*/ 	.short	(.L_1363 - .L_1362)
.L_1362:
        /*006c*/ 	.word	0x00000000
        /*0070*/ 	.short	0x000d
        /*0072*/ 	.short	0x0068
        /*0074*/ 	.byte	0x00, 0xf0, 0x21, 0x00


	//----- nvinfo : EIATTR_KPARAM_INFO
	.align		4
.L_1363:
        /*0078*/ 	.byte	0x04, 0x17
        /*007a*/ 	.short	(.L_1365 - .L_1364)
.L_1364:
        /*007c*/ 	.word	0x00000000
        /*0080*/ 	.short	0x000c
        /*0082*/ 	.short	0x0060
        /*0084*/ 	.byte	0x00, 0xf0, 0x21, 0x00


	//----- nvinfo : EIATTR_KPARAM_INFO
	.align		4
.L_1365:
        /*0088*/ 	.byte	0x04, 0x17
        /*008a*/ 	.short	(.L_1367 - .L_1366)
.L_1366:
        /*008c*/ 	.word	0x00000000
        /*0090*/ 	.short	0x000b
        /*0092*/ 	.short	0x0058
        /*0094*/ 	.byte	0x00, 0xf0, 0x21, 0x00


	//----- nvinfo : EIATTR_KPARAM_INFO
	.align		4
.L_1367:
        /*0098*/ 	.byte	0x04, 0x17
        /*009a*/ 	.short	(.L_1369 - .L_1368)
.L_1368:
        /*009c*/ 	.word	0x00000000
        /*00a0*/ 	.short	0x000a
        /*00a2*/ 	.short	0x0050
        /*00a4*/ 	.byte	0x00, 0xf0, 0x21, 0x00


	//----- nvinfo : EIATTR_KPARAM_INFO
	.align		4
.L_1369:
        /*00a8*/ 	.byte	0x04, 0x17
        /*00aa*/ 	.short	(.L_1371 - .L_1370)
.L_1370:
        /*00ac*/ 	.word	0x00000000
        /*00b0*/ 	.short	0x0009
        /*00b2*/ 	.short	0x0048
        /*00b4*/ 	.byte	0x00, 0xf0, 0x21, 0x00


	//----- nvinfo : EIATTR_KPARAM_INFO
	.align		4
.L_1371:
        /*00b8*/ 	.byte	0x04, 0x17
        /*00ba*/ 	.short	(.L_1373 - .L_1372)
.L_1372:
        /*00bc*/ 	.word	0x00000000
        /*00c0*/ 	.short	0x0008
        /*00c2*/ 	.short	0x0040
        /*00c4*/ 	.byte	0x00, 0xf0, 0x21, 0x00


	//----- nvinfo : EIATTR_KPARAM_INFO
	.align		4
.L_1373:
        /*00c8*/ 	.byte	0x04, 0x17
        /*00ca*/ 	.short	(.L_1375 - .L_1374)
.L_1374:
        /*00cc*/ 	.word	0x00000000
        /*00d0*/ 	.short	0x0007
        /*00d2*/ 	.short	0x0038
        /*00d4*/ 	.byte	0x00, 0xf0, 0x21, 0x00


	//----- nvinfo : EIATTR_KPARAM_INFO
	.align		4
.L_1375:
        /*00d8*/ 	.byte	0x04, 0x17
        /*00da*/ 	.short	(.L_1377 - .L_1376)
.L_1376:
        /*00dc*/ 	.word	0x00000000
        /*00e0*/ 	.short	0x0006
        /*00e2*/ 	.short	0x0030
        /*00e4*/ 	.byte	0x00, 0xf0, 0x21, 0x00


	//----- nvinfo : EIATTR_KPARAM_INFO
	.align		4
.L_1377:
        /*00e8*/ 	.byte	0x04, 0x17
        /*00ea*/ 	.short	(.L_1379 - .L_1378)
.L_1378:
        /*00ec*/ 	.word	0x00000000
        /*00f0*/ 	.short	0x0005
        /*00f2*/ 	.short	0x0028
        /*00f4*/ 	.byte	0x00, 0xf0, 0x21, 0x00


	//----- nvinfo : EIATTR_KPARAM_INFO
	.align		4
.L_1379:
        /*00f8*/ 	.byte	0x04, 0x17
        /*00fa*/ 	.short	(.L_1381 - .L_1380)
.L_1380:
        /*00fc*/ 	.word	0x00000000
        /*0100*/ 	.short	0x0004
        /*0102*/ 	.short	0x0020
        /*0104*/ 	.byte	0x00, 0xf0, 0x21, 0x00


	//----- nvinfo : EIATTR_KPARAM_INFO
	.align		4
.L_1381:
        /*0108*/ 	.byte	0x04, 0x17
        /*010a*/ 	.short	(.L_1383 - .L_1382)
.L_1382:
        /*010c*/ 	.word	0x00000000
        /*0110*/ 	.short	0x0003
        /*0112*/ 	.short	0x0018
        /*0114*/ 	.byte	0x00, 0xf5, 0x21, 0x00


	//----- nvinfo : EIATTR_KPARAM_INFO
	.align		4
.L_1383:
        /*0118*/ 	.byte	0x04, 0x17
        /*011a*/ 	.short	(.L_1385 - .L_1384)
.L_1384:
        /*011c*/ 	.word	0x00000000
        /*0120*/ 	.short	0x0002
        /*0122*/ 	.short	0x0010
        /*0124*/ 	.byte	0x00, 0xf5, 0x21, 0x00


	//----- nvinfo : EIATTR_KPARAM_INFO
	.align		4
.L_1385:
        /*0128*/ 	.byte	0x04, 0x17
        /*012a*/ 	.short	(.L_1387 - .L_1386)
.L_1386:
        /*012c*/ 	.word	0x00000000
        /*0130*/ 	.short	0x0001
        /*0132*/ 	.short	0x0008
        /*0134*/ 	.byte	0x00, 0xf5, 0x21, 0x00


	//----- nvinfo : EIATTR_KPARAM_INFO
	.align		4
.L_1387:
        /*0138*/ 	.byte	0x04, 0x17
        /*013a*/ 	.short	(.L_1389 - .L_1388)
.L_1388:
        /*013c*/ 	.word	0x00000000
        /*0140*/ 	.short	0x0000
        /*0142*/ 	.short	0x0000
        /*0144*/ 	.byte	0x00, 0xf5, 0x21, 0x00


	//----- nvinfo : EIATTR_SPARSE_MMA_MASK
	.align		4
.L_1389:
        /*0148*/ 	.byte	0x03, 0x50
        /*014a*/ 	.short	0x0000


	//----- nvinfo : EIATTR_MAXREG_COUNT
	.align		4
        /*014c*/ 	.byte	0x03, 0x1b
        /*014e*/ 	.short	0x00ff


	//----- nvinfo : EIATTR_MERCURY_ISA_VERSION
	.align		4
        /*0150*/ 	.byte	0x03, 0x5f
        /*0152*/ 	.short	0x0101


	//----- nvinfo : EIATTR_VRC_CTA_INIT_COUNT
	.align		4
        /*0154*/ 	.byte	0x02, 0x4a
	.zero		1
	.zero		1


	//----- nvinfo : EIATTR_EXIT_INSTR_OFFSETS
	.align		4
        /*0158*/ 	.byte	0x04, 0x1c
        /*015a*/ 	.short	(.L_1391 - .L_1390)


	//   ....[0]....
.L_1390:
        /*015c*/ 	.word	0x000001c0


	//   ....[1]....
        /*0160*/ 	.word	0x00000ae0


	//----- nvinfo : EIATTR_CBANK_PARAM_SIZE
	.align		4
.L_1391:
        /*0164*/ 	.byte	0x03, 0x19
        /*0166*/ 	.short	0x0090


	//----- nvinfo : EIATTR_PARAM_CBANK
	.align		4
        /*0168*/ 	.byte	0x04, 0x0a
        /*016a*/ 	.short	(.L_1393 - .L_1392)
	.align		4
.L_1392:
        /*016c*/ 	.word	index@(.nv.constant0._Z14Mfunc4D_allo_aPdS_S_S_dddddddddddiiiiS_)
        /*0170*/ 	.short	0x0380
        /*0172*/ 	.short	0x0090


	//----- nvinfo : EIATTR_SW_WAR
	.align		4
.L_1393:
        /*0174*/ 	.byte	0x04, 0x36
        /*0176*/ 	.short	(.L_1395 - .L_1394)
.L_1394:
        /*0178*/ 	.word	0x00000008
.L_1395:


//--------------------- .nv.info._Z14Mfunc3D_allo_aPdS_S_ddddddddddiiiS_ --------------------------
	.section	.nv.info._Z14Mfunc3D_allo_aPdS_S_ddddddddddiiiS_,"",@"SHT_CUDA_INFO"
	.sectionflags	@""
	.align	4


	//----- nvinfo : EIATTR_CUDA_API_VERSION
	.align		4
        /*0000*/ 	.byte	0x04, 0x37
        /*0002*/ 	.short	(.L_1397 - .L_1396)
.L_1396:
        /*0004*/ 	.word	0x00000082


	//----- nvinfo : EIATTR_KPARAM_INFO
	.align		4
.L_1397:
        /*0008*/ 	.byte	0x04, 0x17
        /*000a*/ 	.short	(.L_1399 - .L_1398)
.L_1398:
        /*000c*/ 	.word	0x00000000
        /*0010*/ 	.short	0x0010
        /*0012*/ 	.short	0x0078
        /*0014*/ 	.byte	0x00, 0xf5, 0x21, 0x00


	//----- nvinfo : EIATTR_KPARAM_INFO
	.align		4
.L_1399:
        /*0018*/ 	.byte	0x04, 0x17
        /*001a*/ 	.short	(.L_1401 - .L_1400)
.L_1400:
        /*001c*/ 	.word	0x00000000
        /*0020*/ 	.short	0x000f
        /*0022*/ 	.short	0x0070
        /*0024*/ 	.byte	0x00, 0xf0, 0x11, 0x00


	//----- nvinfo : EIATTR_KPARAM_INFO
	.align		4
.L_1401:
        /*0028*/ 	.byte	0x04, 0x17
        /*002a*/ 	.short	(.L_1403 - .L_1402)
.L_1402:
        /*002c*/ 	.word	0x00000000
        /*0030*/ 	.short	0x000e
        /*0032*/ 	.short	0x006c
        /*0034*/ 	.byte	0x00, 0xf0, 0x11, 0x00


	//----- nvinfo : EIATTR_KPARAM_INFO
	.align		4
.L_1403:
        /*0038*/ 	.byte	0x04, 0x17
        /*003a*/ 	.short	(.L_1405 - .L_1404)
.L_1404:
        /*003c*/ 	.word	0x00000000
        /*0040*/ 	.short	0x000d
        /*0042*/ 	.short	0x0068
        /*0044*/ 	.byte	0x00, 0xf0, 0x11, 0x00


	//----- nvinfo : EIATTR_KPARAM_INFO
	.align		4
.L_1405:
        /*0048*/ 	.byte	0x04, 0x17
        /*004a*/ 	.short	(.L_1407 - .L_1406)
.L_1406:
        /*004c*/ 	.word	0x00000000
        /*0050*/ 	.short	0x000c
        /*0052*/ 	.short	0x0060
        /*0054*/ 	.byte	0x00, 0xf0, 0x21, 0x00


	//----- nvinfo : EIATTR_KPARAM_INFO
	.align		4
.L_1407:
        /*0058*/ 	.byte	0x04, 0x17
        /*005a*/ 	.short	(.L_1409 - .L_1408)
.L_1408:
        /*005c*/ 	.word	0x00000000
        /*0060*/ 	.short	0x000b
        /*0062*/ 	.short	0x0058
        /*0064*/ 	.byte	0x00, 0xf0, 0x21, 0x00


	//----- nvinfo : EIATTR_KPARAM_INFO
	.align		4
.L_1409:
        /*0068*/ 	.byte	0x04, 0x17
        /*006a*/ 	.short	(.L_1411 - .L_1410)
.L_1410:
        /*006c*/ 	.word	0x00000000
        /*0070*/ 	.short	0x000a
        /*0072*/ 	.short	0x0050
        /*0074*/ 	.byte	0x00, 0xf0, 0x21, 0x00


	//----- nvinfo : EIATTR_KPARAM_INFO
	.align		4
.L_1411:
        /*0078*/ 	.byte	0x04, 0x17
        /*007a*/ 	.short	(.L_1413 - .L_1412)
.L_1412:
        /*007c*/ 	.word	0x00000000
        /*0080*/ 	.short	0x0009
        /*0082*/ 	.short	0x0048
        /*0084*/ 	.byte	0x00, 0xf0, 0x21, 0x00


	//----- nvinfo : EIATTR_KPARAM_INFO
	.align		4
.L_1413:
        /*0088*/ 	.byte	0x04, 0x17
        /*008a*/ 	.short	(.L_1415 - .L_1414)
.L_1414:
        /*008c*/ 	.word	0x00000000
        /*0090*/ 	.short	0x0008
        /*0092*/ 	.short	0x0040
        /*0094*/ 	.byte	0x00, 0xf0, 0x21, 0x00


	//----- nvinfo : EIATTR_KPARAM_INFO
	.align		4
.L_1415:
        /*0098*/ 	.byte	0x04, 0x17
        /*009a*/ 	.short	(.L_1417 - .L_1416)
.L_1416:
        /*009c*/ 	.word	0x00000000
        /*00a0*/ 	.short	0x0007
        /*00a2*/ 	.short	0x0038
        /*00a4*/ 	.byte	0x00, 0xf0, 0x21, 0x00


	//----- nvinfo : EIATTR_KPARAM_INFO
	.align		4
.L_1417:
        /*00a8*/ 	.byte	0x04, 0x17
        /*00aa*/ 	.short	(.L_1419 - .L_1418)
.L_1418:
        /*00ac*/ 	.word	0x00000000
        /*00b0*/ 	.short	0x0006
        /*00b2*/ 	.short	0x0030
        /*00b4*/ 	.byte	0x00, 0xf0, 0x21, 0x00


	//----- nvinfo : EIATTR_KPARAM_INFO
	.align		4
.L_1419:
        /*00b8*/ 	.byte	0x04, 0x17
        /*00ba*/ 	.short	(.L_1421 - .L_1420)
.L_1420:
        /*00bc*/ 	.word	0x00000000
        /*00c0*/ 	.short	0x0005
        /*00c2*/ 	.short	0x0028
        /*00c4*/ 	.byte	0x00, 0xf0, 0x21, 0x00


	//----- nvinfo : EIATTR_KPARAM_INFO
	.align		4
.L_1421:
        /*00c8*/ 	.byte	0x04, 0x17
        /*00ca*/ 	.short	(.L_1423 - .L_1422)
.L_1422:
        /*00cc*/ 	.word	0x00000000
        /*00d0*/ 	.short	0x0004
        /*00d2*/ 	.short	0x0020
        /*00d4*/ 	.byte	0x00, 0xf0, 0x21, 0x00


	//----- nvinfo : EIATTR_KPARAM_INFO
	.align		4
.L_1423:
        /*00d8*/ 	.byte	0x04, 0x17
        /*00da*/ 	.short	(.L_1425 - .L_1424)
.L_1424:
        /*00dc*/ 	.word	0x00000000
        /*00e0*/ 	.short	0x0003
        /*00e2*/ 	.short	0x0018
        /*00e4*/ 	.byte	0x00, 0xf0, 0x21, 0x00


	//----- nvinfo : EIATTR_KPARAM_INFO
	.align		4
.L_1425:
        /*00e8*/ 	.byte	0x04, 0x17
        /*00ea*/ 	.short	(.L_1427 - .L_1426)
.L_1426:
        /*00ec*/ 	.word	0x00000000
        /*00f0*/ 	.short	0x0002
        /*00f2*/ 	.short	0x0010
        /*00f4*/ 	.byte	0x00, 0xf5, 0x21, 0x00


	//----- nvinfo : EIATTR_KPARAM_INFO
	.align		4
.L_1427:
        /*00f8*/ 	.byte	0x04, 0x17
        /*00fa*/ 	.short	(.L_1429 - .L_1428)
.L_1428:
        /*00fc*/ 	.word	0x00000000
        /*0100*/ 	.short	0x0001
        /*0102*/ 	.short	0x0008
        /*0104*/ 	.byte	0x00, 0xf5, 0x21, 0x00


	//----- nvinfo : EIATTR_KPARAM_INFO
	.align		4
.L_1429:
        /*0108*/ 	.byte	0x04, 0x17
        /*010a*/ 	.short	(.L_1431 - .L_1430)
.L_1430:
        /*010c*/ 	.word	0x00000000
        /*0110*/ 	.short	0x0000
        /*0112*/ 	.short	0x0000
        /*0114*/ 	.byte	0x00, 0xf5, 0x21, 0x00


	//----- nvinfo : EIATTR_SPARSE_MMA_MASK
	.align		4
.L_1431:
        /*0118*/ 	.byte	0x03, 0x50
        /*011a*/ 	.short	0x0000


	//----- nvinfo : EIATTR_MAXREG_COUNT
	.align		4
        /*011c*/ 	.byte	0x03, 0x1b
        /*011e*/ 	.short	0x00ff


	//----- nvinfo : EIATTR_MERCURY_ISA_VERSION
	.align		4
        /*0120*/ 	.byte	0x03, 0x5f
        /*0122*/ 	.short	0x0101


	//----- nvinfo : EIATTR_VRC_CTA_INIT_COUNT
	.align		4
        /*0124*/ 	.byte	0x02, 0x4a
	.zero		1
	.zero		1


	//----- nvinfo : EIATTR_EXIT_INSTR_OFFSETS
	.align		4
        /*0128*/ 	.byte	0x04, 0x1c
        /*012a*/ 	.short	(.L_1433 - .L_1432)


	//   ....[0]....
.L_1432:
        /*012c*/ 	.word	0x00000400


	//   ....[1]....
        /*0130*/ 	.word	0x000008e0


	//----- nvinfo : EIATTR_CBANK_PARAM_SIZE
	.align		4
.L_1433:
        /*0134*/ 	.byte	0x03, 0x19
        /*0136*/ 	.short	0x0080


	//----- nvinfo : EIATTR_PARAM_CBANK
	.align		4
        /*0138*/ 	.byte	0x04, 0x0a
        /*013a*/ 	.short	(.L_1435 - .L_1434)
	.align		4
.L_1434:
        /*013c*/ 	.word	index@(.nv.constant0._Z14Mfunc3D_allo_aPdS_S_ddddddddddiiiS_)
        /*0140*/ 	.short	0x0380
        /*0142*/ 	.short	0x0080


	//----- nvinfo : EIATTR_SW_WAR
	.align		4
.L_1435:
        /*0144*/ 	.byte	0x04, 0x36
        /*0146*/ 	.short	(.L_1437 - .L_1436)
.L_1436:
        /*0148*/ 	.word	0x00000008
.L_1437:


//--------------------- .nv.info._Z14Mfunc2D_allo_aPdS_dddddddddiiS_ --------------------------
	.section	.nv.info._Z14Mfunc2D_allo_aPdS_dddddddddiiS_,"",@"SHT_CUDA_INFO"
	.sectionflags	@""
	.align	4


	//----- nvinfo : EIATTR_CUDA_API_VERSION
	.align		4
        /*0000*/ 	.byte	0x04, 0x37
        /*0002*/ 	.short	(.L_1439 - .L_1438)
.L_1438:
        /*0004*/ 	.word	0x00000082


	//----- nvinfo : EIATTR_KPARAM_INFO
	.align		4
.L_1439:
        /*0008*/ 	.byte	0x04, 0x17
        /*000a*/ 	.short	(.L_1441 - .L_1440)
.L_1440:
        /*000c*/ 	.word	0x00000000
        /*0010*/ 	.short	0x000d
        /*0012*/ 	.short	0x0060
        /*0014*/ 	.byte	0x00, 0xf5, 0x21, 0x00


	//----- nvinfo : EIATTR_KPARAM_INFO
	.align		4
.L_1441:
        /*0018*/ 	.byte	0x04, 0x17
        /*001a*/ 	.short	(.L_1443 - .L_1442)
.L_1442:
        /*001c*/ 	.word	0x00000000
        /*0020*/ 	.short	0x000c
        /*0022*/ 	.short	0x005c
        /*0024*/ 	.byte	0x00, 0xf0, 0x11, 0x00


	//----- nvinfo : EIATTR_KPARAM_INFO
	.align		4
.L_1443:
        /*0028*/ 	.byte	0x04, 0x17
        /*002a*/ 	.short	(.L_1445 - .L_1444)
.L_1444:
        /*002c*/ 	.word	0x00000000
        /*0030*/ 	.short	0x000b
        /*0032*/ 	.short	0x0058
        /*0034*/ 	.byte	0x00, 0xf0, 0x11, 0x00


	//----- nvinfo : EIATTR_KPARAM_INFO
	.align		4
.L_1445:
        /*0038*/ 	.byte	0x04, 0x17
        /*003a*/ 	.short	(.L_1447 - .L_1446)
.L_1446:
        /*003c*/ 	.word	0x00000000
        /*0040*/ 	.short	0x000a
        /*0042*/ 	.short	0x0050
        /*0044*/ 	.byte	0x00, 0xf0, 0x21, 0x00


	//----- nvinfo : EIATTR_KPARAM_INFO
	.align		4
.L_1447:
        /*0048*/ 	.byte	0x04, 0x17
        /*004a*/ 	.short	(.L_1449 - .L_1448)
.L_1448:
        /*004c*/ 	.word	0x00000000
        /*0050*/ 	.short	0x0009
        /*0052*/ 	.short	0x0048
        /*0054*/ 	.byte	0x00, 0xf0, 0x21, 0x00


	//----- nvinfo : EIATTR_KPARAM_INFO
	.align		4
.L_1449:
        /*0058*/ 	.byte	0x04, 0x17
        /*005a*/ 	.short	(.L_1451 - .L_1450)
.L_1450:
        /*005c*/ 	.word	0x00000000
        /*0060*/ 	.short	0x0008
        /*0062*/ 	.short	0x0040
        /*0064*/ 	.byte	0x00, 0xf0, 0x21, 0x00


	//----- nvinfo : EIATTR_KPARAM_INFO
	.align		4
.L_1451:
        /*0068*/ 	.byte	0x04, 0x17
        /*006a*/ 	.short	(.L_1453 - .L_1452)
.L_1452:
        /*006c*/ 	.word	0x00000000
        /*0070*/ 	.short	0x0007
        /*0072*/ 	.short	0x0038
        /*0074*/ 	.byte	0x00, 0xf0, 0x21, 0x00


	//----- nvinfo : EIATTR_KPARAM_INFO
	.align		4
.L_1453:
        /*0078*/ 	.byte	0x04, 0x17
        /*007a*/ 	.short	(.L_1455 - .L_1454)
.L_1454:
        /*007c*/ 	.word	0x00000000
        /*0080*/ 	.short	0x0006
        /*0082*/ 	.short	0x0030
        /*0084*/ 	.byte	0x00, 0xf0, 0x21, 0x00


	//----- nvinfo : EIATTR_KPARAM_INFO
	.align		4
.L_1455:
        /*0088*/ 	.byte	0x04, 0x17
        /*008a*/ 	.short	(.L_1457 - .L_1456)
.L_1456:
        /*008c*/ 	.word	0x00000000
        /*0090*/ 	.short	0x0005
        /*0092*/ 	.short	0x0028
        /*0094*/ 	.byte	0x00, 0xf0, 0x21, 0x00


	//----- nvinfo : EIATTR_KPARAM_INFO
	.align		4
.L_1457:
        /*0098*/ 	.byte	0x04, 0x17
        /*009a*/ 	.short	(.L_1459 - .L_1458)
.L_1458:
        /*009c*/ 	.word	0x00000000
        /*00a0*/ 	.short	0x0004
        /*00a2*/ 	.short	0x0020
        /*00a4*/ 	.byte	0x00, 0xf0, 0x21, 0x00


	//----- nvinfo : EIATTR_KPARAM_INFO
	.align		4
.L_1459:
        /*00a8*/ 	.byte	0x04, 0x17
        /*00aa*/ 	.short	(.L_1461 - .L_1460)
.L_1460:
        /*00ac*/ 	.word	0x00000000
        /*00b0*/ 	.short	0x0003
        /*00b2*/ 	.short	0x0018
        /*00b4*/ 	.byte	0x00, 0xf0, 0x21, 0x00


	//----- nvinfo : EIATTR_KPARAM_INFO
	.align		4
.L_1461:
        /*00b8*/ 	.byte	0x04, 0x17
        /*00ba*/ 	.short	(.L_1463 - .L_1462)
.L_1462:
        /*00bc*/ 	.word	0x00000000
        /*00c0*/ 	.short	0x0002
        /*00c2*/ 	.short	0x0010
        /*00c4*/ 	.byte	0x00, 0xf0, 0x21, 0x00


	//----- nvinfo : EIATTR_KPARAM_INFO
	.align		4
.L_1463:
        /*00c8*/ 	.byte	0x04, 0x17
        /*00ca*/ 	.short	(.L_1465 - .L_1464)
.L_1464:
        /*00cc*/ 	.word	0x00000000
        /*00d0*/ 	.short	0x0001
        /*00d2*/ 	.short	0x0008
        /*00d4*/ 	.byte	0x00, 0xf5, 0x21, 0x00


	//----- nvinfo : EIATTR_KPARAM_INFO
	.align		4
.L_1465:
        /*00d8*/ 	.byte	0x04, 0x17
        /*00da*/ 	.short	(.L_1467 - .L_1466)
.L_1466:
        /*00dc*/ 	.word	0x00000000
        /*00e0*/ 	.short	0x0000
        /*00e2*/ 	.short	0x0000
        /*00e4*/ 	.byte	0x00, 0xf5, 0x21, 0x00


	//----- nvinfo : EIATTR_SPARSE_MMA_MASK
	.align		4
.L_1467:
        /*00e8*/ 	.byte	0x03, 0x50
        /*00ea*/ 	.short	0x0000


	//----- nvinfo : EIATTR_MAXREG_COUNT
	.align		4
        /*00ec*/ 	.byte	0x03, 0x1b
        /*00ee*/ 	.short	0x00ff


	//----- nvinfo : EIATTR_MERCURY_ISA_VERSION
	.align		4
        /*00f0*/ 	.byte	0x03, 0x5f
        /*00f2*/ 	.short	0x0101


	//----- nvinfo : EIATTR_VRC_CTA_INIT_COUNT
	.align		4
        /*00f4*/ 	.byte	0x02, 0x4a
	.zero		1
	.zero		1


	//----- nvinfo : EIATTR_EXIT_INSTR_OFFSETS
	.align		4
        /*00f8*/ 	.byte	0x04, 0x1c
        /*00fa*/ 	.short	(.L_1469 - .L_1468)


	//   ....[0]....
.L_1468:
        /*00fc*/ 	.word	0x000001a0


	//   ....[1]....
        /*0100*/ 	.word	0x00000660


	//----- nvinfo : EIATTR_CBANK_PARAM_SIZE
	.align		4
.L_1469:
        /*0104*/ 	.byte	0x03, 0x19
        /*0106*/ 	.short	0x0068


	//----- nvinfo : EIATTR_PARAM_CBANK
	.align		4
        /*0108*/ 	.byte	0x04, 0x0a
        /*010a*/ 	.short	(.L_1471 - .L_1470)
	.align		4
.L_1470:
        /*010c*/ 	.word	index@(.nv.constant0._Z14Mfunc2D_allo_aPdS_dddddddddiiS_)
        /*0110*/ 	.short	0x0380
        /*0112*/ 	.short	0x0068


	//----- nvinfo : EIATTR_SW_WAR
	.align		4
.L_1471:
        /*0114*/ 	.byte	0x04, 0x36
        /*0116*/ 	.short	(.L_1473 - .L_1472)
.L_1472:
        /*0118*/ 	.word	0x00000008
.L_1473:


//--------------------- .nv.info._Z15include_bc_autoPddddddiiS_ --------------------------
	.section	.nv.info._Z15include_bc_autoPddddddiiS_,"",@"SHT_CUDA_INFO"
	.sectionflags	@""
	.align	4


	//----- nvinfo : EIATTR_CUDA_API_VERSION
	.align		4
        /*0000*/ 	.byte	0x04, 0x37
        /*0002*/ 	.short	(.L_1475 - .L_1474)
.L_1474:
        /*0004*/ 	.word	0x00000082


	//----- nvinfo : EIATTR_KPARAM_INFO
	.align		4
.L_1475:
        /*0008*/ 	.byte	0x04, 0x17
        /*000a*/ 	.short	(.L_1477 - .L_1476)
.L_1476:
        /*000c*/ 	.word	0x00000000
        /*0010*/ 	.short	0x0008
        /*0012*/ 	.short	0x0038
        /*0014*/ 	.byte	0x00, 0xf5, 0x21, 0x00


	//----- nvinfo : EIATTR_KPARAM_INFO
	.align		4
.L_1477:
        /*0018*/ 	.byte	0x04, 0x17
        /*001a*/ 	.short	(.L_1479 - .L_1478)
.L_1478:
        /*001c*/ 	.word	0x00000000
        /*0020*/ 	.short	0x0007
        /*0022*/ 	.short	0x0034
        /*0024*/ 	.byte	0x00, 0xf0, 0x11, 0x00


	//----- nvinfo : EIATTR_KPARAM_INFO
	.align		4
.L_1479:
        /*0028*/ 	.byte	0x04, 0x17
        /*002a*/ 	.short	(.L_1481 - .L_1480)
.L_1480:
        /*002c*/ 	.word	0x00000000
        /*0030*/ 	.short	0x0006
        /*0032*/ 	.short	0x0030
        /*0034*/ 	.byte	0x00, 0xf0, 0x11, 0x00


	//----- nvinfo : EIATTR_KPARAM_INFO
	.align		4
.L_1481:
        /*0038*/ 	.byte	0x04, 0x17
        /*003a*/ 	.short	(.L_1483 - .L_1482)
.L_1482:
        /*003c*/ 	.word	0x00000000
        /*0040*/ 	.short	0x0005
        /*0042*/ 	.short	0x0028
        /*0044*/ 	.byte	0x00, 0xf0, 0x21, 0x00


	//----- nvinfo : EIATTR_KPARAM_INFO
	.align		4
.L_1483:
        /*0048*/ 	.byte	0x04, 0x17
        /*004a*/ 	.short	(.L_1485 - .L_1484)
.L_1484:
        /*004c*/ 	.word	0x00000000
        /*0050*/ 	.short	0x0004
        /*0052*/ 	.short	0x0020
        /*0054*/ 	.byte	0x00, 0xf0, 0x21, 0x00


	//----- nvinfo : EIATTR_KPARAM_INFO
	.align		4
.L_1485:
        /*0058*/ 	.byte	0x04, 0x17
        /*005a*/ 	.short	(.L_1487 - .L_1486)
.L_1486:
        /*005c*/ 	.word	0x00000000
        /*0060*/ 	.short	0x0003
        /*0062*/ 	.short	0x0018
        /*0064*/ 	.byte	0x00, 0xf0, 0x21, 0x00


	//----- nvinfo : EIATTR_KPARAM_INFO
	.align		4
.L_1487:
        /*0068*/ 	.byte	0x04, 0x17
        /*006a*/ 	.short	(.L_1489 - .L_1488)
.L_1488:
        /*006c*/ 	.word	0x00000000
        /*0070*/ 	.short	0x0002
        /*0072*/ 	.short	0x0010
        /*0074*/ 	.byte	0x00, 0xf0, 0x21, 0x00


	//----- nvinfo : EIATTR_KPARAM_INFO
	.align		4
.L_1489:
        /*0078*/ 	.byte	0x04, 0x17
        /*007a*/ 	.short	(.L_1491 - .L_1490)
.L_1490:
        /*007c*/ 	.word	0x00000000
        /*0080*/ 	.short	0x0001
        /*0082*/ 	.short	0x0008
        /*0084*/ 	.byte	0x00, 0xf0, 0x21, 0x00


	//----- nvinfo : EIATTR_KPARAM_INFO
	.align		4
.L_1491:
        /*0088*/ 	.byte	0x04, 0x17
        /*008a*/ 	.short	(.L_1493 - .L_1492)
.L_1492:
        /*008c*/ 	.word	0x00000000
        /*0090*/ 	.short	0x0000
        /*0092*/ 	.short	0x0000
        /*0094*/ 	.byte	0x00, 0xf5, 0x21, 0x00


	//----- nvinfo : EIATTR_SPARSE_MMA_MASK
	.align		4
.L_1493:
        /*0098*/ 	.byte	0x03, 0x50
        /*009a*/ 	.short	0x0000


	//----- nvinfo : EIATTR_MAXREG_COUNT
	.align		4
        /*009c*/ 	.byte	0x03, 0x1b
        /*009e*/ 	.short	0x00ff


	//----- nvinfo : EIATTR_MERCURY_ISA_VERSION
	.align		4
        /*00a0*/ 	.byte	0x03, 0x5f
        /*00a2*/ 	.short	0x0101


	//----- nvinfo : EIATTR_VRC_CTA_INIT_COUNT
	.align		4
        /*00a4*/ 	.byte	0x02, 0x4a
	.zero		1
	.zero		1


	//----- nvinfo : EIATTR_EXIT_INSTR_OFFSETS
	.align		4
        /*00a8*/ 	.byte	0x04, 0x1c
        /*00aa*/ 	.short	(.L_1495 - .L_1494)


	//   ....[0]....
.L_1494:
        /*00ac*/ 	.word	0x00000500


	//   ....[1]....
        /*00b0*/ 	.word	0x000008b0


	//----- nvinfo : EIATTR_CRS_STACK_SIZE
	.align		4
.L_1495:
        /*00b4*/ 	.byte	0x04, 0x1e
        /*00b6*/ 	.short	(.L_1497 - .L_1496)
.L_1496:
        /*00b8*/ 	.word	0x00000000


	//----- nvinfo : EIATTR_CBANK_PARAM_SIZE
	.align		4
.L_1497:
        /*00bc*/ 	.byte	0x03, 0x19
        /*00be*/ 	.short	0x0040


	//----- nvinfo : EIATTR_PARAM_CBANK
	.align		4
        /*00c0*/ 	.byte	0x04, 0x0a
        /*00c2*/ 	.short	(.L_1499 - .L_1498)
	.align		4
.L_1498:
        /*00c4*/ 	.word	index@(.nv.constant0._Z15include_bc_autoPddddddiiS_)
        /*00c8*/ 	.short	0x0380
        /*00ca*/ 	.short	0x0040


	//----- nvinfo : EIATTR_SW_WAR
	.align		4
.L_1499:
        /*00cc*/ 	.byte	0x04, 0x36
        /*00ce*/ 	.short	(.L_1501 - .L_1500)
.L_1500:
        /*00d0*/ 	.word	0x00000008
.L_1501:


//--------------------- .nv.info._Z12Mfunc5D_autoPdS_S_S_S_ddddddddiiiiiS_ --------------------------
	.section	.nv.info._Z12Mfunc5D_autoPdS_S_S_S_ddddddddiiiiiS_,"",@"SHT_CUDA_INFO"
	.sectionflags	@""
	.align	4


	//----- nvinfo : EIATTR_CUDA_API_VERSION
	.align		4
        /*0000*/ 	.byte	0x04, 0x37
        /*0002*/ 	.short	(.L_1503 - .L_1502)
.L_1502:
        /*0004*/ 	.word	0x00000082


	//----- nvinfo : EIATTR_KPARAM_INFO
	.align		4
.L_1503:
        /*0008*/ 	.byte	0x04, 0x17
        /*000a*/ 	.short	(.L_1505 - .L_1504)
.L_1504:
        /*000c*/ 	.word	0x00000000
        /*0010*/ 	.short	0x0012
        /*0012*/ 	.short	0x0080
        /*0014*/ 	.byte	0x00, 0xf5, 0x21, 0x00


	//----- nvinfo : EIATTR_KPARAM_INFO
	.align		4
.L_1505:
        /*0018*/ 	.byte	0x04, 0x17
        /*001a*/ 	.short	(.L_1507 - .L_1506)
.L_1506:
        /*001c*/ 	.word	0x00000000
        /*0020*/ 	.short	0x0011
        /*0022*/ 	.short	0x0078
        /*0024*/ 	.byte	0x00, 0xf0, 0x11, 0x00


	//----- nvinfo : EIATTR_KPARAM_INFO
	.align		4
.L_1507:
        /*0028*/ 	.byte	0x04, 0x17
        /*002a*/ 	.short	(.L_1509 - .L_1508)
.L_1508:
        /*002c*/ 	.word	0x00000000
        /*0030*/ 	.short	0x0010
        /*0032*/ 	.short	0x0074
        /*0034*/ 	.byte	0x00, 0xf0, 0x11, 0x00


	//----- nvinfo : EIATTR_KPARAM_INFO
	.align		4
.L_1509:
        /*0038*/ 	.byte	0x04, 0x17
        /*003a*/ 	.short	(.L_1511 - .L_1510)
.L_1510:
        /*003c*/ 	.word	0x00000000
        /*0040*/ 	.short	0x000f
        /*0042*/ 	.short	0x0070
        /*0044*/ 	.byte	0x00, 0xf0, 0x11, 0x00


	//----- nvinfo : EIATTR_KPARAM_INFO
	.align		4
.L_1511:
        /*0048*/ 	.byte	0x04, 0x17
        /*004a*/ 	.short	(.L_1513 - .L_1512)
.L_1512:
        /*004c*/ 	.word	0x00000000
        /*0050*/ 	.short	0x000e
        /*0052*/ 	.short	0x006c
        /*0054*/ 	.byte	0x00, 0xf0, 0x11, 0x00


	//----- nvinfo : EIATTR_KPARAM_INFO
	.align		4
.L_1513:
        /*0058*/ 	.byte	0x04, 0x17
        /*005a*/ 	.short	(.L_1515 - .L_1514)
.L_1514:
        /*005c*/ 	.word	0x00000000
        /*0060*/ 	.short	0x000d
        /*0062*/ 	.short	0x0068
        /*0064*/ 	.byte	0x00, 0xf0, 0x11, 0x00


	//----- nvinfo : EIATTR_KPARAM_INFO
	.align		4
.L_1515:
        /*0068*/ 	.byte	0x04, 0x17
        /*006a*/ 	.short	(.L_1517 - .L_1516)
.L_1516:
        /*006c*/ 	.word	0x00000000
        /*0070*/ 	.short	0x000c
        /*0072*/ 	.short	0x0060
        /*0074*/ 	.byte	0x00, 0xf0, 0x21, 0x00


	//----- nvinfo : EIATTR_KPARAM_INFO
	.align		4
.L_1517:
        /*0078*/ 	.byte	0x04, 0x17
        /*007a*/ 	.short	(.L_1519 - .L_1518)
.L_1518:
        /*007c*/ 	.word	0x00000000
        /*0080*/ 	.short	0x000b
        /*0082*/ 	.short	0x0058
        /*0084*/ 	.byte	0x00, 0xf0, 0x21, 0x00


	//----- nvinfo : EIATTR_KPARAM_INFO
	.align		4
.L_1519:
        /*0088*/ 	.byte	0x04, 0x17
        /*008a*/ 	.short	(.L_1521 - .L_1520)
.L_1520:
        /*008c*/ 	.word	0x00000000
        /*0090*/ 	.short	0x000a
        /*0092*/ 	.short	0x0050
        /*0094*/ 	.byte	0x00, 0xf0, 0x21, 0x00


	//----- nvinfo : EIATTR_KPARAM_INFO
	.align		4
.L_1521:
        /*0098*/ 	.byte	0x04, 0x17
        /*009a*/ 	.short	(.L_1523 - .L_1522)
.L_1522:
        /*009c*/ 	.word	0x00000000
        /*00a0*/ 	.short	0x0009
        /*00a2*/ 	.short	0x0048
        /*00a4*/ 	.byte	0x00, 0xf0, 0x21, 0x00


	//----- nvinfo : EIATTR_KPARAM_INFO
	.align		4
.L_1523:
        /*00a8*/ 	.byte	0x04, 0x17
        /*00aa*/ 	.short	(.L_1525 - .L_1524)
.L_1524:
        /*00ac*/ 	.word	0x00000000
        /*00b0*/ 	.short	0x0008
        /*00b2*/ 	.short	0x0040
        /*00b4*/ 	.byte	0x00, 0xf0, 0x21, 0x00


	//----- nvinfo : EIATTR_KPARAM_INFO
	.align		4
.L_1525:
        /*00b8*/ 	.byte	0x04, 0x17
        /*00ba*/ 	.short	(.L_1527 - .L_1526)
.L_1526:
        /*00bc*/ 	.word	0x00000000
        /*00c0*/ 	.short	0x0007
        /*00c2*/ 	.short	0x0038
        /*00c4*/ 	.byte	0x00, 0xf0, 0x21, 0x00


	//----- nvinfo : EIATTR_KPARAM_INFO
	.align		4
.L_1527:
        /*00c8*/ 	.byte	0x04, 0x17
        /*00ca*/ 	.short	(.L_1529 - .L_1528)
.L_1528:
        /*00cc*/ 	.word	0x00000000
        /*00d0*/ 	.short	0x0006
        /*00d2*/ 	.short	0x0030
        /*00d4*/ 	.byte	0x00, 0xf0, 0x21, 0x00


	//----- nvinfo : EIATTR_KPARAM_INFO
	.align		4
.L_1529:
        /*00d8*/ 	.byte	0x04, 0x17
        /*00da*/ 	.short	(.L_1531 - .L_1530)
.L_1530:
        /*00dc*/ 	.word	0x00000000
        /*00e0*/ 	.short	0x0005
        /*00e2*/ 	.short	0x0028
        /*00e4*/ 	.byte	0x00, 0xf0, 0x21, 0x00


	//----- nvinfo : EIATTR_KPARAM_INFO
	.align		4
.L_1531:
        /*00e8*/ 	.byte	0x04, 0x17
        /*00ea*/ 	.short	(.L_1533 - .L_1532)
.L_1532:
        /*00ec*/ 	.word	0x00000000
        /*00f0*/ 	.short	0x0004
        /*00f2*/ 	.short	0x0020
        /*00f4*/ 	.byte	0x00, 0xf5, 0x21, 0x00


	//----- nvinfo : EIATTR_KPARAM_INFO
	.align		4
.L_1533:
        /*00f8*/ 	.byte	0x04, 0x17
        /*00fa*/ 	.short	(.L_1535 - .L_1534)
.L_1534:
        /*00fc*/ 	.word	0x00000000
        /*0100*/ 	.short	0x0003
        /*0102*/ 	.short	0x0018
        /*0104*/ 	.byte	0x00, 0xf5, 0x21, 0x00


	//----- nvinfo : EIATTR_KPARAM_INFO
	.align		4
.L_1535:
        /*0108*/ 	.byte	0x04, 0x17
        /*010a*/ 	.short	(.L_1537 - .L_1536)
.L_1536:
        /*010c*/ 	.word	0x00000000
        /*0110*/ 	.short	0x0002
        /*0112*/ 	.short	0x0010
        /*0114*/ 	.byte	0x00, 0xf5, 0x21, 0x00


	//----- nvinfo : EIATTR_KPARAM_INFO
	.align		4
.L_1537:
        /*0118*/ 	.byte	0x04, 0x17
        /*011a*/ 	.short	(.L_1539 - .L_1538)
.L_1538:
        /*011c*/ 	.word	0x00000000
        /*0120*/ 	.short	0x0001
        /*0122*/ 	.short	0x0008
        /*0124*/ 	.byte	0x00, 0xf5, 0x21, 0x00


	//----- nvinfo : EIATTR_KPARAM_INFO
	.align		4
.L_1539:
        /*0128*/ 	.byte	0x04, 0x17
        /*012a*/ 	.short	(.L_1541 - .L_1540)
.L_1540:
        /*012c*/ 	.word	0x00000000
        /*0130*/ 	.short	0x0000
        /*0132*/ 	.short	0x0000
        /*0134*/ 	.byte	0x00, 0xf5, 0x21, 0x00


	//----- nvinfo : EIATTR_SPARSE_MMA_MASK
	.align		4
.L_1541:
        /*0138*/ 	.byte	0x03, 0x50
        /*013a*/ 	.short	0x0000


	//----- nvinfo : EIATTR_MAXREG_COUNT
	.align		4
        /*013c*/ 	.byte	0x03, 0x1b
        /*013e*/ 	.short	0x00ff


	//----- nvinfo : EIATTR_MERCURY_ISA_VERSION
	.align		4
        /*0140*/ 	.byte	0x03, 0x5f
        /*0142*/ 	.short	0x0101


	//----- nvinfo : EIATTR_VRC_CTA_INIT_COUNT
	.align		4
        /*0144*/ 	.byte	0x02, 0x4a
	.zero		1
	.zero		1


	//----- nvinfo : EIATTR_EXIT_INSTR_OFFSETS
	.align		4
        /*0148*/ 	.byte	0x04, 0x1c
        /*014a*/ 	.short	(.L_1543 - .L_1542)


	//   ....[0]....
.L_1542:
        /*014c*/ 	.word	0x00000440


	//   ....[1]....
        /*0150*/ 	.word	0x00000c40


	//----- nvinfo : EIATTR_CBANK_PARAM_SIZE
	.align		4
.L_1543:
        /*0154*/ 	.byte	0x03, 0x19
        /*0156*/ 	.short	0x0088


	//----- nvinfo : EIATTR_PARAM_CBANK
	.align		4
        /*0158*/ 	.byte	0x04, 0x0a
        /*015a*/ 	.short	(.L_1545 - .L_1544)
	.align		4
.L_1544:
        /*015c*/ 	.word	index@(.nv.constant0._Z12Mfunc5D_autoPdS_S_S_S_ddddddddiiiiiS_)
        /*0160*/ 	.short	0x0380
        /*0162*/ 	.short	0x0088


	//----- nvinfo : EIATTR_SW_WAR
	.align		4
.L_1545:
        /*0164*/ 	.byte	0x04, 0x36
        /*0166*/ 	.short	(.L_1547 - .L_1546)
.L_1546:
        /*0168*/ 	.word	0x00000008
.L_1547:


//--------------------- .nv.info._Z12Mfunc4D_autoPdS_S_S_dddddddiiiiS_ --------------------------
	.section	.nv.info._Z12Mfunc4D_autoPdS_S_S_dddddddiiiiS_,"",@"SHT_CUDA_INFO"
	.sectionflags	@""
	.align	4


	//----- nvinfo : EIATTR_CUDA_API_VERSION
	.align		4
        /*0000*/ 	.byte	0x04, 0x37
        /*0002*/ 	.short	(.L_1549 - .L_1548)
.L_1548:
        /*0004*/ 	.word	0x00000082


	//----- nvinfo : EIATTR_KPARAM_INFO
	.align		4
.L_1549:
        /*0008*/ 	.byte	0x04, 0x17
        /*000a*/ 	.short	(.L_1551 - .L_1550)
.L_1550:
        /*000c*/ 	.word	0x00000000
        /*0010*/ 	.short	0x000f
        /*0012*/ 	.short	0x0068
        /*0014*/ 	.byte	0x00, 0xf5, 0x21, 0x00


	//----- nvinfo : EIATTR_KPARAM_INFO
	.align		4
.L_1551:
        /*0018*/ 	.byte	0x04, 0x17
        /*001a*/ 	.short	(.L_1553 - .L_1552)
.L_1552:
        /*001c*/ 	.word	0x00000000
        /*0020*/ 	.short	0x000e
        /*0022*/ 	.short	0x0064
        /*0024*/ 	.byte	0x00, 0xf0, 0x11, 0x00


	//----- nvinfo : EIATTR_KPARAM_INFO
	.align		4
.L_1553:
        /*0028*/ 	.byte	0x04, 0x17
        /*002a*/ 	.short	(.L_1555 - .L_1554)
.L_1554:
        /*002c*/ 	.word	0x00000000
        /*0030*/ 	.short	0x000d
        /*0032*/ 	.short	0x0060
        /*0034*/ 	.byte	0x00, 0xf0, 0x11, 0x00


	//----- nvinfo : EIATTR_KPARAM_INFO
	.align		4
.L_1555:
        /*0038*/ 	.byte	0x04, 0x17
        /*003a*/ 	.short	(.L_1557 - .L_1556)
.L_1556:
        /*003c*/ 	.word	0x00000000
        /*0040*/ 	.short	0x000c
        /*0042*/ 	.short	0x005c
        /*0044*/ 	.byte	0x00, 0xf0, 0x11, 0x00


	//----- nvinfo : EIATTR_KPARAM_INFO
	.align		4
.L_1557:
        /*0048*/ 	.byte	0x04, 0x17
        /*004a*/ 	.short	(.L_1559 - .L_1558)
.L_1558:
        /*004c*/ 	.word	0x00000000
        /*0050*/ 	.short	0x000b
        /*0052*/ 	.short	0x0058
        /*0054*/ 	.byte	0x00, 0xf0, 0x11, 0x00


	//----- nvinfo : EIATTR_KPARAM_INFO
	.align		4
.L_1559:
        /*0058*/ 	.byte	0x04, 0x17
        /*005a*/ 	.short	(.L_1561 - .L_1560)
.L_1560:
        /*005c*/ 	.word	0x00000000
        /*0060*/ 	.short	0x000a
        /*0062*/ 	.short	0x0050
        /*0064*/ 	.byte	0x00, 0xf0, 0x21, 0x00


	//----- nvinfo : EIATTR_KPARAM_INFO
	.align		4
.L_1561:
        /*0068*/ 	.byte	0x04, 0x17
        /*006a*/ 	.short	(.L_1563 - .L_1562)
.L_1562:
        /*006c*/ 	.word	0x00000000
        /*0070*/ 	.short	0x0009
        /*0072*/ 	.short	0x0048
        /*0074*/ 	.byte	0x00, 0xf0, 0x21, 0x00


	//----- nvinfo : EIATTR_KPARAM_INFO
	.align		4
.L_1563:
        /*0078*/ 	.byte	0x04, 0x17
        /*007a*/ 	.short	(.L_1565 - .L_1564)
.L_1564:
        /*007c*/ 	.word	0x00000000
        /*0080*/ 	.short	0x0008
        /*0082*/ 	.short	0x0040
        /*0084*/ 	.byte	0x00, 0xf0, 0x21, 0x00


	//----- nvinfo : EIATTR_KPARAM_INFO
	.align		4
.L_1565:
        /*0088*/ 	.byte	0x04, 0x17
        /*008a*/ 	.short	(.L_1567 - .L_1566)
.L_1566:
        /*008c*/ 	.word	0x00000000
        /*0090*/ 	.short	0x0007
        /*0092*/ 	.short	0x0038
        /*0094*/ 	.byte	0x00, 0xf0, 0x21, 0x00


	//----- nvinfo : EIATTR_KPARAM_INFO
	.align		4
.L_1567:
        /*0098*/ 	.byte	0x04, 0x17
        /*009a*/ 	.short	(.L_1569 - .L_1568)
.L_1568:
        /*009c*/ 	.word	0x00000000
        /*00a0*/ 	.short	0x0006
        /*00a2*/ 	.short	0x0030
        /*00a4*/ 	.byte	0x00, 0xf0, 0x21, 0x00


	//----- nvinfo : EIATTR_KPARAM_INFO
	.align		4
.L_1569:
        /*00a8*/ 	.byte	0x04, 0x17
        /*00aa*/ 	.short	(.L_1571 - .L_1570)
.L_1570:
        /*00ac*/ 	.word	0x00000000
        /*00b0*/ 	.short	0x0005
        /*00b2*/ 	.short	0x0028
        /*00b4*/ 	.byte	0x00, 0xf0, 0x21, 0x00


	//----- nvinfo : EIATTR_KPARAM_INFO
	.align		4
.L_1571:
        /*00b8*/ 	.byte	0x04, 0x17
        /*00ba*/ 	.short	(.L_1573 - .L_1572)
.L_1572:
        /*00bc*/ 	.word	0x00000000
        /*00c0*/ 	.short	0x0004
        /*00c2*/ 	.short	0x0020
        /*00c4*/ 	.byte	0x00, 0xf0, 0x21, 0x00


	//----- nvinfo : EIATTR_KPARAM_INFO
	.align		4
.L_1573:
        /*00c8*/ 	.byte	0x04, 0x17
        /*00ca*/ 	.short	(.L_1575 - .L_1574)
.L_1574:
        /*00cc*/ 	.word	0x00000000
        /*00d0*/ 	.short	0x0003
        /*00d2*/ 	.short	0x0018
        /*00d4*/ 	.byte	0x00, 0xf5, 0x21, 0x00


	//----- nvinfo : EIATTR_KPARAM_INFO
	.align		4
.L_1575:
        /*00d8*/ 	.byte	0x04, 0x17
        /*00da*/ 	.short	(.L_1577 - .L_1576)
.L_1576:
        /*00dc*/ 	.word	0x00000000
        /*00e0*/ 	.short	0x0002
        /*00e2*/ 	.short	0x0010
        /*00e4*/ 	.byte	0x00, 0xf5, 0x21, 0x00


	//----- nvinfo : EIATTR_KPARAM_INFO
	.align		4
.L_1577:
        /*00e8*/ 	.byte	0x04, 0x17
        /*00ea*/ 	.short	(.L_1579 - .L_1578)
.L_1578:
        /*00ec*/ 	.word	0x00000000
        /*00f0*/ 	.short	0x0001
        /*00f2*/ 	.short	0x0008
        /*00f4*/ 	.byte	0x00, 0xf5, 0x21, 0x00


	//----- nvinfo : EIATTR_KPARAM_INFO
	.align		4
.L_1579:
        /*00f8*/ 	.byte	0x04, 0x17
        /*00fa*/ 	.short	(.L_1581 - .L_1580)
.L_1580:
        /*00fc*/ 	.word	0x00000000
        /*0100*/ 	.short	0x0000
        /*0102*/ 	.short	0x0000
        /*0104*/ 	.byte	0x00, 0xf5, 0x21, 0x00


	//----- nvinfo : EIATTR_SPARSE_MMA_MASK
	.align		4
.L_1581:
        /*0108*/ 	.byte	0x03, 0x50
        /*010a*/ 	.short	0x0000


	//----- nvinfo : EIATTR_MAXREG_COUNT
	.align		4
        /*010c*/ 	.byte	0x03, 0x1b
        /*010e*/ 	.short	0x00ff


	//----- nvinfo : EIATTR_MERCURY_ISA_VERSION
	.align		4
        /*0110*/ 	.byte	0x03, 0x5f
        /*0112*/ 	.short	0x0101


	//----- nvinfo : EIATTR_VRC_CTA_INIT_COUNT
	.align		4
        /*0114*/ 	.byte	0x02, 0x4a
	.zero		1
	.zero		1


	//----- nvinfo : EIATTR_EXIT_INSTR_OFFSETS
	.align		4
        /*0118*/ 	.byte	0x04, 0x1c
        /*011a*/ 	.short	(.L_1583 - .L_1582)


	//   ....[0]....
.L_1582:
        /*011c*/ 	.word	0x000001c0


	//   ....[1]....
        /*0120*/ 	.word	0x00000950


	//----- nvinfo : EIATTR_CBANK_PARAM_SIZE
	.align		4
.L_1583:
        /*0124*/ 	.byte	0x03, 0x19
        /*0126*/ 	.short	0x0070


	//----- nvinfo : EIATTR_PARAM_CBANK
	.align		4
        /*0128*/ 	.byte	0x04, 0x0a
        /*012a*/ 	.short	(.L_1585 - .L_1584)
	.align		4
.L_1584:
        /*012c*/ 	.word	index@(.nv.constant0._Z12Mfunc4D_autoPdS_S_S_dddddddiiiiS_)
        /*0130*/ 	.short	0x0380
        /*0132*/ 	.short	0x0070


	//----- nvinfo : EIATTR_SW_WAR
	.align		4
.L_1585:
        /*0134*/ 	.byte	0x04, 0x36
        /*0136*/ 	.short	(.L_1587 - .L_1586)
.L_1586:
        /*0138*/ 	.word	0x00000008
.L_1587:


//--------------------- .nv.info._Z12Mfunc3D_autoPdS_S_ddddddiiiS_ --------------------------
	.section	.nv.info._Z12Mfunc3D_autoPdS_S_ddddddiiiS_,"",@"SHT_CUDA_INFO"
	.sectionflags	@""
	.align	4


	//----- nvinfo : EIATTR_CUDA_API_VERSION
	.align		4
        /*0000*/ 	.byte	0x04, 0x37
        /*0002*/ 	.short	(.L_1589 - .L_1588)
.L_1588:
        /*0004*/ 	.word	0x00000082


	//----- nvinfo : EIATTR_KPARAM_INFO
	.align		4
.L_1589:
        /*0008*/ 	.byte	0x04, 0x17
        /*000a*/ 	.short	(.L_1591 - .L_1590)
.L_1590:
        /*000c*/ 	.word	0x00000000
        /*0010*/ 	.short	0x000c
        /*0012*/ 	.short	0x0058
        /*0014*/ 	.byte	0x00, 0xf5, 0x21, 0x00


	//----- nvinfo : EIATTR_KPARAM_INFO
	.align		4
.L_1591:
        /*0018*/ 	.byte	0x04, 0x17
        /*001a*/ 	.short	(.L_1593 - .L_1592)
.L_1592:
        /*001c*/ 	.word	0x00000000
        /*0020*/ 	.short	0x000b
        /*0022*/ 	.short	0x0050
        /*0024*/ 	.byte	0x00, 0xf0, 0x11, 0x00


	//----- nvinfo : EIATTR_KPARAM_INFO
	.align		4
.L_1593:
        /*0028*/ 	.byte	0x04, 0x17
        /*002a*/ 	.short	(.L_1595 - .L_1594)
.L_1594:
        /*002c*/ 	.word	0x00000000
        /*0030*/ 	.short	0x000a
        /*0032*/ 	.short	0x004c
        /*0034*/ 	.byte	0x00, 0xf0, 0x11, 0x00


	//----- nvinfo : EIATTR_KPARAM_INFO
	.align		4
.L_1595:
        /*0038*/ 	.byte	0x04, 0x17
        /*003a*/ 	.short	(.L_1597 - .L_1596)
.L_1596:
        /*003c*/ 	.word	0x00000000
        /*0040*/ 	.short	0x0009
        /*0042*/ 	.short	0x0048
        /*0044*/ 	.byte	0x00, 0xf0, 0x11, 0x00


	//----- nvinfo : EIATTR_KPARAM_INFO
	.align		4
.L_1597:
        /*0048*/ 	.byte	0x04, 0x17
        /*004a*/ 	.short	(.L_1599 - .L_1598)
.L_1598:
        /*004c*/ 	.word	0x00000000
        /*0050*/ 	.short	0x0008
        /*0052*/ 	.short	0x0040
        /*0054*/ 	.byte	0x00, 0xf0, 0x21, 0x00


	//----- nvinfo : EIATTR_KPARAM_INFO
	.align		4
.L_1599:
        /*0058*/ 	.byte	0x04, 0x17
        /*005a*/ 	.short	(.L_1601 - .L_1600)
.L_1600:
        /*005c*/ 	.word	0x00000000
        /*0060*/ 	.short	0x0007
        /*0062*/ 	.short	0x0038
        /*0064*/ 	.byte	0x00, 0xf0, 0x21, 0x00


	//----- nvinfo : EIATTR_KPARAM_INFO
	.align		4
.L_1601:
        /*0068*/ 	.byte	0x04, 0x17
        /*006a*/ 	.short	(.L_1603 - .L_1602)
.L_1602:
        /*006c*/ 	.word	0x00000000
        /*0070*/ 	.short	0x0006
        /*0072*/ 	.short	0x0030
        /*0074*/ 	.byte	0x00, 0xf0, 0x21, 0x00


	//----- nvinfo : EIATTR_KPARAM_INFO
	.align		4
.L_1603:
        /*0078*/ 	.byte	0x04, 0x17
        /*007a*/ 	.short	(.L_1605 - .L_1604)
.L_1604:
        /*007c*/ 	.word	0x00000000
        /*0080*/ 	.short	0x0005
        /*0082*/ 	.short	0x0028
        /*0084*/ 	.byte	0x00, 0xf0, 0x21, 0x00


	//----- nvinfo : EIATTR_KPARAM_INFO
	.align		4
.L_1605:
        /*0088*/ 	.byte	0x04, 0x17
        /*008a*/ 	.short	(.L_1607 - .L_1606)
.L_1606:
        /*008c*/ 	.word	0x00000000
        /*0090*/ 	.short	0x0004
        /*0092*/ 	.short	0x0020
        /*0094*/ 	.byte	0x00, 0xf0, 0x21, 0x00


	//----- nvinfo : EIATTR_KPARAM_INFO
	.align		4
.L_1607:
        /*0098*/ 	.byte	0x04, 0x17
        /*009a*/ 	.short	(.L_1609 - .L_1608)
.L_1608:
        /*009c*/ 	.word	0x00000000
        /*00a0*/ 	.short	0x0003
        /*00a2*/ 	.short	0x0018
        /*00a4*/ 	.byte	0x00, 0xf0, 0x21, 0x00


	//----- nvinfo : EIATTR_KPARAM_INFO
	.align		4
.L_1609:
        /*00a8*/ 	.byte	0x04, 0x17
        /*00aa*/ 	.short	(.L_1611 - .L_1610)
.L_1610:
        /*00ac*/ 	.word	0x00000000
        /*00b0*/ 	.short	0x0002
        /*00b2*/ 	.short	0x0010
        /*00b4*/ 	.byte	0x00, 0xf5, 0x21, 0x00


	//----- nvinfo : EIATTR_KPARAM_INFO
	.align		4
.L_1611:
        /*00b8*/ 	.byte	0x04, 0x17
        /*00ba*/ 	.short	(.L_1613 - .L_1612)
.L_1612:
        /*00bc*/ 	.word	0x00000000
        /*00c0*/ 	.short	0x0001
        /*00c2*/ 	.short	0x0008
        /*00c4*/ 	.byte	0x00, 0xf5, 0x21, 0x00


	//----- nvinfo : EIATTR_KPARAM_INFO
	.align		4
.L_1613:
        /*00c8*/ 	.byte	0x04, 0x17
        /*00ca*/ 	.short	(.L_1615 - .L_1614)
.L_1614:
        /*00cc*/ 	.word	0x00000000
        /*00d0*/ 	.short	0x0000
        /*00d2*/ 	.short	0x0000
        /*00d4*/ 	.byte	0x00, 0xf5, 0x21, 0x00


	//----- nvinfo : EIATTR_SPARSE_MMA_MASK
	.align		4
.L_1615:
        /*00d8*/ 	.byte	0x03, 0x50
        /*00da*/ 	.short	0x0000


	//----- nvinfo : EIATTR_MAXREG_COUNT
	.align		4
        /*00dc*/ 	.byte	0x03, 0x1b
        /*00de*/ 	.short	0x00ff


	//----- nvinfo : EIATTR_MERCURY_ISA_VERSION
	.align		4
        /*00e0*/ 	.byte	0x03, 0x5f
        /*00e2*/ 	.short	0x0101


	//----- nvinfo : EIATTR_VRC_CTA_INIT_COUNT
	.align		4
        /*00e4*/ 	.byte	0x02, 0x4a
	.zero		1
	.zero		1


	//----- nvinfo : EIATTR_EXIT_INSTR_OFFSETS
	.align		4
        /*00e8*/ 	.byte	0x04, 0x1c
        /*00ea*/ 	.short	(.L_1617 - .L_1616)


	//   ....[0]....
.L_1616:
        /*00ec*/ 	.word	0x00000400


	//   ....[1]....
        /*00f0*/ 	.word	0x000006d0


	//----- nvinfo : EIATTR_CBANK_PARAM_SIZE
	.align		4
.L_1617:
        /*00f4*/ 	.byte	0x03, 0x19
        /*00f6*/ 	.short	0x0060


	//----- nvinfo : EIATTR_PARAM_CBANK
	.align		4
        /*00f8*/ 	.byte	0x04, 0x0a
        /*00fa*/ 	.short	(.L_1619 - .L_1618)
	.align		4
.L_1618:
        /*00fc*/ 	.word	index@(.nv.constant0._Z12Mfunc3D_autoPdS_S_ddddddiiiS_)
        /*0100*/ 	.short	0x0380
        /*0102*/ 	.short	0x0060


	//----- nvinfo : EIATTR_SW_WAR
	.align		4
.L_1619:
        /*0104*/ 	.byte	0x04, 0x36
        /*0106*/ 	.short	(.L_1621 - .L_1620)
.L_1620:
        /*0108*/ 	.word	0x00000008
.L_1621:


//--------------------- .nv.info._Z12Mfunc2D_autoPdS_dddddiiS_ --------------------------
	.section	.nv.info._Z12Mfunc2D_autoPdS_dddddiiS_,"",@"SHT_CUDA_INFO"
	.sectionflags	@""
	.align	4


	//----- nvinfo : EIATTR_CUDA_API_VERSION
	.align		4
        /*0000*/ 	.byte	0x04, 0x37
        /*0002*/ 	.short	(.L_1623 - .L_1622)
.L_1622:
        /*0004*/ 	.word	0x00000082


	//----- nvinfo : EIATTR_KPARAM_INFO
	.align		4
.L_1623:
        /*0008*/ 	.byte	0x04, 0x17
        /*000a*/ 	.short	(.L_1625 - .L_1624)
.L_1624:
        /*000c*/ 	.word	0x00000000
        /*0010*/ 	.short	0x0009
        /*0012*/ 	.short	0x0040
        /*0014*/ 	.byte	0x00, 0xf5, 0x21, 0x00


	//----- nvinfo : EIATTR_KPARAM_INFO
	.align		4
.L_1625:
        /*0018*/ 	.byte	0x04, 0x17
        /*001a*/ 	.short	(.L_1627 - .L_1626)
.L_1626:
        /*001c*/ 	.word	0x00000000
        /*0020*/ 	.short	0x0008
        /*0022*/ 	.short	0x003c
        /*0024*/ 	.byte	0x00, 0xf0, 0x11, 0x00


	//----- nvinfo : EIATTR_KPARAM_INFO
	.align		4
.L_1627:
        /*0028*/ 	.byte	0x04, 0x17
        /*002a*/ 	.short	(.L_1629 - .L_1628)
.L_1628:
        /*002c*/ 	.word	0x00000000
        /*0030*/ 	.short	0x0007
        /*0032*/ 	.short	0x0038
        /*0034*/ 	.byte	0x00, 0xf0, 0x11, 0x00


	//----- nvinfo : EIATTR_KPARAM_INFO
	.align		4
.L_1629:
        /*0038*/ 	.byte	0x04, 0x17
        /*003a*/ 	.short	(.L_1631 - .L_1630)
.L_1630:
        /*003c*/ 	.word	0x00000000
        /*0040*/ 	.short	0x0006
        /*0042*/ 	.short	0x0030
        /*0044*/ 	.byte	0x00, 0xf0, 0x21, 0x00


	//----- nvinfo : EIATTR_KPARAM_INFO
	.align		4
.L_1631:
        /*0048*/ 	.byte	0x04, 0x17
        /*004a*/ 	.short	(.L_1633 - .L_1632)
.L_1632:
        /*004c*/ 	.word	0x00000000
        /*0050*/ 	.short	0x0005
        /*0052*/ 	.short	0x0028
        /*0054*/ 	.byte	0x00, 0xf0, 0x21, 0x00


	//----- nvinfo : EIATTR_KPARAM_INFO
	.align		4
.L_1633:
        /*0058*/ 	.byte	0x04, 0x17
        /*005a*/ 	.short	(.L_1635 - .L_1634)
.L_1634:
        /*005c*/ 	.word	0x00000000
        /*0060*/ 	.short	0x0004
        /*0062*/ 	.short	0x0020
        /*0064*/ 	.byte	0x00, 0xf0, 0x21, 0x00


	//----- nvinfo : EIATTR_KPARAM_INFO
	.align		4
.L_1635:
        /*0068*/ 	.byte	0x04, 0x17
        /*006a*/ 	.short	(.L_1637 - .L_1636)
.L_1636:
        /*006c*/ 	.word	0x00000000
        /*0070*/ 	.short	0x0003
        /*0072*/ 	.short	0x0018
        /*0074*/ 	.byte	0x00, 0xf0, 0x21, 0x00


	//----- nvinfo : EIATTR_KPARAM_INFO
	.align		4
.L_1637:
        /*0078*/ 	.byte	0x04, 0x17
        /*007a*/ 	.short	(.L_1639 - .L_1638)
.L_1638:
        /*007c*/ 	.word	0x00000000
        /*0080*/ 	.short	0x0002
        /*0082*/ 	.short	0x0010
        /*0084*/ 	.byte	0x00, 0xf0, 0x21, 0x00


	//----- nvinfo : EIATTR_KPARAM_INFO
	.align		4
.L_1639:
        /*0088*/ 	.byte	0x04, 0x17
        /*008a*/ 	.short	(.L_1641 - .L_1640)
.L_1640:
        /*008c*/ 	.word	0x00000000
        /*0090*/ 	.short	0x0001
        /*0092*/ 	.short	0x0008
        /*0094*/ 	.byte	0x00, 0xf5, 0x21, 0x00


	//----- nvinfo : EIATTR_KPARAM_INFO
	.align		4
.L_1641:
        /*0098*/ 	.byte	0x04, 0x17
        /*009a*/ 	.short	(.L_1643 - .L_1642)
.L_1642:
        /*009c*/ 	.word	0x00000000
        /*00a0*/ 	.short	0x0000
        /*00a2*/ 	.short	0x0000
        /*00a4*/ 	.byte	0x00, 0xf5, 0x21, 0x00


	//----- nvinfo : EIATTR_SPARSE_MMA_MASK
	.align		4
.L_1643:
        /*00a8*/ 	.byte	0x03, 0x50
        /*00aa*/ 	.short	0x0000


	//----- nvinfo : EIATTR_MAXREG_COUNT
	.align		4
        /*00ac*/ 	.byte	0x03, 0x1b
        /*00ae*/ 	.short	0x00ff


	//----- nvinfo : EIATTR_MERCURY_ISA_VERSION
	.align		4
        /*00b0*/ 	.byte	0x03, 0x5f
        /*00b2*/ 	.short	0x0101


	//----- nvinfo : EIATTR_VRC_CTA_INIT_COUNT
	.align		4
        /*00b4*/ 	.byte	0x02, 0x4a
	.zero		1
	.zero		1


	//----- nvinfo : EIATTR_EXIT_INSTR_OFFSETS
	.align		4
        /*00b8*/ 	.byte	0x04, 0x1c
        /*00ba*/ 	.short	(.L_1645 - .L_1644)


	//   ....[0]....
.L_1644:
        /*00bc*/ 	.word	0x000001a0


	//   ....[1]....
        /*00c0*/ 	.word	0x000003f0


	//----- nvinfo : EIATTR_CBANK_PARAM_SIZE
	.align		4
.L_1645:
        /*00c4*/ 	.byte	0x03, 0x19
        /*00c6*/ 	.short	0x0048


	//----- nvinfo : EIATTR_PARAM_CBANK
	.align		4
        /*00c8*/ 	.byte	0x04, 0x0a
        /*00ca*/ 	.short	(.L_1647 - .L_1646)
	.align		4
.L_1646:
        /*00cc*/ 	.word	index@(.nv.constant0._Z12Mfunc2D_autoPdS_dddddiiS_)
        /*00d0*/ 	.short	0x0380
        /*00d2*/ 	.short	0x0048


	//----- nvinfo : EIATTR_SW_WAR
	.align		4
.L_1647:
        /*00d4*/ 	.byte	0x04, 0x36
        /*00d6*/ 	.short	(.L_1649 - .L_1648)
.L_1648:
        /*00d8*/ 	.word	0x00000008
.L_1649:


//--------------------- .nv.info._Z10include_bcPddddiiS_ --------------------------
	.section	.nv.info._Z10include_bcPddddiiS_,"",@"SHT_CUDA_INFO"
	.sectionflags	@""
	.align	4


	//----- nvinfo : EIATTR_CUDA_API_VERSION
	.align		4
        /*0000*/ 	.byte	0x04, 0x37
        /*0002*/ 	.short	(.L_1651 - .L_1650)
.L_1650:
        /*0004*/ 	.word	0x00000082


	//----- nvinfo : EIATTR_KPARAM_INFO
	.align		4
.L_1651:
        /*0008*/ 	.byte	0x04, 0x17
        /*000a*/ 	.short	(.L_1653 - .L_1652)
.L_1652:
        /*000c*/ 	.word	0x00000000
        /*0010*/ 	.short	0x0006
        /*0012*/ 	.short	0x0028
        /*0014*/ 	.byte	0x00, 0xf5, 0x21, 0x00


	//----- nvinfo : EIATTR_KPARAM_INFO
	.align		4
.L_1653:
        /*0018*/ 	.byte	0x04, 0x17
        /*001a*/ 	.short	(.L_1655 - .L_1654)
.L_1654:
        /*001c*/ 	.word	0x00000000
        /*0020*/ 	.short	0x0005
        /*0022*/ 	.short	0x0024
        /*0024*/ 	.byte	0x00, 0xf0, 0x11, 0x00


	//----- nvinfo : EIATTR_KPARAM_INFO
	.align		4
.L_1655:
        /*0028*/ 	.byte	0x04, 0x17
        /*002a*/ 	.short	(.L_1657 - .L_1656)
.L_1656:
        /*002c*/ 	.word	0x00000000
        /*0030*/ 	.short	0x0004
        /*0032*/ 	.short	0x0020
        /*0034*/ 	.byte	0x00, 0xf0, 0x11, 0x00


	//----- nvinfo : EIATTR_KPARAM_INFO
	.align		4
.L_1657:
        /*0038*/ 	.byte	0x04, 0x17
        /*003a*/ 	.short	(.L_1659 - .L_1658)
.L_1658:
        /*003c*/ 	.word	0x00000000
        /*0040*/ 	.short	0x0003
        /*0042*/ 	.short	0x0018
        /*0044*/ 	.byte	0x00, 0xf0, 0x21, 0x00


	//----- nvinfo : EIATTR_KPARAM_INFO
	.align		4
.L_1659:
        /*0048*/ 	.byte	0x04, 0x17
        /*004a*/ 	.short	(.L_1661 - .L_1660)
.L_1660:
        /*004c*/ 	.word	0x00000000
        /*0050*/ 	.short	0x0002
        /*0052*/ 	.short	0x0010
        /*0054*/ 	.byte	0x00, 0xf0, 0x21, 0x00


	//----- nvinfo : EIATTR_KPARAM_INFO
	.align		4
.L_1661:
        /*0058*/ 	.byte	0x04, 0x17
        /*005a*/ 	.short	(.L_1663 - .L_1662)
.L_1662:
        /*005c*/ 	.word	0x00000000
        /*0060*/ 	.short	0x0001
        /*0062*/ 	.short	0x0008
        /*0064*/ 	.byte	0x00, 0xf0, 0x21, 0x00


	//----- nvinfo : EIATTR_KPARAM_INFO
	.align		4
.L_1663:
        /*0068*/ 	.byte	0x04, 0x17
        /*006a*/ 	.short	(.L_1665 - .L_1664)
.L_1664:
        /*006c*/ 	.word	0x00000000
        /*0070*/ 	.short	0x0000
        /*0072*/ 	.short	0x0000
        /*0074*/ 	.byte	0x00, 0xf5, 0x21, 0x00


	//----- nvinfo : EIATTR_SPARSE_MMA_MASK
	.align		4
.L_1665:
        /*0078*/ 	.byte	0x03, 0x50
        /*007a*/ 	.short	0x0000


	//----- nvinfo : EIATTR_MAXREG_COUNT
	.align		4
        /*007c*/ 	.byte	0x03, 0x1b
        /*007e*/ 	.short	0x00ff


	//----- nvinfo : EIATTR_MERCURY_ISA_VERSION
	.align		4
        /*0080*/ 	.byte	0x03, 0x5f
        /*0082*/ 	.short	0x0101


	//----- nvinfo : EIATTR_VRC_CTA_INIT_COUNT
	.align		4
        /*0084*/ 	.byte	0x02, 0x4a
	.zero		1
	.zero		1


	//----- nvinfo : EIATTR_EXIT_INSTR_OFFSETS
	.align		4
        /*0088*/ 	.byte	0x04, 0x1c
        /*008a*/ 	.short	(.L_1667 - .L_1666)


	//   ....[0]....
.L_1666:
        /*008c*/ 	.word	0x00000420


	//   ....[1]....
        /*0090*/ 	.word	0x000007a0


	//----- nvinfo : EIATTR_CRS_STACK_SIZE
	.align		4
.L_1667:
        /*0094*/ 	.byte	0x04, 0x1e
        /*0096*/ 	.short	(.L_1669 - .L_1668)
.L_1668:
        /*0098*/ 	.word	0x00000000


	//----- nvinfo : EIATTR_CBANK_PARAM_SIZE
	.align		4
.L_1669:
        /*009c*/ 	.byte	0x03, 0x19
        /*009e*/ 	.short	0x0030


	//----- nvinfo : EIATTR_PARAM_CBANK
	.align		4
        /*00a0*/ 	.byte	0x04, 0x0a
        /*00a2*/ 	.short	(.L_1671 - .L_1670)
	.align		4
.L_1670:
        /*00a4*/ 	.word	index@(.nv.constant0._Z10include_bcPddddiiS_)
        /*00a8*/ 	.short	0x0380
        /*00aa*/ 	.short	0x0030


	//----- nvinfo : EIATTR_SW_WAR
	.align		4
.L_1671:
        /*00ac*/ 	.byte	0x04, 0x36
        /*00ae*/ 	.short	(.L_1673 - .L_1672)
.L_1672:
        /*00b0*/ 	.word	0x00000008
.L_1673:


//--------------------- .nv.info._Z7Mfunc5DPdS_S_S_S_ddddddiiiiiS_ --------------------------
	.section	.nv.info._Z7Mfunc5DPdS_S_S_S_ddddddiiiiiS_,"",@"SHT_CUDA_INFO"
	.sectionflags	@""
	.align	4


	//----- nvinfo : EIATTR_CUDA_API_VERSION
	.align		4
        /*0000*/ 	.byte	0x04, 0x37
        /*0002*/ 	.short	(.L_1675 - .L_1674)
.L_1674:
        /*0004*/ 	.word	0x00000082


	//----- nvinfo : EIATTR_KPARAM_INFO
	.align		4
.L_1675:
        /*0008*/ 	.byte	0x04, 0x17
        /*000a*/ 	.short	(.L_1677 - .L_1676)
.L_1676:
        /*000c*/ 	.word	0x00000000
        /*0010*/ 	.short	0x0010
        /*0012*/ 	.short	0x0070
        /*0014*/ 	.byte	0x00, 0xf5, 0x21, 0x00


	//----- nvinfo : EIATTR_KPARAM_INFO
	.align		4
.L_1677:
        /*0018*/ 	.byte	0x04, 0x17
        /*001a*/ 	.short	(.L_1679 - .L_1678)
.L_1678:
        /*001c*/ 	.word	0x00000000
        /*0020*/ 	.short	0x000f
        /*0022*/ 	.short	0x0068
        /*0024*/ 	.byte	0x00, 0xf0, 0x11, 0x00


	//----- nvinfo : EIATTR_KPARAM_INFO
	.align		4
.L_1679:
        /*0028*/ 	.byte	0x04, 0x17
        /*002a*/ 	.short	(.L_1681 - .L_1680)
.L_1680:
        /*002c*/ 	.word	0x00000000
        /*0030*/ 	.short	0x000e
        /*0032*/ 	.short	0x0064
        /*0034*/ 	.byte	0x00, 0xf0, 0x11, 0x00


	//----- nvinfo : EIATTR_KPARAM_INFO
	.align		4
.L_1681:
        /*0038*/ 	.byte	0x04, 0x17
        /*003a*/ 	.short	(.L_1683 - .L_1682)
.L_1682:
        /*003c*/ 	.word	0x00000000
        /*0040*/ 	.short	0x000d
        /*0042*/ 	.short	0x0060
        /*0044*/ 	.byte	0x00, 0xf0, 0x11, 0x00


	//----- nvinfo : EIATTR_KPARAM_INFO
	.align		4
.L_1683:
        /*0048*/ 	.byte	0x04, 0x17
        /*004a*/ 	.short	(.L_1685 - .L_1684)
.L_1684:
        /*004c*/ 	.word	0x00000000
        /*0050*/ 	.short	0x000c
        /*0052*/ 	.short	0x005c
        /*0054*/ 	.byte	0x00, 0xf0, 0x11, 0x00


	//----- nvinfo : EIATTR_KPARAM_INFO
	.align		4
.L_1685:
        /*0058*/ 	.byte	0x04, 0x17
        /*005a*/ 	.short	(.L_1687 - .L_1686)
.L_1686:
        /*005c*/ 	.word	0x00000000
        /*0060*/ 	.short	0x000b
        /*0062*/ 	.short	0x0058
        /*0064*/ 	.byte	0x00, 0xf0, 0x11, 0x00


	//----- nvinfo : EIATTR_KPARAM_INFO
	.align		4
.L_1687:
        /*0068*/ 	.byte	0x04, 0x17
        /*006a*/ 	.short	(.L_1689 - .L_1688)
.L_1688:
        /*006c*/ 	.word	0x00000000
        /*0070*/ 	.short	0x000a
        /*0072*/ 	.short	0x0050
        /*0074*/ 	.byte	0x00, 0xf0, 0x21, 0x00


	//----- nvinfo : EIATTR_KPARAM_INFO
	.align		4
.L_1689:
        /*0078*/ 	.byte	0x04, 0x17
        /*007a*/ 	.short	(.L_1691 - .L_1690)
.L_1690:
        /*007c*/ 	.word	0x00000000
        /*0080*/ 	.short	0x0009
        /*0082*/ 	.short	0x0048
        /*0084*/ 	.byte	0x00, 0xf0, 0x21, 0x00


	//----- nvinfo : EIATTR_KPARAM_INFO
	.align		4
.L_1691:
        /*0088*/ 	.byte	0x04, 0x17
        /*008a*/ 	.short	(.L_1693 - .L_1692)
.L_1692:
        /*008c*/ 	.word	0x00000000
        /*0090*/ 	.short	0x0008
        /*0092*/ 	.short	0x0040
        /*0094*/ 	.byte	0x00, 0xf0, 0x21, 0x00


	//----- nvinfo : EIATTR_KPARAM_INFO
	.align		4
.L_1693:
        /*0098*/ 	.byte	0x04, 0x17
        /*009a*/ 	.short	(.L_1695 - .L_1694)
.L_1694:
        /*009c*/ 	.word	0x00000000
        /*00a0*/ 	.short	0x0007
        /*00a2*/ 	.short	0x0038
        /*00a4*/ 	.byte	0x00, 0xf0, 0x21, 0x00


	//----- nvinfo : EIATTR_KPARAM_INFO
	.align		4
.L_1695:
        /*00a8*/ 	.byte	0x04, 0x17
        /*00aa*/ 	.short	(.L_1697 - .L_1696)
.L_1696:
        /*00ac*/ 	.word	0x00000000
        /*00b0*/ 	.short	0x0006
        /*00b2*/ 	.short	0x0030
        /*00b4*/ 	.byte	0x00, 0xf0, 0x21, 0x00


	//----- nvinfo : EIATTR_KPARAM_INFO
	.align		4
.L_1697:
        /*00b8*/ 	.byte	0x04, 0x17
        /*00ba*/ 	.short	(.L_1699 - .L_1698)
.L_1698:
        /*00bc*/ 	.word	0x00000000
        /*00c0*/ 	.short	0x0005
        /*00c2*/ 	.short	0x0028
        /*00c4*/ 	.byte	0x00, 0xf0, 0x21, 0x00


	//----- nvinfo : EIATTR_KPARAM_INFO
	.align		4
.L_1699:
        /*00c8*/ 	.byte	0x04, 0x17
        /*00ca*/ 	.short	(.L_1701 - .L_1700)
.L_1700:
        /*00cc*/ 	.word	0x00000000
        /*00d0*/ 	.short	0x0004
        /*00d2*/ 	.short	0x0020
        /*00d4*/ 	.byte	0x00, 0xf5, 0x21, 0x00


	//----- nvinfo : EIATTR_KPARAM_INFO
	.align		4
.L_1701:
        /*00d8*/ 	.byte	0x04, 0x17
        /*00da*/ 	.short	(.L_1703 - .L_1702)
.L_1702:
        /*00dc*/ 	.word	0x00000000
        /*00e0*/ 	.short	0x0003
        /*00e2*/ 	.short	0x0018
        /*00e4*/ 	.byte	0x00, 0xf5, 0x21, 0x00


	//----- nvinfo : EIATTR_KPARAM_INFO
	.align		4
.L_1703:
        /*00e8*/ 	.byte	0x04, 0x17
        /*00ea*/ 	.short	(.L_1705 - .L_1704)
.L_1704:
        /*00ec*/ 	.word	0x00000000
        /*00f0*/ 	.short	0x0002
        /*00f2*/ 	.short	0x0010
        /*00f4*/ 	.byte	0x00, 0xf5, 0x21, 0x00


	//----- nvinfo : EIATTR_KPARAM_INFO
	.align		4
.L_1705:
        /*00f8*/ 	.byte	0x04, 0x17
        /*00fa*/ 	.short	(.L_1707 - .L_1706)
.L_1706:
        /*00fc*/ 	.word	0x00000000
        /*0100*/ 	.short	0x0001
        /*0102*/ 	.short	0x0008
        /*0104*/ 	.byte	0x00, 0xf5, 0x21, 0x00


	//----- nvinfo : EIATTR_KPARAM_INFO
	.align		4
.L_1707:
        /*0108*/ 	.byte	0x04, 0x17
        /*010a*/ 	.short	(.L_1709 - .L_1708)
.L_1708:
        /*010c*/ 	.word	0x00000000
        /*0110*/ 	.short	0x0000
        /*0112*/ 	.short	0x0000
        /*0114*/ 	.byte	0x00, 0xf5, 0x21, 0x00


	//----- nvinfo : EIATTR_SPARSE_MMA_MASK
	.align		4
.L_1709:
        /*0118*/ 	.byte	0x03, 0x50
        /*011a*/ 	.short	0x0000


	//----- nvinfo : EIATTR_MAXREG_COUNT
	.align		4
        /*011c*/ 	.byte	0x03, 0x1b
        /*011e*/ 	.short	0x00ff


	//----- nvinfo : EIATTR_MERCURY_ISA_VERSION
	.align		4
        /*0120*/ 	.byte	0x03, 0x5f
        /*0122*/ 	.short	0x0101


	//----- nvinfo : EIATTR_VRC_CTA_INIT_COUNT
	.align		4
        /*0124*/ 	.byte	0x02, 0x4a
	.zero		1
	.zero		1


	//----- nvinfo : EIATTR_EXIT_INSTR_OFFSETS
	.align		4
        /*0128*/ 	.byte	0x04, 0x1c
        /*012a*/ 	.short	(.L_1711 - .L_1710)


	//   ....[0]....
.L_1710:
        /*012c*/ 	.word	0x00000440


	//   ....[1]....
        /*0130*/ 	.word	0x00000b90


	//----- nvinfo : EIATTR_CBANK_PARAM_SIZE
	.align		4
.L_1711:
        /*0134*/ 	.byte	0x03, 0x19
        /*0136*/ 	.short	0x0078


	//----- nvinfo : EIATTR_PARAM_CBANK
	.align		4
        /*0138*/ 	.byte	0x04, 0x0a
        /*013a*/ 	.short	(.L_1713 - .L_1712)
	.align		4
.L_1712:
        /*013c*/ 	.word	index@(.nv.constant0._Z7Mfunc5DPdS_S_S_S_ddddddiiiiiS_)
        /*0140*/ 	.short	0x0380
        /*0142*/ 	.short	0x0078


	//----- nvinfo : EIATTR_SW_WAR
	.align		4
.L_1713:
        /*0144*/ 	.byte	0x04, 0x36
        /*0146*/ 	.short	(.L_1715 - .L_1714)
.L_1714:
        /*0148*/ 	.word	0x00000008
.L_1715:


//--------------------- .nv.info._Z7Mfunc4DPdS_S_S_dddddiiiiS_ --------------------------
	.section	.nv.info._Z7Mfunc4DPdS_S_S_dddddiiiiS_,"",@"SHT_CUDA_INFO"
	.sectionflags	@""
	.align	4


	//----- nvinfo : EIATTR_CUDA_API_VERSION
	.align		4
        /*0000*/ 	.byte	0x04, 0x37
        /*0002*/ 	.short	(.L_1717 - .L_1716)
.L_1716:
        /*0004*/ 	.word	0x00000082


	//----- nvinfo : EIATTR_KPARAM_INFO
	.align		4
.L_1717:
        /*0008*/ 	.byte	0x04, 0x17
        /*000a*/ 	.short	(.L_1719 - .L_1718)
.L_1718:
        /*000c*/ 	.word	0x00000000
        /*0010*/ 	.short	0x000d
        /*0012*/ 	.short	0x0058
        /*0014*/ 	.byte	0x00, 0xf5, 0x21, 0x00


	//----- nvinfo : EIATTR_KPARAM_INFO
	.align		4
.L_1719:
        /*0018*/ 	.byte	0x04, 0x17
        /*001a*/ 	.short	(.L_1721 - .L_1720)
.L_1720:
        /*001c*/ 	.word	0x00000000
        /*0020*/ 	.short	0x000c
        /*0022*/ 	.short	0x0054
        /*0024*/ 	.byte	0x00, 0xf0, 0x11, 0x00


	//----- nvinfo : EIATTR_KPARAM_INFO
	.align		4
.L_1721:
        /*0028*/ 	.byte	0x04, 0x17
        /*002a*/ 	.short	(.L_1723 - .L_1722)
.L_1722:
        /*002c*/ 	.word	0x00000000
        /*0030*/ 	.short	0x000b
        /*0032*/ 	.short	0x0050
        /*0034*/ 	.byte	0x00, 0xf0, 0x11, 0x00


	//----- nvinfo : EIATTR_KPARAM_INFO
	.align		4
.L_1723:
        /*0038*/ 	.byte	0x04, 0x17
        /*003a*/ 	.short	(.L_1725 - .L_1724)
.L_1724:
        /*003c*/ 	.word	0x00000000
        /*0040*/ 	.short	0x000a
        /*0042*/ 	.short	0x004c
        /*0044*/ 	.byte	0x00, 0xf0, 0x11, 0x00


	//----- nvinfo : EIATTR_KPARAM_INFO
	.align		4
.L_1725:
        /*0048*/ 	.byte	0x04, 0x17
        /*004a*/ 	.short	(.L_1727 - .L_1726)
.L_1726:
        /*004c*/ 	.word	0x00000000
        /*0050*/ 	.short	0x0009
        /*0052*/ 	.short	0x0048
        /*0054*/ 	.byte	0x00, 0xf0, 0x11, 0x00


	//----- nvinfo : EIATTR_KPARAM_INFO
	.align		4
.L_1727:
        /*0058*/ 	.byte	0x04, 0x17
        /*005a*/ 	.short	(.L_1729 - .L_1728)
.L_1728:
        /*005c*/ 	.word	0x00000000
        /*0060*/ 	.short	0x0008
        /*0062*/ 	.short	0x0040
        /*0064*/ 	.byte	0x00, 0xf0, 0x21, 0x00


	//----- nvinfo : EIATTR_KPARAM_INFO
	.align		4
.L_1729:
        /*0068*/ 	.byte	0x04, 0x17
        /*006a*/ 	.short	(.L_1731 - .L_1730)
.L_1730:
        /*006c*/ 	.word	0x00000000
        /*0070*/ 	.short	0x0007
        /*0072*/ 	.short	0x0038
        /*0074*/ 	.byte	0x00, 0xf0, 0x21, 0x00


	//----- nvinfo : EIATTR_KPARAM_INFO
	.align		4
.L_1731:
        /*0078*/ 	.byte	0x04, 0x17
        /*007a*/ 	.short	(.L_1733 - .L_1732)
.L_1732:
        /*007c*/ 	.word	0x00000000
        /*0080*/ 	.short	0x0006
        /*0082*/ 	.short	0x0030
        /*0084*/ 	.byte	0x00, 0xf0, 0x21, 0x00


	//----- nvinfo : EIATTR_KPARAM_INFO
	.align		4
.L_1733:
        /*0088*/ 	.byte	0x04, 0x17
        /*008a*/ 	.short	(.L_1735 - .L_1734)
.L_1734:
        /*008c*/ 	.word	0x00000000
        /*0090*/ 	.short	0x0005
        /*0092*/ 	.short	0x0028
        /*0094*/ 	.byte	0x00, 0xf0, 0x21, 0x00


	//----- nvinfo : EIATTR_KPARAM_INFO
	.align		4
.L_1735:
        /*0098*/ 	.byte	0x04, 0x17
        /*009a*/ 	.short	(.L_1737 - .L_1736)
.L_1736:
        /*009c*/ 	.word	0x00000000
        /*00a0*/ 	.short	0x0004
        /*00a2*/ 	.short	0x0020
        /*00a4*/ 	.byte	0x00, 0xf0, 0x21, 0x00


	//----- nvinfo : EIATTR_KPARAM_INFO
	.align		4
.L_1737:
        /*00a8*/ 	.byte	0x04, 0x17
        /*00aa*/ 	.short	(.L_1739 - .L_1738)
.L_1738:
        /*00ac*/ 	.word	0x00000000
        /*00b0*/ 	.short	0x0003
        /*00b2*/ 	.short	0x0018
        /*00b4*/ 	.byte	0x00, 0xf5, 0x21, 0x00


	//----- nvinfo : EIATTR_KPARAM_INFO
	.align		4
.L_1739:
        /*00b8*/ 	.byte	0x04, 0x17
        /*00ba*/ 	.short	(.L_1741 - .L_1740)
.L_1740:
        /*00bc*/ 	.word	0x00000000
        /*00c0*/ 	.short	0x0002
        /*00c2*/ 	.short	0x0010
        /*00c4*/ 	.byte	0x00, 0xf5, 0x21, 0x00


	//----- nvinfo : EIATTR_KPARAM_INFO
	.align		4
.L_1741:
        /*00c8*/ 	.byte	0x04, 0x17
        /*00ca*/ 	.short	(.L_1743 - .L_1742)
.L_1742:
        /*00cc*/ 	.word	0x00000000
        /*00d0*/ 	.short	0x0001
        /*00d2*/ 	.short	0x0008
        /*00d4*/ 	.byte	0x00, 0xf5, 0x21, 0x00


	//----- nvinfo : EIATTR_KPARAM_INFO
	.align		4
.L_1743:
        /*00d8*/ 	.byte	0x04, 0x17
        /*00da*/ 	.short	(.L_1745 - .L_1744)
.L_1744:
        /*00dc*/ 	.word	0x00000000
        /*00e0*/ 	.short	0x0000
        /*00e2*/ 	.short	0x0000
        /*00e4*/ 	.byte	0x00, 0xf5, 0x21, 0x00


	//----- nvinfo : EIATTR_SPARSE_MMA_MASK
	.align		4
.L_1745:
        /*00e8*/ 	.byte	0x03, 0x50
        /*00ea*/ 	.short	0x0000


	//----- nvinfo : EIATTR_MAXREG_COUNT
	.align		4
        /*00ec*/ 	.byte	0x03, 0x1b
        /*00ee*/ 	.short	0x00ff


	//----- nvinfo : EIATTR_MERCURY_ISA_VERSION
	.align		4
        /*00f0*/ 	.byte	0x03, 0x5f
        /*00f2*/ 	.short	0x0101


	//----- nvinfo : EIATTR_VRC_CTA_INIT_COUNT
	.align		4
        /*00f4*/ 	.byte	0x02, 0x4a
	.zero		1
	.zero		1


	//----- nvinfo : EIATTR_EXIT_INSTR_OFFSETS
	.align		4
        /*00f8*/ 	.byte	0x04, 0x1c
        /*00fa*/ 	.short	(.L_1747 - .L_1746)


	//   ....[0]....
.L_1746:
        /*00fc*/ 	.word	0x000001c0


	//   ....[1]....
        /*0100*/ 	.word	0x000008b0


	//----- nvinfo : EIATTR_CBANK_PARAM_SIZE
	.align		4
.L_1747:
        /*0104*/ 	.byte	0x03, 0x19
        /*0106*/ 	.short	0x0060


	//----- nvinfo : EIATTR_PARAM_CBANK
	.align		4
        /*0108*/ 	.byte	0x04, 0x0a
        /*010a*/ 	.short	(.L_1749 - .L_1748)
	.align		4
.L_1748:
        /*010c*/ 	.word	index@(.nv.constant0._Z7Mfunc4DPdS_S_S_dddddiiiiS_)
        /*0110*/ 	.short	0x0380
        /*0112*/ 	.short	0x0060


	//----- nvinfo : EIATTR_SW_WAR
	.align		4
.L_1749:
        /*0114*/ 	.byte	0x04, 0x36
        /*0116*/ 	.short	(.L_1751 - .L_1750)
.L_1750:
        /*0118*/ 	.word	0x00000008
.L_1751:


//--------------------- .nv.info._Z7Mfunc3DPdS_S_ddddiiiS_ --------------------------
	.section	.nv.info._Z7Mfunc3DPdS_S_ddddiiiS_,"",@"SHT_CUDA_INFO"
	.sectionflags	@""
	.align	4


	//----- nvinfo : EIATTR_CUDA_API_VERSION
	.align		4
        /*0000*/ 	.byte	0x04, 0x37
        /*0002*/ 	.short	(.L_1753 - .L_1752)
.L_1752:
        /*0004*/ 	.word	0x00000082


	//----- nvinfo : EIATTR_KPARAM_INFO
	.align		4
.L_1753:
        /*0008*/ 	.byte	0x04, 0x17
        /*000a*/ 	.short	(.L_1755 - .L_1754)
.L_1754:
        /*000c*/ 	.word	0x00000000
        /*0010*/ 	.short	0x000a
        /*0012*/ 	.short	0x0048
        /*0014*/ 	.byte	0x00, 0xf5, 0x21, 0x00


	//----- nvinfo : EIATTR_KPARAM_INFO
	.align		4
.L_1755:
        /*0018*/ 	.byte	0x04, 0x17
        /*001a*/ 	.short	(.L_1757 - .L_1756)
.L_1756:
        /*001c*/ 	.word	0x00000000
        /*0020*/ 	.short	0x0009
        /*0022*/ 	.short	0x0040
        /*0024*/ 	.byte	0x00, 0xf0, 0x11, 0x00


	//----- nvinfo : EIATTR_KPARAM_INFO
	.align		4
.L_1757:
        /*0028*/ 	.byte	0x04, 0x17
        /*002a*/ 	.short	(.L_1759 - .L_1758)
.L_1758:
        /*002c*/ 	.word	0x00000000
        /*0030*/ 	.short	0x0008
        /*0032*/ 	.short	0x003c
        /*0034*/ 	.byte	0x00, 0xf0, 0x11, 0x00


	//----- nvinfo : EIATTR_KPARAM_INFO
	.align		4
.L_1759:
        /*0038*/ 	.byte	0x04, 0x17
        /*003a*/ 	.short	(.L_1761 - .L_1760)
.L_1760:
        /*003c*/ 	.word	0x00000000
        /*0040*/ 	.short	0x0007
        /*0042*/ 	.short	0x0038
        /*0044*/ 	.byte	0x00, 0xf0, 0x11, 0x00


	//----- nvinfo : EIATTR_KPARAM_INFO
	.align		4
.L_1761:
        /*0048*/ 	.byte	0x04, 0x17
        /*004a*/ 	.short	(.L_1763 - .L_1762)
.L_1762:
        /*004c*/ 	.word	0x00000000
        /*0050*/ 	.short	0x0006
        /*0052*/ 	.short	0x0030
        /*0054*/ 	.byte	0x00, 0xf0, 0x21, 0x00


	//----- nvinfo : EIATTR_KPARAM_INFO
	.align		4
.L_1763:
        /*0058*/ 	.byte	0x04, 0x17
        /*005a*/ 	.short	(.L_1765 - .L_1764)
.L_1764:
        /*005c*/ 	.word	0x00000000
        /*0060*/ 	.short	0x0005
        /*0062*/ 	.short	0x0028
        /*0064*/ 	.byte	0x00, 0xf0, 0x21, 0x00


	//----- nvinfo : EIATTR_KPARAM_INFO
	.align		4
.L_1765:
        /*0068*/ 	.byte	0x04, 0x17
        /*006a*/ 	.short	(.L_1767 - .L_1766)
.L_1766:
        /*006c*/ 	.word	0x00000000
        /*0070*/ 	.short	0x0004
        /*0072*/ 	.short	0x0020
        /*0074*/ 	.byte	0x00, 0xf0, 0x21, 0x00


	//----- nvinfo : EIATTR_KPARAM_INFO
	.align		4
.L_1767:
        /*0078*/ 	.byte	0x04, 0x17
        /*007a*/ 	.short	(.L_1769 - .L_1768)
.L_1768:
        /*007c*/ 	.word	0x00000000
        /*0080*/ 	.short	0x0003
        /*0082*/ 	.short	0x0018
        /*0084*/ 	.byte	0x00, 0xf0, 0x21, 0x00


	//----- nvinfo : EIATTR_KPARAM_INFO
	.align		4
.L_1769:
        /*0088*/ 	.byte	0x04, 0x17
        /*008a*/ 	.short	(.L_1771 - .L_1770)
.L_1770:
        /*008c*/ 	.word	0x00000000
        /*0090*/ 	.short	0x0002
        /*0092*/ 	.short	0x0010
        /*0094*/ 	.byte	0x00, 0xf5, 0x21, 0x00


	//----- nvinfo : EIATTR_KPARAM_INFO
	.align		4
.L_1771:
        /*0098*/ 	.byte	0x04, 0x17
        /*009a*/ 	.short	(.L_1773 - .L_1772)
.L_1772:
        /*009c*/ 	.word	0x00000000
        /*00a0*/ 	.short	0x0001
        /*00a2*/ 	.short	0x0008
        /*00a4*/ 	.byte	0x00, 0xf5, 0x21, 0x00


	//----- nvinfo : EIATTR_KPARAM_INFO
	.align		4
.L_1773:
        /*00a8*/ 	.byte	0x04, 0x17
        /*00aa*/ 	.short	(.L_1775 - .L_1774)
.L_1774:
        /*00ac*/ 	.word	0x00000000
        /*00b0*/ 	.short	0x0000
        /*00b2*/ 	.short	0x0000
        /*00b4*/ 	.byte	0x00, 0xf5, 0x21, 0x00


	//----- nvinfo : EIATTR_SPARSE_MMA_MASK
	.align		4
.L_1775:
        /*00b8*/ 	.byte	0x03, 0x50
        /*00ba*/ 	.short	0x0000


	//----- nvinfo : EIATTR_MAXREG_COUNT
	.align		4
        /*00bc*/ 	.byte	0x03, 0x1b
        /*00be*/ 	.short	0x00ff


	//----- nvinfo : EIATTR_MERCURY_ISA_VERSION
	.align		4
        /*00c0*/ 	.byte	0x03, 0x5f
        /*00c2*/ 	.short	0x0101


	//----- nvinfo : EIATTR_VRC_CTA_INIT_COUNT
	.align		4
        /*00c4*/ 	.byte	0x02, 0x4a
	.zero		1
	.zero		1


	//----- nvinfo : EIATTR_EXIT_INSTR_OFFSETS
	.align		4
        /*00c8*/ 	.byte	0x04, 0x1c
        /*00ca*/ 	.short	(.L_1777 - .L_1776)


	//   ....[0]....
.L_1776:
        /*00cc*/ 	.word	0x00000400


	//   ....[1]....
        /*00d0*/ 	.word	0x00000630


	//----- nvinfo : EIATTR_CBANK_PARAM_SIZE
	.align		4
.L_1777:
        /*00d4*/ 	.byte	0x03, 0x19
        /*00d6*/ 	.short	0x0050


	//----- nvinfo : EIATTR_PARAM_CBANK
	.align		4
        /*00d8*/ 	.byte	0x04, 0x0a
        /*00da*/ 	.short	(.L_1779 - .L_1778)
	.align		4
.L_1778:
        /*00dc*/ 	.word	index@(.nv.constant0._Z7Mfunc3DPdS_S_ddddiiiS_)
        /*00e0*/ 	.short	0x0380
        /*00e2*/ 	.short	0x0050


	//----- nvinfo : EIATTR_SW_WAR
	.align		4
.L_1779:
        /*00e4*/ 	.byte	0x04, 0x36
        /*00e6*/ 	.short	(.L_1781 - .L_1780)
.L_1780:
        /*00e8*/ 	.word	0x00000008
.L_1781:


//--------------------- .nv.info._Z7Mfunc2DPdS_dddiiS_ --------------------------
	.section	.nv.info._Z7Mfunc2DPdS_dddiiS_,"",@"SHT_CUDA_INFO"
	.sectionflags	@""
	.align	4


	//----- nvinfo : EIATTR_CUDA_API_VERSION
	.align		4
        /*0000*/ 	.byte	0x04, 0x37
        /*0002*/ 	.short	(.L_1783 - .L_1782)
.L_1782:
        /*0004*/ 	.word	0x00000082


	//----- nvinfo : EIATTR_KPARAM_INFO
	.align		4
.L_1783:
        /*0008*/ 	.byte	0x04, 0x17
        /*000a*/ 	.short	(.L_1785 - .L_1784)
.L_1784:
        /*000c*/ 	.word	0x00000000
        /*0010*/ 	.short	0x0007
        /*0012*/ 	.short	0x0030
        /*0014*/ 	.byte	0x00, 0xf5, 0x21, 0x00


	//----- nvinfo : EIATTR_KPARAM_INFO
	.align		4
.L_1785:
        /*0018*/ 	.byte	0x04, 0x17
        /*001a*/ 	.short	(.L_1787 - .L_1786)
.L_1786:
        /*001c*/ 	.word	0x00000000
        /*0020*/ 	.short	0x0006
        /*0022*/ 	.short	0x002c
        /*0024*/ 	.byte	0x00, 0xf0, 0x11, 0x00


	//----- nvinfo : EIATTR_KPARAM_INFO
	.align		4
.L_1787:
        /*0028*/ 	.byte	0x04, 0x17
        /*002a*/ 	.short	(.L_1789 - .L_1788)
.L_1788:
        /*002c*/ 	.word	0x00000000
        /*0030*/ 	.short	0x0005
        /*0032*/ 	.short	0x0028
        /*0034*/ 	.byte	0x00, 0xf0, 0x11, 0x00


	//----- nvinfo : EIATTR_KPARAM_INFO
	.align		4
.L_1789:
        /*0038*/ 	.byte	0x04, 0x17
        /*003a*/ 	.short	(.L_1791 - .L_1790)
.L_1790:
        /*003c*/ 	.word	0x00000000
        /*0040*/ 	.short	0x0004
        /*0042*/ 	.short	0x0020
        /*0044*/ 	.byte	0x00, 0xf0, 0x21, 0x00


	//----- nvinfo : EIATTR_KPARAM_INFO
	.align		4
.L_1791:
        /*0048*/ 	.byte	0x04, 0x17
        /*004a*/ 	.short	(.L_1793 - .L_1792)
.L_1792:
        /*004c*/ 	.word	0x00000000
        /*0050*/ 	.short	0x0003
        /*0052*/ 	.short	0x0018
        /*0054*/ 	.byte	0x00, 0xf0, 0x21, 0x00


	//----- nvinfo : EIATTR_KPARAM_INFO
	.align		4
.L_1793:
        /*0058*/ 	.byte	0x04, 0x17
        /*005a*/ 	.short	(.L_1795 - .L_1794)
.L_1794:
        /*005c*/ 	.word	0x00000000
        /*0060*/ 	.short	0x0002
        /*0062*/ 	.short	0x0010
        /*0064*/ 	.byte	0x00, 0xf0, 0x21, 0x00


	//----- nvinfo : EIATTR_KPARAM_INFO
	.align		4
.L_1795:
        /*0068*/ 	.byte	0x04, 0x17
        /*006a*/ 	.short	(.L_1797 - .L_1796)
.L_1796:
        /*006c*/ 	.word	0x00000000
        /*0070*/ 	.short	0x0001
        /*0072*/ 	.short	0x0008
        /*0074*/ 	.byte	0x00, 0xf5, 0x21, 0x00


	//----- nvinfo : EIATTR_KPARAM_INFO
	.align		4
.L_1797:
        /*0078*/ 	.byte	0x04, 0x17
        /*007a*/ 	.short	(.L_1799 - .L_1798)
.L_1798:
        /*007c*/ 	.word	0x00000000
        /*0080*/ 	.short	0x0000
        /*0082*/ 	.short	0x0000
        /*0084*/ 	.byte	0x00, 0xf5, 0x21, 0x00


	//----- nvinfo : EIATTR_SPARSE_MMA_MASK
	.align		4
.L_1799:
        /*0088*/ 	.byte	0x03, 0x50
        /*008a*/ 	.short	0x0000


	//----- nvinfo : EIATTR_MAXREG_COUNT
	.align		4
        /*008c*/ 	.byte	0x03, 0x1b
        /*008e*/ 	.short	0x00ff


	//----- nvinfo : EIATTR_MERCURY_ISA_VERSION
	.align		4
        /*0090*/ 	.byte	0x03, 0x5f
        /*0092*/ 	.short	0x0101


	//----- nvinfo : EIATTR_VRC_CTA_INIT_COUNT
	.align		4
        /*0094*/ 	.byte	0x02, 0x4a
	.zero		1
	.zero		1


	//----- nvinfo : EIATTR_EXIT_INSTR_OFFSETS
	.align		4
        /*0098*/ 	.byte	0x04, 0x1c
        /*009a*/ 	.short	(.L_1801 - .L_1800)


	//   ....[0]....
.L_1800:
        /*009c*/ 	.word	0x000001a0


	//   ....[1]....
        /*00a0*/ 	.word	0x00000350


	//----- nvinfo : EIATTR_CBANK_PARAM_SIZE
	.align		4
.L_1801:
        /*00a4*/ 	.byte	0x03, 0x19
        /*00a6*/ 	.short	0x0038


	//----- nvinfo : EIATTR_PARAM_CBANK
	.align		4
        /*00a8*/ 	.byte	0x04, 0x0a
        /*00aa*/ 	.short	(.L_1803 - .L_1802)
	.align		4
.L_1802:
        /*00ac*/ 	.word	index@(.nv.constant0._Z7Mfunc2DPdS_dddiiS_)
        /*00b0*/ 	.short	0x0380
        /*00b2*/ 	.short	0x0038


	//----- nvinfo : EIATTR_SW_WAR
	.align		4
.L_1803:
        /*00b4*/ 	.byte	0x04, 0x36
        /*00b6*/ 	.short	(.L_1805 - .L_1804)
.L_1804:
        /*00b8*/ 	.word	0x00000008
.L_1805:


//--------------------- .nv.info._Z9Vfunc_hexPddiS_ --------------------------
	.section	.nv.info._Z9Vfunc_hexPddiS_,"",@"SHT_CUDA_INFO"
	.sectionflags	@""
	.align	4


	//----- nvinfo : EIATTR_CUDA_API_VERSION
	.align		4
        /*0000*/ 	.byte	0x04, 0x37
        /*0002*/ 	.short	(.L_1807 - .L_1806)
.L_1806:
        /*0004*/ 	.word	0x00000082


	//----- nvinfo : EIATTR_KPARAM_INFO
	.align		4
.L_1807:
        /*0008*/ 	.byte	0x04, 0x17
        /*000a*/ 	.short	(.L_1809 - .L_1808)
.L_1808:
        /*000c*/ 	.word	0x00000000
        /*0010*/ 	.short	0x0003
        /*0012*/ 	.short	0x0018
        /*0014*/ 	.byte	0x00, 0xf5, 0x21, 0x00


	//----- nvinfo : EIATTR_KPARAM_INFO
	.align		4
.L_1809:
        /*0018*/ 	.byte	0x04, 0x17
        /*001a*/ 	.short	(.L_1811 - .L_1810)
.L_1810:
        /*001c*/ 	.word	0x00000000
        /*0020*/ 	.short	0x0002
        /*0022*/ 	.short	0x0010
        /*0024*/ 	.byte	0x00, 0xf0, 0x11, 0x00


	//----- nvinfo : EIATTR_KPARAM_INFO
	.align		4
.L_1811:
        /*0028*/ 	.byte	0x04, 0x17
        /*002a*/ 	.short	(.L_1813 - .L_1812)
.L_1812:
        /*002c*/ 	.word	0x00000000
        /*0030*/ 	.short	0x0001
        /*0032*/ 	.short	0x0008
        /*0034*/ 	.byte	0x00, 0xf0, 0x21, 0x00


	//----- nvinfo : EIATTR_KPARAM_INFO
	.align		4
.L_1813:
        /*0038*/ 	.byte	0x04, 0x17
        /*003a*/ 	.short	(.L_1815 - .L_1814)
.L_1814:
        /*003c*/ 	.word	0x00000000
        /*0040*/ 	.short	0x0000
        /*0042*/ 	.short	0x0000
        /*0044*/ 	.byte	0x00, 0xf5, 0x21, 0x00


	//----- nvinfo : EIATTR_SPARSE_MMA_MASK
	.align		4
.L_1815:
        /*0048*/ 	.byte	0x03, 0x50
        /*004a*/ 	.short	0x0000


	//----- nvinfo : EIATTR_MAXREG_COUNT
	.align		4
        /*004c*/ 	.byte	0x03, 0x1b
        /*004e*/ 	.short	0x00ff


	//----- nvinfo : EIATTR_MERCURY_ISA_VERSION
	.align		4
        /*0050*/ 	.byte	0x03, 0x5f
        /*0052*/ 	.short	0x0101


	//----- nvinfo : EIATTR_VRC_CTA_INIT_COUNT
	.align		4
        /*0054*/ 	.byte	0x02, 0x4a
	.zero		1
	.zero		1


	//----- nvinfo : EIATTR_EXIT_INSTR_OFFSETS
	.align		4
        /*0058*/ 	.byte	0x04, 0x1c
        /*005a*/ 	.short	(.L_1817 - .L_1816)


	//   ....[0]....
.L_1816:
        /*005c*/ 	.word	0x00000070


	//   ....[1]....
        /*0060*/ 	.word	0x00000250


	//----- nvinfo : EIATTR_CRS_STACK_SIZE
	.align		4
.L_1817:
        /*0064*/ 	.byte	0x04, 0x1e
        /*0066*/ 	.short	(.L_1819 - .L_1818)
.L_1818:
        /*0068*/ 	.word	0x00000000


	//----- nvinfo : EIATTR_CBANK_PARAM_SIZE
	.align		4
.L_1819:
        /*006c*/ 	.byte	0x03, 0x19
        /*006e*/ 	.short	0x0020


	//----- nvinfo : EIATTR_PARAM_CBANK
	.align		4
        /*0070*/ 	.byte	0x04, 0x0a
        /*0072*/ 	.short	(.L_1821 - .L_1820)
	.align		4
.L_1820:
        /*0074*/ 	.word	index@(.nv.constant0._Z9Vfunc_hexPddiS_)
        /*0078*/ 	.short	0x0380
        /*007a*/ 	.short	0x0020


	//----- nvinfo : EIATTR_SW_WAR
	.align		4
.L_1821:
        /*007c*/ 	.byte	0x04, 0x36
        /*007e*/ 	.short	(.L_1823 - .L_1822)
.L_1822:
        /*0080*/ 	.word	0x00000008
.L_1823:


//--------------------- .nv.info._Z11Vfunc_tetraPddiS_ --------------------------
	.section	.nv.info._Z11Vfunc_tetraPddiS_,"",@"SHT_CUDA_INFO"
	.sectionflags	@""
	.align	4


	//----- nvinfo : EIATTR_CUDA_API_VERSION
	.align		4
        /*0000*/ 	.byte	0x04, 0x37
        /*0002*/ 	.short	(.L_1825 - .L_1824)
.L_1824:
        /*0004*/ 	.word	0x00000082


	//----- nvinfo : EIATTR_KPARAM_INFO
	.align		4
.L_1825:
        /*0008*/ 	.byte	0x04, 0x17
        /*000a*/ 	.short	(.L_1827 - .L_1826)
.L_1826:
        /*000c*/ 	.word	0x00000000
        /*0010*/ 	.short	0x0003
        /*0012*/ 	.short	0x0018
        /*0014*/ 	.byte	0x00, 0xf5, 0x21, 0x00


	//----- nvinfo : EIATTR_KPARAM_INFO
	.align		4
.L_1827:
        /*0018*/ 	.byte	0x04, 0x17
        /*001a*/ 	.short	(.L_1829 - .L_1828)
.L_1828:
        /*001c*/ 	.word	0x00000000
        /*0020*/ 	.short	0x0002
        /*0022*/ 	.short	0x0010
        /*0024*/ 	.byte	0x00, 0xf0, 0x11, 0x00


	//----- nvinfo : EIATTR_KPARAM_INFO
	.align		4
.L_1829:
        /*0028*/ 	.byte	0x04, 0x17
        /*002a*/ 	.short	(.L_1831 - .L_1830)
.L_1830:
        /*002c*/ 	.word	0x00000000
        /*0030*/ 	.short	0x0001
        /*0032*/ 	.short	0x0008
        /*0034*/ 	.byte	0x00, 0xf0, 0x21, 0x00


	//----- nvinfo : EIATTR_KPARAM_INFO
	.align		4
.L_1831:
        /*0038*/ 	.byte	0x04, 0x17
        /*003a*/ 	.short	(.L_1833 - .L_1832)
.L_1832:
        /*003c*/ 	.word	0x00000000
        /*0040*/ 	.short	0x0000
        /*0042*/ 	.short	0x0000
        /*0044*/ 	.byte	0x00, 0xf5, 0x21, 0x00


	//----- nvinfo : EIATTR_SPARSE_MMA_MASK
	.align		4
.L_1833:
        /*0048*/ 	.byte	0x03, 0x50
        /*004a*/ 	.short	0x0000


	//----- nvinfo : EIATTR_MAXREG_COUNT
	.align		4
        /*004c*/ 	.byte	0x03, 0x1b
        /*004e*/ 	.short	0x00ff


	//----- nvinfo : EIATTR_MERCURY_ISA_VERSION
	.align		4
        /*0050*/ 	.byte	0x03, 0x5f
        /*0052*/ 	.short	0x0101


	//----- nvinfo : EIATTR_VRC_CTA_INIT_COUNT
	.align		4
        /*0054*/ 	.byte	0x02, 0x4a
	.zero		1
	.zero		1


	//----- nvinfo : EIATTR_EXIT_INSTR_OFFSETS
	.align		4
        /*0058*/ 	.byte	0x04, 0x1c
        /*005a*/ 	.short	(.L_1835 - .L_1834)


	//   ....[0]....
.L_1834:
        /*005c*/ 	.word	0x00000070


	//   ....[1]....
        /*0060*/ 	.word	0x00000250


	//----- nvinfo : EIATTR_CRS_STACK_SIZE
	.align		4
.L_1835:
        /*0064*/ 	.byte	0x04, 0x1e
        /*0066*/ 	.short	(.L_1837 - .L_1836)
.L_1836:
        /*0068*/ 	.word	0x00000000


	//----- nvinfo : EIATTR_CBANK_PARAM_SIZE
	.align		4
.L_1837:
        /*006c*/ 	.byte	0x03, 0x19
        /*006e*/ 	.short	0x0020


	//----- nvinfo : EIATTR_PARAM_CBANK
	.align		4
        /*0070*/ 	.byte	0x04, 0x0a
        /*0072*/ 	.short	(.L_1839 - .L_1838)
	.align		4
.L_1838:
        /*0074*/ 	.word	index@(.nv.constant0._Z11Vfunc_tetraPddiS_)
        /*0078*/ 	.short	0x0380
        /*007a*/ 	.short	0x0020


	//----- nvinfo : EIATTR_SW_WAR
	.align		4
.L_1839:
        /*007c*/ 	.byte	0x04, 0x36
        /*007e*/ 	.short	(.L_1841 - .L_1840)
.L_1840:
        /*0080*/ 	.word	0x00000008
.L_1841:


//--------------------- .nv.info._Z5VfuncPddiS_   --------------------------
	.section	.nv.info._Z5VfuncPddiS_,"",@"SHT_CUDA_INFO"
	.sectionflags	@""
	.align	4


	//----- nvinfo : EIATTR_CUDA_API_VERSION
	.align		4
        /*0000*/ 	.byte	0x04, 0x37
        /*0002*/ 	.short	(.L_1843 - .L_1842)
.L_1842:
        /*0004*/ 	.word	0x00000082


	//----- nvinfo : EIATTR_KPARAM_INFO
	.align		4
.L_1843:
        /*0008*/ 	.byte	0x04, 0x17
        /*000a*/ 	.short	(.L_1845 - .L_1844)
.L_1844:
        /*000c*/ 	.word	0x00000000
        /*0010*/ 	.short	0x0003
        /*0012*/ 	.short	0x0018
        /*0014*/ 	.byte	0x00, 0xf5, 0x21, 0x00


	//----- nvinfo : EIATTR_KPARAM_INFO
	.align		4
.L_1845:
        /*0018*/ 	.byte	0x04, 0x17
        /*001a*/ 	.short	(.L_1847 - .L_1846)
.L_1846:
        /*001c*/ 	.word	0x00000000
        /*0020*/ 	.short	0x0002
        /*0022*/ 	.short	0x0010
        /*0024*/ 	.byte	0x00, 0xf0, 0x11, 0x00


	//----- nvinfo : EIATTR_KPARAM_INFO
	.align		4
.L_1847:
        /*0028*/ 	.byte	0x04, 0x17
        /*002a*/ 	.short	(.L_1849 - .L_1848)
.L_1848:
        /*002c*/ 	.word	0x00000000
        /*0030*/ 	.short	0x0001
        /*0032*/ 	.short	0x0008
        /*0034*/ 	.byte	0x00, 0xf0, 0x21, 0x00


	//----- nvinfo : EIATTR_KPARAM_INFO
	.align		4
.L_1849:
        /*0038*/ 	.byte	0x04, 0x17
        /*003a*/ 	.short	(.L_1851 - .L_1850)
.L_1850:
        /*003c*/ 	.word	0x00000000
        /*0040*/ 	.short	0x0000
        /*0042*/ 	.short	0x0000
        /*0044*/ 	.byte	0x00, 0xf5, 0x21, 0x00


	//----- nvinfo : EIATTR_SPARSE_MMA_MASK
	.align		4
.L_1851:
        /*0048*/ 	.byte	0x03, 0x50
        /*004a*/ 	.short	0x0000


	//----- nvinfo : EIATTR_MAXREG_COUNT
	.align		4
        /*004c*/ 	.byte	0x03, 0x1b
        /*004e*/ 	.short	0x00ff


	//----- nvinfo : EIATTR_MERCURY_ISA_VERSION
	.align		4
        /*0050*/ 	.byte	0x03, 0x5f
        /*0052*/ 	.short	0x0101


	//----- nvinfo : EIATTR_VRC_CTA_INIT_COUNT
	.align		4
        /*0054*/ 	.byte	0x02, 0x4a
	.zero		1
	.zero		1


	//----- nvinfo : EIATTR_EXIT_INSTR_OFFSETS
	.align		4
        /*0058*/ 	.byte	0x04, 0x1c
        /*005a*/ 	.short	(.L_1853 - .L_1852)


	//   ....[0]....
.L_1852:
        /*005c*/ 	.word	0x00000070


	//   ....[1]....
        /*0060*/ 	.word	0x00000250


	//----- nvinfo : EIATTR_CRS_STACK_SIZE
	.align		4
.L_1853:
        /*0064*/ 	.byte	0x04, 0x1e
        /*0066*/ 	.short	(.L_1855 - .L_1854)
.L_1854:
        /*0068*/ 	.word	0x00000000


	//----- nvinfo : EIATTR_CBANK_PARAM_SIZE
	.align		4
.L_1855:
        /*006c*/ 	.byte	0x03, 0x19
        /*006e*/ 	.short	0x0020


	//----- nvinfo : EIATTR_PARAM_CBANK
	.align		4
        /*0070*/ 	.byte	0x04, 0x0a
        /*0072*/ 	.short	(.L_1857 - .L_1856)
	.align		4
.L_1856:
        /*0074*/ 	.word	index@(.nv.constant0._Z5VfuncPddiS_)
        /*0078*/ 	.short	0x0380
        /*007a*/ 	.short	0x0020


	//----- nvinfo : EIATTR_SW_WAR
	.align		4
.L_1857:
        /*007c*/ 	.byte	0x04, 0x36
        /*007e*/ 	.short	(.L_1859 - .L_1858)
.L_1858:
        /*0080*/ 	.word	0x00000008
.L_1859:


//--------------------- .nv.info._Z15compute_bc_nobcPdS_S_S_diiS_S_ --------------------------
	.section	.nv.info._Z15compute_bc_nobcPdS_S_S_diiS_S_,"",@"SHT_CUDA_INFO"
	.sectionflags	@""
	.align	4


	//----- nvinfo : EIATTR_CUDA_API_VERSION
	.align		4
        /*0000*/ 	.byte	0x04, 0x37
        /*0002*/ 	.short	(.L_1861 - .L_1860)
.L_1860:
        /*0004*/ 	.word	0x00000082


	//----- nvinfo : EIATTR_KPARAM_INFO
	.align		4
.L_1861:
        /*0008*/ 	.byte	0x04, 0x17
        /*000a*/ 	.short	(.L_1863 - .L_1862)
.L_1862:
        /*000c*/ 	.word	0x00000000
        /*0010*/ 	.short	0x0008
        /*0012*/ 	.short	0x0038
        /*0014*/ 	.byte	0x00, 0xf5, 0x21, 0x00


	//----- nvinfo : EIATTR_KPARAM_INFO
	.align		4
.L_1863:
        /*0018*/ 	.byte	0x04, 0x17
        /*001a*/ 	.short	(.L_1865 - .L_1864)
.L_1864:
        /*001c*/ 	.word	0x00000000
        /*0020*/ 	.short	0x0007
        /*0022*/ 	.short	0x0030
        /*0024*/ 	.byte	0x00, 0xf5, 0x21, 0x00


	//----- nvinfo : EIATTR_KPARAM_INFO
	.align		4
.L_1865:
        /*0028*/ 	.byte	0x04, 0x17
        /*002a*/ 	.short	(.L_1867 - .L_1866)
.L_1866:
        /*002c*/ 	.word	0x00000000
        /*0030*/ 	.short	0x0006
        /*0032*/ 	.short	0x002c
        /*0034*/ 	.byte	0x00, 0xf0, 0x11, 0x00


	//----- nvinfo : EIATTR_KPARAM_INFO
	.align		4
.L_1867:
        /*0038*/ 	.byte	0x04, 0x17
        /*003a*/ 	.short	(.L_1869 - .L_1868)
.L_1868:
        /*003c*/ 	.word	0x00000000
        /*0040*/ 	.short	0x0005
        /*0042*/ 	.short	0x0028
        /*0044*/ 	.byte	0x00, 0xf0, 0x11, 0x00


	//----- nvinfo : EIATTR_KPARAM_INFO
	.align		4
.L_1869:
        /*0048*/ 	.byte	0x04, 0x17
        /*004a*/ 	.short	(.L_1871 - .L_1870)
.L_1870:
        /*004c*/ 	.word	0x00000000
        /*0050*/ 	.short	0x0004
        /*0052*/ 	.short	0x0020
        /*0054*/ 	.byte	0x00, 0xf0, 0x21, 0x00


	//----- nvinfo : EIATTR_KPARAM_INFO
	.align		4
.L_1871:
        /*0058*/ 	.byte	0x04, 0x17
        /*005a*/ 	.short	(.L_1873 - .L_1872)
.L_1872:
        /*005c*/ 	.word	0x00000000
        /*0060*/ 	.short	0x0003
        /*0062*/ 	.short	0x0018
        /*0064*/ 	.byte	0x00, 0xf5, 0x21, 0x00


	//----- nvinfo : EIATTR_KPARAM_INFO
	.align		4
.L_1873:
        /*0068*/ 	.byte	0x04, 0x17
        /*006a*/ 	.short	(.L_1875 - .L_1874)
.L_1874:
        /*006c*/ 	.word	0x00000000
        /*0070*/ 	.short	0x0002
        /*0072*/ 	.short	0x0010
        /*0074*/ 	.byte	0x00, 0xf5, 0x21, 0x00


	//----- nvinfo : EIATTR_KPARAM_INFO
	.align		4
.L_1875:
        /*0078*/ 	.byte	0x04, 0x17
        /*007a*/ 	.short	(.L_1877 - .L_1876)
.L_1876:
        /*007c*/ 	.word	0x00000000
        /*0080*/ 	.short	0x0001
        /*0082*/ 	.short	0x0008
        /*0084*/ 	.byte	0x00, 0xf5, 0x21, 0x00


	//----- nvinfo : EIATTR_KPARAM_INFO
	.align		4
.L_1877:
        /*0088*/ 	.byte	0x04, 0x17
        /*008a*/ 	.short	(.L_1879 - .L_1878)
.L_1878:
        /*008c*/ 	.word	0x00000000
        /*0090*/ 	.short	0x0000
        /*0092*/ 	.short	0x0000
        /*0094*/ 	.byte	0x00, 0xf5, 0x21, 0x00


	//----- nvinfo : EIATTR_SPARSE_MMA_MASK
	.align		4
.L_1879:
        /*0098*/ 	.byte	0x03, 0x50
        /*009a*/ 	.short	0x0000


	//----- nvinfo : EIATTR_MAXREG_COUNT
	.align		4
        /*009c*/ 	.byte	0x03, 0x1b
        /*009e*/ 	.short	0x00ff


	//----- nvinfo : EIATTR_MERCURY_ISA_VERSION
	.align		4
        /*00a0*/ 	.byte	0x03, 0x5f
        /*00a2*/ 	.short	0x0101


	//----- nvinfo : EIATTR_VRC_CTA_INIT_COUNT
	.align		4
        /*00a4*/ 	.byte	0x02, 0x4a
	.zero		1
	.zero		1


	//----- nvinfo : EIATTR_EXIT_INSTR_OFFSETS
	.align		4
        /*00a8*/ 	.byte	0x04, 0x1c
        /*00aa*/ 	.short	(.L_1881 - .L_1880)


	//   ....[0]....
.L_1880:
        /*00ac*/ 	.word	0x000001b0


	//   ....[1]....
        /*00b0*/ 	.word	0x000004c0


	//----- nvinfo : EIATTR_CRS_STACK_SIZE
	.align		4
.L_1881:
        /*00b4*/ 	.byte	0x04, 0x1e
        /*00b6*/ 	.short	(.L_1883 - .L_1882)
.L_1882:
        /*00b8*/ 	.word	0x00000000


	//----- nvinfo : EIATTR_CBANK_PARAM_SIZE
	.align		4
.L_1883:
        /*00bc*/ 	.byte	0x03, 0x19
        /*00be*/ 	.short	0x0040


	//----- nvinfo : EIATTR_PARAM_CBANK
	.align		4
        /*00c0*/ 	.byte	0x04, 0x0a
        /*00c2*/ 	.short	(.L_1885 - .L_1884)
	.align		4
.L_1884:
        /*00c4*/ 	.word	index@(.nv.constant0._Z15compute_bc_nobcPdS_S_S_diiS_S_)
        /*00c8*/ 	.short	0x0380
        /*00ca*/ 	.short	0x0040


	//----- nvinfo : EIATTR_SW_WAR
	.align		4
.L_1885:
        /*00cc*/ 	.byte	0x04, 0x36
        /*00ce*/ 	.short	(.L_1887 - .L_1886)
.L_1886:
        /*00d0*/ 	.word	0x00000008
.L_1887:


//--------------------- .nv.info._Z15compute_ab_nobcPdS_S_S_diiS_S_ --------------------------
	.section	.nv.info._Z15compute_ab_nobcPdS_S_S_diiS_S_,"",@"SHT_CUDA_INFO"
	.sectionflags	@""
	.align	4


	//----- nvinfo : EIATTR_CUDA_API_VERSION
	.align		4
        /*0000*/ 	.byte	0x04, 0x37
        /*0002*/ 	.short	(.L_1889 - .L_1888)
.L_1888:
        /*0004*/ 	.word	0x00000082


	//----- nvinfo : EIATTR_KPARAM_INFO
	.align		4
.L_1889:
        /*0008*/ 	.byte	0x04, 0x17
        /*000a*/ 	.short	(.L_1891 - .L_1890)
.L_1890:
        /*000c*/ 	.word	0x00000000
        /*0010*/ 	.short	0x0008
        /*0012*/ 	.short	0x0038
        /*0014*/ 	.byte	0x00, 0xf5, 0x21, 0x00


	//----- nvinfo : EIATTR_KPARAM_INFO
	.align		4
.L_1891:
        /*0018*/ 	.byte	0x04, 0x17
        /*001a*/ 	.short	(.L_1893 - .L_1892)
.L_1892:
        /*001c*/ 	.word	0x00000000
        /*0020*/ 	.short	0x0007
        /*0022*/ 	.short	0x0030
        /*0024*/ 	.byte	0x00, 0xf5, 0x21, 0x00


	//----- nvinfo : EIATTR_KPARAM_INFO
	.align		4
.L_1893:
        /*0028*/ 	.byte	0x04, 0x17
        /*002a*/ 	.short	(.L_1895 - .L_1894)
.L_1894:
        /*002c*/ 	.word	0x00000000
        /*0030*/ 	.short	0x0006
        /*0032*/ 	.short	0x002c
        /*0034*/ 	.byte	0x00, 0xf0, 0x11, 0x00


	//----- nvinfo : EIATTR_KPARAM_INFO
	.align		4
.L_1895:
        /*0038*/ 	.byte	0x04, 0x17
        /*003a*/ 	.short	(.L_1897 - .L_1896)
.L_1896:
        /*003c*/ 	.word	0x00000000
        /*0040*/ 	.short	0x0005
        /*0042*/ 	.short	0x0028
        /*0044*/ 	.byte	0x00, 0xf0, 0x11, 0x00


	//----- nvinfo : EIATTR_KPARAM_INFO
	.align		4
.L_1897:
        /*0048*/ 	.byte	0x04, 0x17
        /*004a*/ 	.short	(.L_1899 - .L_1898)
.L_1898:
        /*004c*/ 	.word	0x00000000
        /*0050*/ 	.short	0x0004
        /*0052*/ 	.short	0x0020
        /*0054*/ 	.byte	0x00, 0xf0, 0x21, 0x00


	//----- nvinfo : EIATTR_KPARAM_INFO
	.align		4
.L_1899:
        /*0058*/ 	.byte	0x04, 0x17
        /*005a*/ 	.short	(.L_1901 - .L_1900)
.L_1900:
        /*005c*/ 	.word	0x00000000
        /*0060*/ 	.short	0x0003
        /*0062*/ 	.short	0x0018
        /*0064*/ 	.byte	0x00, 0xf5, 0x21, 0x00


	//----- nvinfo : EIATTR_KPARAM_INFO
	.align		4
.L_1901:
        /*0068*/ 	.byte	0x04, 0x17
        /*006a*/ 	.short	(.L_1903 - .L_1902)
.L_1902:
        /*006c*/ 	.word	0x00000000
        /*0070*/ 	.short	0x0002
        /*0072*/ 	.short	0x0010
        /*0074*/ 	.byte	0x00, 0xf5, 0x21, 0x00


	//----- nvinfo : EIATTR_KPARAM_INFO
	.align		4
.L_1903:
        /*0078*/ 	.byte	0x04, 0x17
        /*007a*/ 	.short	(.L_1905 - .L_1904)
.L_1904:
        /*007c*/ 	.word	0x00000000
        /*0080*/ 	.short	0x0001
        /*0082*/ 	.short	0x0008
        /*0084*/ 	.byte	0x00, 0xf5, 0x21, 0x00


	//----- nvinfo : EIATTR_KPARAM_INFO
	.align		4
.L_1905:
        /*0088*/ 	.byte	0x04, 0x17
        /*008a*/ 	.short	(.L_1907 - .L_1906)
.L_1906:
        /*008c*/ 	.word	0x00000000
        /*0090*/ 	.short	0x0000
        /*0092*/ 	.short	0x0000
        /*0094*/ 	.byte	0x00, 0xf5, 0x21, 0x00


	//----- nvinfo : EIATTR_SPARSE_MMA_MASK
	.align		4
.L_1907:
        /*0098*/ 	.byte	0x03, 0x50
        /*009a*/ 	.short	0x0000


	//----- nvinfo : EIATTR_MAXREG_COUNT
	.align		4
        /*009c*/ 	.byte	0x03, 0x1b
        /*009e*/ 	.short	0x00ff


	//----- nvinfo : EIATTR_MERCURY_ISA_VERSION
	.align		4
        /*00a0*/ 	.byte	0x03, 0x5f
        /*00a2*/ 	.short	0x0101


	//----- nvinfo : EIATTR_VRC_CTA_INIT_COUNT
	.align		4
        /*00a4*/ 	.byte	0x02, 0x4a
	.zero		1
	.zero		1


	//----- nvinfo : EIATTR_EXIT_INSTR_OFFSETS
	.align		4
        /*00a8*/ 	.byte	0x04, 0x1c
        /*00aa*/ 	.short	(.L_1909 - .L_1908)


	//   ....[0]....
.L_1908:
        /*00ac*/ 	.word	0x000001b0


	//   ....[1]....
        /*00b0*/ 	.word	0x000004c0


	//----- nvinfo : EIATTR_CRS_STACK_SIZE
	.align		4
.L_1909:
        /*00b4*/ 	.byte	0x04, 0x1e
        /*00b6*/ 	.short	(.L_1911 - .L_1910)
.L_1910:
        /*00b8*/ 	.word	0x00000000


	//----- nvinfo : EIATTR_CBANK_PARAM_SIZE
	.align		4
.L_1911:
        /*00bc*/ 	.byte	0x03, 0x19
        /*00be*/ 	.short	0x0040


	//----- nvinfo : EIATTR_PARAM_CBANK
	.align		4
        /*00c0*/ 	.byte	0x04, 0x0a
        /*00c2*/ 	.short	(.L_1913 - .L_1912)
	.align		4
.L_1912:
        /*00c4*/ 	.word	index@(.nv.constant0._Z15compute_ab_nobcPdS_S_S_diiS_S_)
        /*00c8*/ 	.short	0x0380
        /*00ca*/ 	.short	0x0040


	//----- nvinfo : EIATTR_SW_WAR
	.align		4
.L_1913:
        /*00cc*/ 	.byte	0x04, 0x36
        /*00ce*/ 	.short	(.L_1915 - .L_1914)
.L_1914:
        /*00d0*/ 	.word	0x00000008
.L_1915:


//--------------------- .nv.info._Z3cx0Pdii       --------------------------
	.section	.nv.info._Z3cx0Pdii,"",@"SHT_CUDA_INFO"
	.sectionflags	@""
	.align	4


	//----- nvinfo : EIATTR_CUDA_API_VERSION
	.align		4
        /*0000*/ 	.byte	0x04, 0x37
        /*0002*/ 	.short	(.L_1917 - .L_1916)
.L_1916:
        /*0004*/ 	.word	0x00000082


	//----- nvinfo : EIATTR_KPARAM_INFO
	.align		4
.L_1917:
        /*0008*/ 	.byte	0x04, 0x17
        /*000a*/ 	.short	(.L_1919 - .L_1918)
.L_1918:
        /*000c*/ 	.word	0x00000000
        /*0010*/ 	.short	0x0002
        /*0012*/ 	.short	0x000c
        /*0014*/ 	.byte	0x00, 0xf0, 0x11, 0x00


	//----- nvinfo : EIATTR_KPARAM_INFO
	.align		4
.L_1919:
        /*0018*/ 	.byte	0x04, 0x17
        /*001a*/ 	.short	(.L_1921 - .L_1920)
.L_1920:
        /*001c*/ 	.word	0x00000000
        /*0020*/ 	.short	0x0001
        /*0022*/ 	.short	0x0008
        /*0024*/ 	.byte	0x00, 0xf0, 0x11, 0x00


	//----- nvinfo : EIATTR_KPARAM_INFO
	.align		4
.L_1921:
        /*0028*/ 	.byte	0x04, 0x17
        /*002a*/ 	.short	(.L_1923 - .L_1922)
.L_1922:
        /*002c*/ 	.word	0x00000000
        /*0030*/ 	.short	0x0000
        /*0032*/ 	.short	0x0000
        /*0034*/ 	.byte	0x00, 0xf5, 0x21, 0x00


	//----- nvinfo : EIATTR_SPARSE_MMA_MASK
	.align		4
.L_1923:
        /*0038*/ 	.byte	0x03, 0x50
        /*003a*/ 	.short	0x0000


	//----- nvinfo : EIATTR_MAXREG_COUNT
	.align		4
        /*003c*/ 	.byte	0x03, 0x1b
        /*003e*/ 	.short	0x00ff


	//----- nvinfo : EIATTR_MERCURY_ISA_VERSION
	.align		4
        /*0040*/ 	.byte	0x03, 0x5f
        /*0042*/ 	.short	0x0101


	//----- nvinfo : EIATTR_VRC_CTA_INIT_COUNT
	.align		4
        /*0044*/ 	.byte	0x02, 0x4a
	.zero		1
	.zero		1


	//----- nvinfo : EIATTR_EXIT_INSTR_OFFSETS
	.align		4
        /*0048*/ 	.byte	0x04, 0x1c
        /*004a*/ 	.short	(.L_1925 - .L_1924)


	//   ....[0]....
.L_1924:
        /*004c*/ 	.word	0x00000070


	//   ....[1]....
        /*0050*/ 	.word	0x000000f0


	//----- nvinfo : EIATTR_CBANK_PARAM_SIZE
	.align		4
.L_1925:
        /*0054*/ 	.byte	0x03, 0x19
        /*0056*/ 	.short	0x0010


	//----- nvinfo : EIATTR_PARAM_CBANK
	.align		4
        /*0058*/ 	.byte	0x04, 0x0a
        /*005a*/ 	.short	(.L_1927 - .L_1926)
	.align		4
.L_1926:
        /*005c*/ 	.word	index@(.nv.constant0._Z3cx0Pdii)
        /*0060*/ 	.short	0x0380
        /*0062*/ 	.short	0x0010


	//----- nvinfo : EIATTR_SW_WAR
	.align		4
.L_1927:
        /*0064*/ 	.byte	0x04, 0x36
        /*0066*/ 	.short	(.L_1929 - .L_1928)
.L_1928:
        /*0068*/ 	.word	0x00000008
.L_1929:


//--------------------- .nv.info._Z19inject_mutations_5DPdiddddd --------------------------
	.section	.nv.info._Z19inject_mutations_5DPdiddddd,"",@"SHT_CUDA_INFO"
	.sectionflags	@""
	.align	4


	//----- nvinfo : EIATTR_CUDA_API_VERSION
	.align		4
        /*0000*/ 	.byte	0x04, 0x37
        /*0002*/ 	.short	(.L_1931 - .L_1930)
.L_1930:
        /*0004*/ 	.word	0x00000082


	//----- nvinfo : EIATTR_KPARAM_INFO
	.align		4
.L_1931:
        /*0008*/ 	.byte	0x04, 0x17
        /*000a*/ 	.short	(.L_1933 - .L_1932)
.L_1932:
        /*000c*/ 	.word	0x00000000
        /*0010*/ 	.short	0x0006
        /*0012*/ 	.short	0x0030
        /*0014*/ 	.byte	0x00, 0xf0, 0x21, 0x00


	//----- nvinfo : EIATTR_KPARAM_INFO
	.align		4
.L_1933:
        /*0018*/ 	.byte	0x04, 0x17
        /*001a*/ 	.short	(.L_1935 - .L_1934)
.L_1934:
        /*001c*/ 	.word	0x00000000
        /*0020*/ 	.short	0x0005
        /*0022*/ 	.short	0x0028
        /*0024*/ 	.byte	0x00, 0xf0, 0x21, 0x00


	//----- nvinfo : EIATTR_KPARAM_INFO
	.align		4
.L_1935:
        /*0028*/ 	.byte	0x04, 0x17
        /*002a*/ 	.short	(.L_1937 - .L_1936)
.L_1936:
        /*002c*/ 	.word	0x00000000
        /*0030*/ 	.short	0x0004
        /*0032*/ 	.short	0x0020
        /*0034*/ 	.byte	0x00, 0xf0, 0x21, 0x00


	//----- nvinfo : EIATTR_KPARAM_INFO
	.align		4
.L_1937:
        /*0038*/ 	.byte	0x04, 0x17
        /*003a*/ 	.short	(.L_1939 - .L_1938)
.L_1938:
        /*003c*/ 	.word	0x00000000
        /*0040*/ 	.short	0x0003
        /*0042*/ 	.short	0x0018
        /*0044*/ 	.byte	0x00, 0xf0, 0x21, 0x00


	//----- nvinfo : EIATTR_KPARAM_INFO
	.align		4
.L_1939:
        /*0048*/ 	.byte	0x04, 0x17
        /*004a*/ 	.short	(.L_1941 - .L_1940)
.L_1940:
        /*004c*/ 	.word	0x00000000
        /*0050*/ 	.short	0x0002
        /*0052*/ 	.short	0x0010
        /*0054*/ 	.byte	0x00, 0xf0, 0x21, 0x00


	//----- nvinfo : EIATTR_KPARAM_INFO
	.align		4
.L_1941:
        /*0058*/ 	.byte	0x04, 0x17
        /*005a*/ 	.short	(.L_1943 - .L_1942)
.L_1942:
        /*005c*/ 	.word	0x00000000
        /*0060*/ 	.short	0x0001
        /*0062*/ 	.short	0x0008
        /*0064*/ 	.byte	0x00, 0xf0, 0x11, 0x00


	//----- nvinfo : EIATTR_KPARAM_INFO
	.align		4
.L_1943:
        /*0068*/ 	.byte	0x04, 0x17
        /*006a*/ 	.short	(.L_1945 - .L_1944)
.L_1944:
        /*006c*/ 	.word	0x00000000
        /*0070*/ 	.short	0x0000
        /*0072*/ 	.short	0x0000
        /*0074*/ 	.byte	0x00, 0xf5, 0x21, 0x00


	//----- nvinfo : EIATTR_SPARSE_MMA_MASK
	.align		4
.L_1945:
        /*0078*/ 	.byte	0x03, 0x50
        /*007a*/ 	.short	0x0000


	//----- nvinfo : EIATTR_MAXREG_COUNT
	.align		4
        /*007c*/ 	.byte	0x03, 0x1b
        /*007e*/ 	.short	0x00ff


	//----- nvinfo : EIATTR_MERCURY_ISA_VERSION
	.align		4
        /*0080*/ 	.byte	0x03, 0x5f
        /*0082*/ 	.short	0x0101


	//----- nvinfo : EIATTR_VRC_CTA_INIT_COUNT
	.align		4
        /*0084*/ 	.byte	0x02, 0x4a
	.zero		1
	.zero		1


	//----- nvinfo : EIATTR_EXIT_INSTR_OFFSETS
	.align		4
        /*0088*/ 	.byte	0x04, 0x1c
        /*008a*/ 	.short	(.L_1947 - .L_1946)


	//   ....[0]....
.L_1946:
        /*008c*/ 	.word	0x000001e0


	//----- nvinfo : EIATTR_CBANK_PARAM_SIZE
	.align		4
.L_1947:
        /*0090*/ 	.byte	0x03, 0x19
        /*0092*/ 	.short	0x0038


	//----- nvinfo : EIATTR_PARAM_CBANK
	.align		4
        /*0094*/ 	.byte	0x04, 0x0a
        /*0096*/ 	.short	(.L_1949 - .L_1948)
	.align		4
.L_1948:
        /*0098*/ 	.word	index@(.nv.constant0._Z19inject_mutations_5DPdiddddd)
        /*009c*/ 	.short	0x0380
        /*009e*/ 	.short	0x0038


	//----- nvinfo : EIATTR_SW_WAR
	.align		4
.L_1949:
        /*00a0*/ 	.byte	0x04, 0x36
        /*00a2*/ 	.short	(.L_1951 - .L_1950)
.L_1950:
        /*00a4*/ 	.word	0x00000008
.L_1951:


//--------------------- .nv.info._Z19inject_mutations_4DPdidddd --------------------------
	.section	.nv.info._Z19inject_mutations_4DPdidddd,"",@"SHT_CUDA_INFO"
	.sectionflags	@""
	.align	4


	//----- nvinfo : EIATTR_CUDA_API_VERSION
	.align		4
        /*0000*/ 	.byte	0x04, 0x37
        /*0002*/ 	.short	(.L_1953 - .L_1952)
.L_1952:
        /*0004*/ 	.word	0x00000082


	//----- nvinfo : EIATTR_KPARAM_INFO
	.align		4
.L_1953:
        /*0008*/ 	.byte	0x04, 0x17
        /*000a*/ 	.short	(.L_1955 - .L_1954)
.L_1954:
        /*000c*/ 	.word	0x00000000
        /*0010*/ 	.short	0x0005
        /*0012*/ 	.short	0x0028
        /*0014*/ 	.byte	0x00, 0xf0, 0x21, 0x00


	//----- nvinfo : EIATTR_KPARAM_INFO
	.align		4
.L_1955:
        /*0018*/ 	.byte	0x04, 0x17
        /*001a*/ 	.short	(.L_1957 - .L_1956)
.L_1956:
        /*001c*/ 	.word	0x00000000
        /*0020*/ 	.short	0x0004
        /*0022*/ 	.short	0x0020
        /*0024*/ 	.byte	0x00, 0xf0, 0x21, 0x00


	//----- nvinfo : EIATTR_KPARAM_INFO
	.align		4
.L_1957:
        /*0028*/ 	.byte	0x04, 0x17
        /*002a*/ 	.short	(.L_1959 - .L_1958)
.L_1958:
        /*002c*/ 	.word	0x00000000
        /*0030*/ 	.short	0x0003
        /*0032*/ 	.short	0x0018
        /*0034*/ 	.byte	0x00, 0xf0, 0x21, 0x00


	//----- nvinfo : EIATTR_KPARAM_INFO
	.align		4
.L_1959:
        /*0038*/ 	.byte	0x04, 0x17
        /*003a*/ 	.short	(.L_1961 - .L_1960)
.L_1960:
        /*003c*/ 	.word	0x00000000
        /*0040*/ 	.short	0x0002
        /*0042*/ 	.short	0x0010
        /*0044*/ 	.byte	0x00, 0xf0, 0x21, 0x00


	//----- nvinfo : EIATTR_KPARAM_INFO
	.align		4
.L_1961:
        /*0048*/ 	.byte	0x04, 0x17
        /*004a*/ 	.short	(.L_1963 - .L_1962)
.L_1962:
        /*004c*/ 	.word	0x00000000
        /*0050*/ 	.short	0x0001
        /*0052*/ 	.short	0x0008
        /*0054*/ 	.byte	0x00, 0xf0, 0x11, 0x00


	//----- nvinfo : EIATTR_KPARAM_INFO
	.align		4
.L_1963:
        /*0058*/ 	.byte	0x04, 0x17
        /*005a*/ 	.short	(.L_1965 - .L_1964)
.L_1964:
        /*005c*/ 	.word	0x00000000
        /*0060*/ 	.short	0x0000
        /*0062*/ 	.short	0x0000
        /*0064*/ 	.byte	0x00, 0xf5, 0x21, 0x00


	//----- nvinfo : EIATTR_SPARSE_MMA_MASK
	.align		4
.L_1965:
        /*0068*/ 	.byte	0x03, 0x50
        /*006a*/ 	.short	0x0000


	//----- nvinfo : EIATTR_MAXREG_COUNT
	.align		4
        /*006c*/ 	.byte	0x03, 0x1b
        /*006e*/ 	.short	0x00ff


	//----- nvinfo : EIATTR_MERCURY_ISA_VERSION
	.align		4
        /*0070*/ 	.byte	0x03, 0x5f
        /*0072*/ 	.short	0x0101


	//----- nvinfo : EIATTR_VRC_CTA_INIT_COUNT
	.align		4
        /*0074*/ 	.byte	0x02, 0x4a
	.zero		1
	.zero		1


	//----- nvinfo : EIATTR_EXIT_INSTR_OFFSETS
	.align		4
        /*0078*/ 	.byte	0x04, 0x1c
        /*007a*/ 	.short	(.L_1967 - .L_1966)


	//   ....[0]....
.L_1966:
        /*007c*/ 	.word	0x00000180


	//----- nvinfo : EIATTR_CBANK_PARAM_SIZE
	.align		4
.L_1967:
        /*0080*/ 	.byte	0x03, 0x19
        /*0082*/ 	.short	0x0030


	//----- nvinfo : EIATTR_PARAM_CBANK
	.align		4
        /*0084*/ 	.byte	0x04, 0x0a
        /*0086*/ 	.short	(.L_1969 - .L_1968)
	.align		4
.L_1968:
        /*0088*/ 	.word	index@(.nv.constant0._Z19inject_mutations_4DPdidddd)
        /*008c*/ 	.short	0x0380
        /*008e*/ 	.short	0x0030


	//----- nvinfo : EIATTR_SW_WAR
	.align		4
.L_1969:
        /*0090*/ 	.byte	0x04, 0x36
        /*0092*/ 	.short	(.L_1971 - .L_1970)
.L_1970:
        /*0094*/ 	.word	0x00000008
.L_1971:


//--------------------- .nv.info._Z19inject_mutations_3DPdiddd --------------------------
	.section	.nv.info._Z19inject_mutations_3DPdiddd,"",@"SHT_CUDA_INFO"
	.sectionflags	@""
	.align	4


	//----- nvinfo : EIATTR_CUDA_API_VERSION
	.align		4
        /*0000*/ 	.byte	0x04, 0x37
        /*0002*/ 	.short	(.L_1973 - .L_1972)
.L_1972:
        /*0004*/ 	.word	0x00000082


	//----- nvinfo : EIATTR_KPARAM_INFO
	.align		4
.L_1973:
        /*0008*/ 	.byte	0x04, 0x17
        /*000a*/ 	.short	(.L_1975 - .L_1974)
.L_1974:
        /*000c*/ 	.word	0x00000000
        /*0010*/ 	.short	0x0004
        /*0012*/ 	.short	0x0020
        /*0014*/ 	.byte	0x00, 0xf0, 0x21, 0x00


	//----- nvinfo : EIATTR_KPARAM_INFO
	.align		4
.L_1975:
        /*0018*/ 	.byte	0x04, 0x17
        /*001a*/ 	.short	(.L_1977 - .L_1976)
.L_1976:
        /*001c*/ 	.word	0x00000000
        /*0020*/ 	.short	0x0003
        /*0022*/ 	.short	0x0018
        /*0024*/ 	.byte	0x00, 0xf0, 0x21, 0x00


	//----- nvinfo : EIATTR_KPARAM_INFO
	.align		4
.L_1977:
        /*0028*/ 	.byte	0x04, 0x17
        /*002a*/ 	.short	(.L_1979 - .L_1978)
.L_1978:
        /*002c*/ 	.word	0x00000000
        /*0030*/ 	.short	0x0002
        /*0032*/ 	.short	0x0010
        /*0034*/ 	.byte	0x00, 0xf0, 0x21, 0x00


	//----- nvinfo : EIATTR_KPARAM_INFO
	.align		4
.L_1979:
        /*0038*/ 	.byte	0x04, 0x17
        /*003a*/ 	.short	(.L_1981 - .L_1980)
.L_1980:
        /*003c*/ 	.word	0x00000000
        /*0040*/ 	.short	0x0001
        /*0042*/ 	.short	0x0008
        /*0044*/ 	.byte	0x00, 0xf0, 0x11, 0x00


	//----- nvinfo : EIATTR_KPARAM_INFO
	.align		4
.L_1981:
        /*0048*/ 	.byte	0x04, 0x17
        /*004a*/ 	.short	(.L_1983 - .L_1982)
.L_1982:
        /*004c*/ 	.word	0x00000000
        /*0050*/ 	.short	0x0000
        /*0052*/ 	.short	0x0000
        /*0054*/ 	.byte	0x00, 0xf5, 0x21, 0x00


	//----- nvinfo : EIATTR_SPARSE_MMA_MASK
	.align		4
.L_1983:
        /*0058*/ 	.byte	0x03, 0x50
        /*005a*/ 	.short	0x0000


	//----- nvinfo : EIATTR_MAXREG_COUNT
	.align		4
        /*005c*/ 	.byte	0x03, 0x1b
        /*005e*/ 	.short	0x00ff


	//----- nvinfo : EIATTR_MERCURY_ISA_VERSION
	.align		4
        /*0060*/ 	.byte	0x03, 0x5f
        /*0062*/ 	.short	0x0101


	//----- nvinfo : EIATTR_VRC_CTA_INIT_COUNT
	.align		4
        /*0064*/ 	.byte	0x02, 0x4a
	.zero		1
	.zero		1


	//----- nvinfo : EIATTR_EXIT_INSTR_OFFSETS
	.align		4
        /*0068*/ 	.byte	0x04, 0x1c
        /*006a*/ 	.short	(.L_1985 - .L_1984)


	//   ....[0]....
.L_1984:
        /*006c*/ 	.word	0x00000130


	//----- nvinfo : EIATTR_CBANK_PARAM_SIZE
	.align		4
.L_1985:
        /*0070*/ 	.byte	0x03, 0x19
        /*0072*/ 	.short	0x0028


	//----- nvinfo : EIATTR_PARAM_CBANK
	.align		4
        /*0074*/ 	.byte	0x04, 0x0a
        /*0076*/ 	.short	(.L_1987 - .L_1986)
	.align		4
.L_1986:
        /*0078*/ 	.word	index@(.nv.constant0._Z19inject_mutations_3DPdiddd)
        /*007c*/ 	.short	0x0380
        /*007e*/ 	.short	0x0028


	//----- nvinfo : EIATTR_SW_WAR
	.align		4
.L_1987:
        /*0080*/ 	.byte	0x04, 0x36
        /*0082*/ 	.short	(.L_1989 - .L_1988)
.L_1988:
        /*0084*/ 	.word	0x00000008
.L_1989:


//--------------------- .nv.info._Z19inject_mutations_2DPdidd --------------------------
	.section	.nv.info._Z19inject_mutations_2DPdidd,"",@"SHT_CUDA_INFO"
	.sectionflags	@""
	.align	4


	//----- nvinfo : EIATTR_CUDA_API_VERSION
	.align		4
        /*0000*/ 	.byte	0x04, 0x37
        /*0002*/ 	.short	(.L_1991 - .L_1990)
.L_1990:
        /*0004*/ 	.word	0x00000082


	//----- nvinfo : EIATTR_KPARAM_INFO
	.align		4
.L_1991:
        /*0008*/ 	.byte	0x04, 0x17
        /*000a*/ 	.short	(.L_1993 - .L_1992)
.L_1992:
        /*000c*/ 	.word	0x00000000
        /*0010*/ 	.short	0x0003
        /*0012*/ 	.short	0x0018
        /*0014*/ 	.byte	0x00, 0xf0, 0x21, 0x00


	//----- nvinfo : EIATTR_KPARAM_INFO
	.align		4
.L_1993:
        /*0018*/ 	.byte	0x04, 0x17
        /*001a*/ 	.short	(.L_1995 - .L_1994)
.L_1994:
        /*001c*/ 	.word	0x00000000
        /*0020*/ 	.short	0x0002
        /*0022*/ 	.short	0x0010
        /*0024*/ 	.byte	0x00, 0xf0, 0x21, 0x00


	//----- nvinfo : EIATTR_KPARAM_INFO
	.align		4
.L_1995:
        /*0028*/ 	.byte	0x04, 0x17
        /*002a*/ 	.short	(.L_1997 - .L_1996)
.L_1996:
        /*002c*/ 	.word	0x00000000
        /*0030*/ 	.short	0x0001
        /*0032*/ 	.short	0x0008
        /*0034*/ 	.byte	0x00, 0xf0, 0x11, 0x00


	//----- nvinfo : EIATTR_KPARAM_INFO
	.align		4
.L_1997:
        /*0038*/ 	.byte	0x04, 0x17
        /*003a*/ 	.short	(.L_1999 - .L_1998)
.L_1998:
        /*003c*/ 	.word	0x00000000
        /*0040*/ 	.short	0x0000
        /*0042*/ 	.short	0x0000
        /*0044*/ 	.byte	0x00, 0xf5, 0x21, 0x00


	//----- nvinfo : EIATTR_SPARSE_MMA_MASK
	.align		4
.L_1999:
        /*0048*/ 	.byte	0x03, 0x50
        /*004a*/ 	.short	0x0000


	//----- nvinfo : EIATTR_MAXREG_COUNT
	.align		4
        /*004c*/ 	.byte	0x03, 0x1b
        /*004e*/ 	.short	0x00ff


	//----- nvinfo : EIATTR_MERCURY_ISA_VERSION
	.align		4
        /*0050*/ 	.byte	0x03, 0x5f
        /*0052*/ 	.short	0x0101


	//----- nvinfo : EIATTR_VRC_CTA_INIT_COUNT
	.align		4
        /*0054*/ 	.byte	0x02, 0x4a
	.zero		1
	.zero		1


	//----- nvinfo : EIATTR_EXIT_INSTR_OFFSETS
	.align		4
        /*0058*/ 	.byte	0x04, 0x1c
        /*005a*/ 	.short	(.L_2001 - .L_2000)


	//   ....[0]....
.L_2000:
        /*005c*/ 	.word	0x000000d0


	//----- nvinfo : EIATTR_CBANK_PARAM_SIZE
	.align		4
.L_2001:
        /*0060*/ 	.byte	0x03, 0x19
        /*0062*/ 	.short	0x0020


	//----- nvinfo : EIATTR_PARAM_CBANK
	.align		4
        /*0064*/ 	.byte	0x04, 0x0a
        /*0066*/ 	.short	(.L_2003 - .L_2002)
	.align		4
.L_2002:
        /*0068*/ 	.word	index@(.nv.constant0._Z19inject_mutations_2DPdidd)
        /*006c*/ 	.short	0x0380
        /*006e*/ 	.short	0x0020


	//----- nvinfo : EIATTR_SW_WAR
	.align		4
.L_2003:
        /*0070*/ 	.byte	0x04, 0x36
        /*0072*/ 	.short	(.L_2005 - .L_2004)
.L_2004:
        /*0074*/ 	.word	0x00000008
.L_2005:


//--------------------- .nv.callgraph             --------------------------
	.section	.nv.callgraph,"",@"SHT_CUDA_CALLGRAPH"
	.align	4
	.sectionentsize	8
	.align		4
        /*0000*/ 	.word	0x00000000
	.align		4
        /*0004*/ 	.word	0xffffffff
	.align		4
        /*0008*/ 	.word	0x00000000
	.align		4
        /*000c*/ 	.word	0xfffffffe
	.align		4
        /*0010*/ 	.word	0x00000000
	.align		4
        /*0014*/ 	.word	0xfffffffd
	.align		4
        /*0018*/ 	.word	0x00000000
	.align		4
        /*001c*/ 	.word	0xfffffffc


//--------------------- .text._Z18include_bc_hex_dipPddddddddddddddddiiS_ --------------------------
	.section	.text._Z18include_bc_hex_dipPddddddddddddddddiiS_,"ax",@progbits
	.align	128
        .global         _Z18include_bc_hex_dipPddddddddddddddddiiS_
        .type           _Z18include_bc_hex_dipPddddddddddddddddiiS_,@function
        .size           _Z18include_bc_hex_dipPddddddddddddddddiiS_,(.L_x_150 - _Z18include_bc_hex_dipPddddddddddddddddiiS_)
        .other          _Z18include_bc_hex_dipPddddddddddddddddiiS_,@"STO_CUDA_ENTRY STV_DEFAULT"
_Z18include_bc_hex_dipPddddddddddddddddiiS_:
.text._Z18include_bc_hex_dipPddddddddddddddddiiS_:
[----:B------:R-:W-:Y:S08]  /*0000*/  LDC R1, c[0x0][0x37c] ;  /* 0x0000df00ff017b82 */ /* 0x000ff00000000800 */
[----:B------:R-:W0:Y:S01]  /*0010*/  LDC.64 R12, c[0x0][0x390] ;  /* 0x0000e400ff0c7b82 */ /* 0x000e220000000a00 */
[----:B------:R-:W1:Y:S07]  /*0020*/  LDCU.64 UR4, c[0x0][0x358] ;  /* 0x00006b00ff0477ac */ /* 0x000e6e0008000a00 */
[----:B------:R-:W2:Y:S08]  /*0030*/  LDC.64 R20, c[0x0][0x398] ;  /* 0x0000e600ff147b82 */ /* 0x000eb00000000a00 */
[----:B------:R-:W3:Y:S08]  /*0040*/  LDC.64 R10, c[0x0][0x3a0] ;  /* 0x0000e800ff0a7b82 */ /* 0x000ef00000000a00 */
[----:B------:R-:W4:Y:S01]  /*0050*/  LDC.64 R22, c[0x0][0x3a8] ;  /* 0x0000ea00ff167b82 */ /* 0x000f220000000a00 */
[----:B0-----:R-:W-:-:S02]  /*0060*/  DADD R6, R12, R12 ;  /* 0x000000000c067229 */ /* 0x001fc4000000000c */
[----:B------:R-:W-:Y:S02]  /*0070*/  DMUL R2, R12, 12 ;  /* 0x402800000c027828 */ /* 0x000fe40000000000 */
[----:B--2---:R-:W-:-:S03]  /*0080*/  DMUL R14, R20, -4 ;  /* 0xc0100000140e7828 */ /* 0x004fc60000000000 */
[----:B------:R-:W0:Y:S01]  /*0090*/  LDC.64 R18, c[0x0][0x3b0] ;  /* 0x0000ec00ff127b82 */ /* 0x000e220000000a00 */
[----:B------:R-:W-:Y:S02]  /*00a0*/  DADD R6, -R6, R20 ;  /* 0x0000000006067229 */ /* 0x000fe40000000114 */
[----:B------:R-:W-:Y:S02]  /*00b0*/  DFMA R20, R20, 6, -R2 ;  /* 0x401800001414782b */ /* 0x000fe40000000802 */
[----:B---3--:R-:W-:-:S03]  /*00c0*/  DMUL R26, R10, 4 ;  /* 0x401000000a1a7828 */ /* 0x008fc60000000000 */
[----:B------:R-:W2:Y:S01]  /*00d0*/  LDC.64 R2, c[0x0][0x3b8] ;  /* 0x0000ee00ff027b82 */ /* 0x000ea20000000a00 */
[----:B------:R-:W-:Y:S02]  /*00e0*/  DMUL R10, R10, 12 ;  /* 0x402800000a0a7828 */ /* 0x000fe40000000000 */
[----:B------:R-:W-:Y:S02]  /*00f0*/  DFMA R14, R12, 8, R14 ;  /* 0x402000000c0e782b */ /* 0x000fe4000000000e */
[----:B------:R-:W-:-:S03]  /*0100*/  DADD R28, -R26, R6 ;  /* 0x000000001a1c7229 */ /* 0x000fc60000000106 */
[----:B------:R-:W3:Y:S01]  /*0110*/  LDC.64 R34, c[0x0][0x3c0] ;  /* 0x0000f000ff227b82 */ /* 0x000ee20000000a00 */
[C-C-:B------:R-:W-:Y:S02]  /*0120*/  DFMA R16, R12.reuse, 6, R10.reuse ;  /* 0x401800000c10782b */ /* 0x140fe4000000000a */
[----:B------:R-:W-:Y:S02]  /*0130*/  DFMA R4, R12, -4, -R10 ;  /* 0xc01000000c04782b */ /* 0x000fe4000000080a */
[C---:B------:R-:W-:Y:S02]  /*0140*/  DADD R20, -R10.reuse, R20 ;  /* 0x000000000a147229 */ /* 0x040fe40000000114 */
[----:B------:R-:W-:Y:S01]  /*0150*/  DADD R24, R10, R14 ;  /* 0x000000000a187229 */ /* 0x000fe2000000000e */
[----:B------:R-:W5:Y:S01]  /*0160*/  LDC.64 R32, c[0x0][0x3d0] ;  /* 0x0000f400ff207b82 */ /* 0x000f620000000a00 */
[----:B------:R-:W-:Y:S02]  /*0170*/  DADD R10, R26, R12 ;  /* 0x000000001a0a7229 */ /* 0x000fe4000000000c */
[----:B----4-:R-:W-:-:S02]  /*0180*/  DFMA R28, R22, 8, R28 ;  /* 0x40200000161c782b */ /* 0x010fc4000000001c */
[C---:B------:R-:W-:Y:S02]  /*0190*/  DFMA R20, R22.reuse, 24, R20 ;  /* 0x403800001614782b */ /* 0x040fe40000000014 */
[C---:B------:R-:W-:Y:S02]  /*01a0*/  DFMA R36, R22.reuse, -24, R24 ;  /* 0xc03800001624782b */ /* 0x040fe40000000018 */
[----:B------:R-:W-:Y:S02]  /*01b0*/  DFMA R38, R22, -4, R10 ;  /* 0xc01000001626782b */ /* 0x000fe4000000000a */
[----:B0-----:R-:W-:Y:S01]  /*01c0*/  DFMA R30, R18, -4, R28 ;  /* 0xc0100000121e782b */ /* 0x001fe2000000001c */
[----:B------:R-:W0:Y:S01]  /*01d0*/  LDC.64 R10, c[0x0][0x3c8] ;  /* 0x0000f200ff0a7b82 */ /* 0x000e220000000a00 */
[----:B------:R-:W-:Y:S02]  /*01e0*/  DFMA R16, R22, -12, R16 ;  /* 0xc02800001610782b */ /* 0x000fe40000000010 */
[----:B------:R-:W-:-:S02]  /*01f0*/  DFMA R28, R18, -12, R20 ;  /* 0xc0280000121c782b */ /* 0x000fc40000000014 */
[----:B------:R-:W-:Y:S02]  /*0200*/  DFMA R24, R22, 12, R4 ;  /* 0x402800001618782b */ /* 0x000fe40000000004 */
[----:B--2---:R-:W-:Y:S02]  /*0210*/  DFMA R20, R2, 6, R30 ;  /* 0x401800000214782b */ /* 0x004fe4000000001e */
[----:B------:R-:W-:Y:S01]  /*0220*/  DFMA R8, R12, -4, -R26 ;  /* 0xc01000000c08782b */ /* 0x000fe2000000081a */
[----:B------:R-:W2:Y:S01]  /*0230*/  LDC.64 R30, c[0x0][0x3d8] ;  /* 0x0000f600ff1e7b82 */ /* 0x000ea20000000a00 */
[----:B------:R-:W-:Y:S02]  /*0240*/  DFMA R38, R2, -6, R38 ;  /* 0xc01800000226782b */ /* 0x000fe40000000026 */
[----:B------:R-:W-:Y:S02]  /*0250*/  DFMA R36, R18, 12, R36 ;  /* 0x402800001224782b */ /* 0x000fe40000000024 */
[----:B------:R-:W-:-:S02]  /*0260*/  DFMA R4, R2, -6, R16 ;  /* 0xc01800000204782b */ /* 0x000fc40000000010 */
[----:B------:R-:W-:Y:S02]  /*0270*/  DFMA R16, R2, 12, R24 ;  /* 0x402800000210782b */ /* 0x000fe40000000018 */
[----:B------:R-:W-:Y:S01]  /*0280*/  DFMA R8, R22, 4, R8 ;  /* 0x401000001608782b */ /* 0x000fe20000000008 */
[----:B------:R-:W4:Y:S01]  /*0290*/  LDC.64 R24, c[0x0][0x3e0] ;  /* 0x0000f800ff187b82 */ /* 0x000f220000000a00 */
[C---:B---3--:R-:W-:Y:S02]  /*02a0*/  DFMA R42, R34.reuse, -12, R20 ;  /* 0xc0280000222a782b */ /* 0x048fe40000000014 */
[----:B------:R-:W-:Y:S02]  /*02b0*/  DFMA R38, R34, 6, R38 ;  /* 0x401800002226782b */ /* 0x000fe40000000026 */
[C---:B------:R-:W-:Y:S02]  /*02c0*/  DFMA R28, R2.reuse, 6, R28 ;  /* 0x40180000021c782b */ /* 0x040fe4000000001c */
[----:B------:R-:W-:Y:S01]  /*02d0*/  DFMA R2, R2, -12, R36 ;  /* 0xc02800000202782b */ /* 0x000fe20000000024 */
[----:B------:R-:W3:Y:S01]  /*02e0*/  LDC.64 R20, c[0x0][0x3e8] ;  /* 0x0000fa00ff147b82 */ /* 0x000ee20000000a00 */
[----:B------:R-:W-:-:S02]  /*02f0*/  DFMA R36, R34, -12, R16 ;  /* 0xc02800002224782b */ /* 0x000fc40000000010 */
[----:B------:R-:W-:Y:S02]  /*0300*/  DFMA R40, RZ, R8, R12 ;  /* 0x00000008ff28722b */ /* 0x000fe4000000000c */
[----:B0-----:R-:W-:Y:S02]  /*0310*/  DFMA R16, R10, 6, R42 ;  /* 0x401800000a10782b */ /* 0x001fe4000000002a */
[----:B-----5:R-:W-:Y:S01]  /*0320*/  DFMA R38, R32, 4, R38 ;  /* 0x401000002026782b */ /* 0x020fe20000000026 */
[----:B------:R-:W0:Y:S01]  /*0330*/  LDC.64 R12, c[0x0][0x3f0] ;  /* 0x0000fc00ff0c7b82 */ /* 0x000e220000000a00 */
[----:B------:R-:W-:Y:S02]  /*0340*/  DFMA R2, R34, 24, R2 ;  /* 0x403800002202782b */ /* 0x000fe40000000002 */
[----:B------:R-:W-:Y:S02]  /*0350*/  DFMA R40, RZ, R6, R40 ;  /* 0x00000006ff28722b */ /* 0x000fe40000000028 */
[----:B------:R-:W-:-:S02]  /*0360*/  DFMA R16, R32, -4, R16 ;  /* 0xc01000002010782b */ /* 0x000fc40000000010 */
[----:B------:R-:W-:Y:S02]  /*0370*/  DFMA R4, R34, 6, R4 ;  /* 0x401800002204782b */ /* 0x000fe40000000004 */
[----:B------:R-:W-:Y:S02]  /*0380*/  DFMA R36, R32, -4, R36 ;  /* 0xc01000002024782b */ /* 0x000fe40000000024 */
[----:B--2---:R-:W-:Y:S02]  /*0390*/  DFMA R38, R30, -4, R38 ;  /* 0xc01000001e26782b */ /* 0x004fe40000000026 */
[----:B------:R-:W-:Y:S02]  /*03a0*/  DFMA R2, R10, -12, R2 ;  /* 0xc02800000a02782b */ /* 0x000fe40000000002 */
[----:B------:R-:W-:Y:S02]  /*03b0*/  DFMA R16, R30, 8, R16 ;  /* 0x402000001e10782b */ /* 0x000fe40000000010 */
[----:B------:R-:W-:-:S02]  /*03c0*/  DFMA R40, RZ, R4, R40 ;  /* 0x00000004ff28722b */ /* 0x000fc40000000028 */
[----:B------:R-:W-:Y:S02]  /*03d0*/  DFMA R36, R30, 4, R36 ;  /* 0x401000001e24782b */ /* 0x000fe40000000024 */
[----:B---3--:R-:W-:Y:S02]  /*03e0*/  DADD R38, R38, -R20 ;  /* 0x0000000026267229 */ /* 0x008fe40000000814 */
[----:B------:R-:W-:Y:S02]  /*03f0*/  DFMA R28, R34, -12, R28 ;  /* 0xc0280000221c782b */ /* 0x000fe4000000001c */
[----:B------:R-:W-:Y:S02]  /*0400*/  DFMA R32, R32, 4, R2 ;  /* 0x401000002020782b */ /* 0x000fe40000000002 */
[----:B----4-:R-:W-:Y:S01]  /*0410*/  DFMA R34, R24, -4, R16 ;  /* 0xc01000001822782b */ /* 0x010fe20000000010 */
[----:B------:R-:W2:Y:S01]  /*0420*/  LDC.64 R2, c[0x0][0x3f8] ;  /* 0x0000fe00ff027b82 */ /* 0x000ea20000000a00 */
[----:B------:R-:W-:-:S02]  /*0430*/  DFMA R40, RZ, R36, R40 ;  /* 0x00000024ff28722b */ /* 0x000fc40000000028 */
[----:B0-----:R-:W-:Y:S02]  /*0440*/  DADD R16, R38, R12 ;  /* 0x0000000026107229 */ /* 0x001fe4000000000c */
[----:B------:R-:W-:Y:S02]  /*0450*/  DFMA R10, R10, 6, R28 ;  /* 0x401800000a0a782b */ /* 0x000fe4000000001c */
[----:B------:R-:W-:Y:S02]  /*0460*/  DFMA R32, R30, -8, R32 ;  /* 0xc02000001e20782b */ /* 0x000fe40000000020 */
[----:B------:R-:W-:Y:S02]  /*0470*/  DADD R34, R34, R20 ;  /* 0x0000000022227229 */ /* 0x000fe40000000014 */
[----:B------:R-:W-:Y:S02]  /*0480*/  DFMA R40, RZ, R16, R40 ;  /* 0x00000010ff28722b */ /* 0x000fe40000000028 */
[----:B------:R-:W-:-:S02]  /*0490*/  DADD R12, R12, R12 ;  /* 0x000000000c0c7229 */ /* 0x000fc4000000000c */
[----:B------:R-:W-:Y:S02]  /*04a0*/  DADD R14, R26, R14 ;  /* 0x000000001a0e7229 */ /* 0x000fe4000000000e */
[----:B------:R-:W-:Y:S02]  /*04b0*/  DFMA R24, R24, 4, R32 ;  /* 0x401000001818782b */ /* 0x000fe40000000020 */
[----:B------:R-:W-:Y:S02]  /*04c0*/  DFMA R40, RZ, R10, R40 ;  /* 0x0000000aff28722b */ /* 0x000fe40000000028 */
[----:B------:R-:W-:Y:S02]  /*04d0*/  DADD R12, R34, -R12 ;  /* 0x00000000220c7229 */ /* 0x000fe4000000080c */
[----:B------:R-:W-:-:S04]  /*04e0*/  DFMA R14, R22, -8, R14 ;  /* 0xc0200000160e782b */ /* 0x000fc8000000000e */
[----:B------:R-:W-:Y:S02]  /*04f0*/  DFMA R40, RZ, R24, R40 ;  /* 0x00000018ff28722b */ /* 0x000fe40000000028 */
[----:B--2---:R-:W-:Y:S02]  /*0500*/  DADD R12, R12, R2 ;  /* 0x000000000c0c7229 */ /* 0x004fe40000000002 */
[----:B------:R-:W-:-:S06]  /*0510*/  DFMA R18, R18, 4, R14 ;  /* 0x401000001212782b */ /* 0x000fcc000000000e */
[----:B------:R-:W-:-:S08]  /*0520*/  DFMA R40, RZ, R12, R40 ;  /* 0x0000000cff28722b */ /* 0x000fd00000000028 */
[----:B------:R-:W-:-:S08]  /*0530*/  DFMA R40, RZ, R18, R40 ;  /* 0x00000012ff28722b */ /* 0x000fd00000000028 */
[----:B------:R-:W-:-:S08]  /*0540*/  DMUL R40, RZ, R40 ;  /* 0x00000028ff287228 */ /* 0x000fd00000000000 */
[----:B------:R-:W-:-:S14]  /*0550*/  DSETP.GTU.AND P0, PT, R40, RZ, PT ;  /* 0x000000ff2800722a */ /* 0x000fdc0003f0c000 */
[----:B-1----:R-:W-:Y:S05]  /*0560*/  @P0 BRA `(.L_x_0) ;  /* 0x0000000000d00947 */ /* 0x002fea0003800000 */
[----:B------:R-:W0:Y:S01]  /*0570*/  LDCU UR6, c[0x0][0x38c] ;  /* 0x00007180ff0677ac */ /* 0x000e220008000800 */
[----:B------:R-:W1:Y:S01]  /*0580*/  LDC.64 R20, c[0x0][0x388] ;  /* 0x0000e200ff147b82 */ /* 0x000e620000000a00 */
[----:B------:R-:W-:Y:S01]  /*0590*/  IMAD.MOV.U32 R2, RZ, RZ, 0x1 ;  /* 0x00000001ff027424 */ /* 0x000fe200078e00ff */
[----:B0-----:R-:W1:Y:S05]  /*05a0*/  MUFU.RCP64H R3, UR6 ;  /* 0x0000000600037d08 */ /* 0x001e6a0008001800 */
[----:B-1----:R-:W-:-:S08]  /*05b0*/  DFMA R14, R2, -R20, 1 ;  /* 0x3ff00000020e742b */ /* 0x002fd00000000814 */
[----:B------:R-:W-:-:S08]  /*05c0*/  DFMA R14, R14, R14, R14 ;  /* 0x0000000e0e0e722b */ /* 0x000fd0000000000e */
[----:B------:R-:W-:-:S08]  /*05d0*/  DFMA R14, R2, R14, R2 ;  /* 0x0000000e020e722b */ /* 0x000fd00000000002 */
[----:B------:R-:W-:-:S08]  /*05e0*/  DFMA R2, R14, -R20, 1 ;  /* 0x3ff000000e02742b */ /* 0x000fd00000000814 */
[----:B------:R-:W-:-:S08]  /*05f0*/  DFMA R2, R14, R2, R14 ;  /* 0x000000020e02722b */ /* 0x000fd0000000000e */
[----:B------:R-:W-:-:S08]  /*0600*/  DMUL R14, R2, 0.5 ;  /* 0x3fe00000020e7828 */ /* 0x000fd00000000000 */
[----:B------:R-:W-:-:S08]  /*0610*/  DFMA R20, R14, -R20, 0.5 ;  /* 0x3fe000000e14742b */ /* 0x000fd00000000814 */
[----:B------:R-:W-:Y:S02]  /*0620*/  DFMA R2, R2, R20, R14 ;  /* 0x000000140202722b */ /* 0x000fe4000000000e */
[----:B------:R-:W-:-:S08]  /*0630*/  DADD R14, RZ, R40 ;  /* 0x00000000ff0e7229 */ /* 0x000fd00000000028 */
[----:B------:R-:W-:-:S05]  /*0640*/  FFMA R0, RZ, UR6, R3 ;  /* 0x00000006ff007c23 */ /* 0x000fca0008000003 */
[----:B------:R-:W-:-:S13]  /*0650*/  FSETP.GT.AND P0, PT, |R0|, 1.469367938527859385e-39, PT ;  /* 0x001000000000780b */ /* 0x000fda0003f04200 */
[----:B------:R-:W-:Y:S05]  /*0660*/  @P0 BRA `(.L_x_1) ;  /* 0x0000000000200947 */ /* 0x000fea0003800000 */
[----:B------:R-:W0:Y:S01]  /*0670*/  LDC R20, c[0x0][0x388] ;  /* 0x0000e200ff147b82 */ /* 0x000e220000000800 */
[----:B------:R-:W-:Y:S01]  /*0680*/  IMAD.MOV.U32 R22, RZ, RZ, RZ ;  /* 0x000000ffff167224 */ /* 0x000fe200078e00ff */
[----:B------:R-:W-:Y:S01]  /*0690*/  MOV R0, 0x6d0 ;  /* 0x000006d000007802 */ /* 0x000fe20000000f00 */
[----:B------:R-:W-:-:S05]  /*06a0*/  IMAD.MOV.U32 R23, RZ, RZ, 0x3fe00000 ;  /* 0x3fe00000ff177424 */ /* 0x000fca00078e00ff */
[----:B------:R-:W1:Y:S02]  /*06b0*/  LDC R21, c[0x0][0x38c] ;  /* 0x0000e300ff157b82 */ /* 0x000e640000000800 */
[----:B01----:R-:W-:Y:S05]  /*06c0*/  CALL.REL.NOINC `($__internal_0_$__cuda_sm20_div_rn_f64_full) ;  /* 0x0000000400947944 */ /* 0x003fea0003c00000 */
[----:B------:R-:W-:Y:S02]  /*06d0*/  IMAD.MOV.U32 R2, RZ, RZ, R30 ;  /* 0x000000ffff027224 */ /* 0x000fe400078e001e */
[----:B------:R-:W-:-:S07]  /*06e0*/  IMAD.MOV.U32 R3, RZ, RZ, R31 ;  /* 0x000000ffff037224 */ /* 0x000fce00078e001f */
.L_x_1:
[----:B------:R-:W0:Y:S02]  /*06f0*/  LDC.64 R20, c[0x0][0x380] ;  /* 0x0000e000ff147b82 */ /* 0x000e240000000a00 */
[----:B0-----:R-:W2:Y:S01]  /*0700*/  LDG.E.64 R20, desc[UR4][R20.64] ;  /* 0x0000000414147981 */ /* 0x001ea2000c1e1b00 */
[----:B------:R-:W-:Y:S01]  /*0710*/  IMAD.MOV.U32 R22, RZ, RZ, 0x1 ;  /* 0x00000001ff167424 */ /* 0x000fe200078e00ff */
[----:B------:R-:W-:-:S08]  /*0720*/  DADD R14, -R14, R2 ;  /* 0x000000000e0e7229 */ /* 0x000fd00000000102 */
[----:B------:R-:W-:-:S10]  /*0730*/  DADD R28, R14, R14 ;  /* 0x000000000e1c7229 */ /* 0x000fd4000000000e */
[----:B------:R-:W-:Y:S01]  /*0740*/  FSETP.GEU.AND P1, PT, |R29|, 6.5827683646048100446e-37, PT ;  /* 0x036000001d00780b */ /* 0x000fe20003f2e200 */
[----:B--2---:R-:W0:Y:S02]  /*0750*/  MUFU.RCP64H R23, R21 ;  /* 0x0000001500177308 */ /* 0x004e240000001800 */
[----:B0-----:R-:W-:-:S08]  /*0760*/  DFMA R26, -R20, R22, 1 ;  /* 0x3ff00000141a742b */ /* 0x001fd00000000116 */
[----:B------:R-:W-:-:S08]  /*0770*/  DFMA R26, R26, R26, R26 ;  /* 0x0000001a1a1a722b */ /* 0x000fd0000000001a */
[----:B------:R-:W-:-:S08]  /*0780*/  DFMA R26, R22, R26, R22 ;  /* 0x0000001a161a722b */ /* 0x000fd00000000016 */
[----:B------:R-:W-:-:S08]  /*0790*/  DFMA R2, -R20, R26, 1 ;  /* 0x3ff000001402742b */ /* 0x000fd0000000011a */
[----:B------:R-:W-:-:S08]  /*07a0*/  DFMA R2, R26, R2, R26 ;  /* 0x000000021a02722b */ /* 0x000fd0000000001a */
[----:B------:R-:W-:-:S08]  /*07b0*/  DMUL R14, R28, R2 ;  /* 0x000000021c0e7228 */ /* 0x000fd00000000000 */
[----:B------:R-:W-:-:S08]  /*07c0*/  DFMA R22, -R20, R14, R28 ;  /* 0x0000000e1416722b */ /* 0x000fd0000000011c */
[----:B------:R-:W-:-:S10]  /*07d0*/  DFMA R2, R2, R22, R14 ;  /* 0x000000160202722b */ /* 0x000fd4000000000e */
[----:B------:R-:W-:-:S05]  /*07e0*/  FFMA R0, RZ, R21, R3 ;  /* 0x00000015ff007223 */ /* 0x000fca0000000003 */
[----:B------:R-:W-:-:S13]  /*07f0*/  FSETP.GT.AND P0, PT, |R0|, 1.469367938527859385e-39, PT ;  /* 0x001000000000780b */ /* 0x000fda0003f04200 */
[----:B------:R-:W-:Y:S05]  /*0800*/  @P0 BRA P1, `(.L_x_2) ;  /* 0x0000000000180947 */ /* 0x000fea0000800000 */
[----:B------:R-:W-:Y:S01]  /*0810*/  IMAD.MOV.U32 R22, RZ, RZ, R28 ;  /* 0x000000ffff167224 */ /* 0x000fe200078e001c */
[----:B------:R-:W-:Y:S01]  /*0820*/  MOV R0, 0x850 ;  /* 0x0000085000007802 */ /* 0x000fe20000000f00 */
[----:B------:R-:W-:-:S07]  /*0830*/  IMAD.MOV.U32 R23, RZ, RZ, R29 ;  /* 0x000000ffff177224 */ /* 0x000fce00078e001d */
[----:B------:R-:W-:Y:S05]  /*0840*/  CALL.REL.NOINC `($__internal_0_$__cuda_sm20_div_rn_f64_full) ;  /* 0x0000000400347944 */ /* 0x000fea0003c00000 */
[----:B------:R-:W-:Y:S02]  /*0850*/  IMAD.MOV.U32 R2, RZ, RZ, R30 ;  /* 0x000000ffff027224 */ /* 0x000fe400078e001e */
[----:B------:R-:W-:-:S07]  /*0860*/  IMAD.MOV.U32 R3, RZ, RZ, R31 ;  /* 0x000000ffff037224 */ /* 0x000fce00078e001f */
.L_x_2:
[----:B------:R-:W0:Y:S02]  /*0870*/  LDC.64 R14, c[0x0][0x408] ;  /* 0x00010200ff0e7b82 */ /* 0x000e240000000a00 */
[----:B0-----:R-:W2:Y:S02]  /*0880*/  LDG.E.64 R20, desc[UR4][R14.64] ;  /* 0x000000040e147981 */ /* 0x001ea4000c1e1b00 */
[----:B--2---:R-:W-:-:S07]  /*0890*/  DADD R20, R20, R2 ;  /* 0x0000000014147229 */ /* 0x004fce0000000002 */
[----:B------:R0:W-:Y:S04]  /*08a0*/  STG.E.64 desc[UR4][R14.64], R20 ;  /* 0x000000140e007986 */ /* 0x0001e8000c101b04 */
.L_x_0:
[----:B------:R-:W1:Y:S02]  /*08b0*/  LDCU.64 UR6, c[0x0][0x390] ;  /* 0x00007200ff0677ac */ /* 0x000e640008000a00 */
[----:B-1----:R-:W-:-:S08]  /*08c0*/  DADD R8, R8, UR6 ;  /* 0x0000000608087e29 */ /* 0x002fd00008000000 */
[----:B------:R-:W-:-:S08]  /*08d0*/  DADD R8, R6, R8 ;  /* 0x0000000006087229 */ /* 0x000fd00000000008 */
[----:B------:R-:W-:-:S08]  /*08e0*/  DADD R8, R4, R8 ;  /* 0x0000000004087229 */ /* 0x000fd00000000008 */
[----:B------:R-:W-:-:S08]  /*08f0*/  DADD R8, R36, R8 ;  /* 0x0000000024087229 */ /* 0x000fd00000000008 */
[----:B------:R-:W-:-:S08]  /*0900*/  DADD R8, R16, R8 ;  /* 0x0000000010087229 */ /* 0x000fd00000000008 */
[----:B------:R-:W-:-:S08]  /*0910*/  DADD R8, R10, R8 ;  /* 0x000000000a087229 */ /* 0x000fd00000000008 */
[----:B------:R-:W-:-:S08]  /*0920*/  DADD R8, R24, R8 ;  /* 0x0000000018087229 */ /* 0x000fd00000000008 */
[----:B------:R-:W-:-:S08]  /*0930*/  DADD R8, R12, R8 ;  /* 0x000000000c087229 */ /* 0x000fd00000000008 */
[----:B------:R-:W-:-:S08]  /*0940*/  DADD R8, R18, R8 ;  /* 0x0000000012087229 */ /* 0x000fd00000000008 */
[----:B------:R-:W-:-:S08]  /*0950*/  DMUL R8, RZ, R8 ;  /* 0x00000008ff087228 */ /* 0x000fd00000000000 */
[----:B------:R-:W-:-:S14]  /*0960*/  DSETP.GE.AND P0, PT, R8, RZ, PT ;  /* 0x000000ff0800722a */ /* 0x000fdc0003f06000 */
[----:B------:R-:W-:Y:S05]  /*0970*/  @!P0 EXIT ;  /* 0x000000000000894d */ /* 0x000fea0003800000 */
[----:B------:R-:W1:Y:S01]  /*0980*/  LDCU UR6, c[0x0][0x38c] ;  /* 0x00007180ff0677ac */ /* 0x000e620008000800 */
[----:B------:R-:W2:Y:S01]  /*0990*/  LDC.64 R4, c[0x0][0x388] ;  /* 0x0000e200ff047b82 */ /* 0x000ea20000000a00 */
[----:B------:R-:W-:Y:S01]  /*09a0*/  IMAD.MOV.U32 R2, RZ, RZ, 0x1 ;  /* 0x00000001ff027424 */ /* 0x000fe200078e00ff */
[----:B-1----:R-:W2:Y:S05]  /*09b0*/  MUFU.RCP64H R3, UR6 ;  /* 0x0000000600037d08 */ /* 0x002eaa0008001800 */
[----:B--2---:R-:W-:-:S08]  /*09c0*/  DFMA R6, R2, -R4, 1 ;  /* 0x3ff000000206742b */ /* 0x004fd00000000804 */
[----:B------:R-:W-:-:S08]  /*09d0*/  DFMA R6, R6, R6, R6 ;  /* 0x000000060606722b */ /* 0x000fd00000000006 */
[----:B------:R-:W-:-:S08]  /*09e0*/  DFMA R6, R2, R6, R2 ;  /* 0x000000060206722b */ /* 0x000fd00000000002 */
[----:B------:R-:W-:-:S08]  /*09f0*/  DFMA R2, R6, -R4, 1 ;  /* 0x3ff000000602742b */ /* 0x000fd00000000804 */
[----:B------:R-:W-:-:S08]  /*0a00*/  DFMA R6, R6, R2, R6 ;  /* 0x000000020606722b */ /* 0x000fd00000000006 */
[----:B------:R-:W-:-:S08]  /*0a10*/  DMUL R2, R6, -0.5 ;  /* 0xbfe0000006027828 */ /* 0x000fd00000000000 */
[----:B------:R-:W-:-:S08]  /*0a20*/  DFMA R4, R2, -R4, -0.5 ;  /* 0xbfe000000204742b */ /* 0x000fd00000000804 */
[----:B------:R-:W-:Y:S02]  /*0a30*/  DFMA R2, R6, R4, R2 ;  /* 0x000000040602722b */ /* 0x000fe40000000002 */
[----:B------:R-:W-:-:S08]  /*0a40*/  DADD R4, RZ, R8 ;  /* 0x00000000ff047229 */ /* 0x000fd00000000008 */
[----:B------:R-:W-:-:S05]  /*0a50*/  FFMA R0, RZ, UR6, R3 ;  /* 0x00000006ff007c23 */ /* 0x000fca0008000003 */
[----:B------:R-:W-:-:S13]  /*0a60*/  FSETP.GT.AND P0, PT, |R0|, 1.469367938527859385e-39, PT ;  /* 0x001000000000780b */ /* 0x000fda0003f04200 */
[----:B------:R-:W-:Y:S05]  /*0a70*/  @P0 BRA `(.L_x_3) ;  /* 0x0000000000200947 */ /* 0x000fea0003800000 */
[----:B0-----:R-:W0:Y:S01]  /*0a80*/  LDC R20, c[0x0][0x388] ;  /* 0x0000e200ff147b82 */ /* 0x001e220000000800 */
[----:B------:R-:W-:Y:S01]  /*0a90*/  IMAD.MOV.U32 R22, RZ, RZ, RZ ;  /* 0x000000ffff167224 */ /* 0x000fe200078e00ff */
[----:B------:R-:W-:Y:S01]  /*0aa0*/  MOV R0, 0xae0 ;  /* 0x00000ae000007802 */ /* 0x000fe20000000f00 */
[----:B------:R-:W-:-:S05]  /*0ab0*/  IMAD.MOV.U32 R23, RZ, RZ, -0x40200000 ;  /* 0xbfe00000ff177424 */ /* 0x000fca00078e00ff */
[----:B------:R-:W1:Y:S02]  /*0ac0*/  LDC R21, c[0x0][0x38c] ;  /* 0x0000e300ff157b82 */ /* 0x000e640000000800 */
[----:B01----:R-:W-:Y:S05]  /*0ad0*/  CALL.REL.NOINC `($__internal_0_$__cuda_sm20_div_rn_f64_full) ;  /* 0x0000000000907944 */ /* 0x003fea0003c00000 */
[----:B------:R-:W-:Y:S02]  /*0ae0*/  IMAD.MOV.U32 R2, RZ, RZ, R30 ;  /* 0x000000ffff027224 */ /* 0x000fe400078e001e */
[----:B------:R-:W-:-:S07]  /*0af0*/  IMAD.MOV.U32 R3, RZ, RZ, R31 ;  /* 0x000000ffff037224 */ /* 0x000fce00078e001f */
.L_x_3:
[----:B------:R-:W1:Y:S08]  /*0b00*/  LDC R9, c[0x0][0x400] ;  /* 0x00010000ff097b82 */ /* 0x000e700000000800 */
[----:B------:R-:W1:Y:S02]  /*0b10*/  LDC.64 R6, c[0x0][0x380] ;  /* 0x0000e000ff067b82 */ /* 0x000e640000000a00 */
[----:B-1----:R-:W-:-:S06]  /*0b20*/  IMAD.WIDE R6, R9, 0x8, R6 ;  /* 0x0000000809067825 */ /* 0x002fcc00078e0206 */
[----:B------:R-:W2:Y:S01]  /*0b30*/  LDG.E.64 R6, desc[UR4][R6.64+-0x10] ;  /* 0xfffff00406067981 */ /* 0x000ea2000c1e1b00 */
[----:B------:R-:W-:Y:S01]  /*0b40*/  IMAD.MOV.U32 R8, RZ, RZ, 0x1 ;  /* 0x00000001ff087424 */ /* 0x000fe200078e00ff */
[----:B------:R-:W-:-:S08]  /*0b50*/  DADD R4, -R4, R2 ;  /* 0x0000000004047229 */ /* 0x000fd00000000102 */
[----:B------:R-:W-:-:S10]  /*0b60*/  DADD R22, R4, R4 ;  /* 0x0000000004167229 */ /* 0x000fd40000000004 */
[----:B------:R-:W-:Y:S01]  /*0b70*/  FSETP.GEU.AND P1, PT, |R23|, 6.5827683646048100446e-37, PT ;  /* 0x036000001700780b */ /* 0x000fe20003f2e200 */
[----:B--2---:R-:W1:Y:S02]  /*0b80*/  MUFU.RCP64H R9, R7 ;  /* 0x0000000700097308 */ /* 0x004e640000001800 */
[----:B-1----:R-:W-:-:S08]  /*0b90*/  DFMA R10, -R6, R8, 1 ;  /* 0x3ff00000060a742b */ /* 0x002fd00000000108 */
        /* <DEDUP_REMOVED lines=10> */
[----:B0-----:R-:W-:Y:S01]  /*0c40*/  IMAD.MOV.U32 R20, RZ, RZ, R6 ;  /* 0x000000ffff147224 */ /* 0x001fe200078e0006 */
[----:B------:R-:W-:Y:S01]  /*0c50*/  MOV R0, 0xc80 ;  /* 0x00000c8000007802 */ /* 0x000fe20000000f00 */
[----:B------:R-:W-:-:S07]  /*0c60*/  IMAD.MOV.U32 R21, RZ, RZ, R7 ;  /* 0x000000ffff157224 */ /* 0x000fce00078e0007 */
[----:B------:R-:W-:Y:S05]  /*0c70*/  CALL.REL.NOINC `($__internal_0_$__cuda_sm20_div_rn_f64_full) ;  /* 0x0000000000287944 */ /* 0x000fea0003c00000 */
[----:B------:R-:W-:Y:S02]  /*0c80*/  IMAD.MOV.U32 R2, RZ, RZ, R30 ;  /* 0x000000ffff027224 */ /* 0x000fe400078e001e */
[----:B------:R-:W-:-:S07]  /*0c90*/  IMAD.MOV.U32 R3, RZ, RZ, R31 ;  /* 0x000000ffff037224 */ /* 0x000fce00078e001f */
.L_x_4:
[----:B------:R-:W1:Y:S08]  /*0ca0*/  LDC.64 R6, c[0x0][0x400] ;  /* 0x00010000ff067b82 */ /* 0x000e700000000a00 */
[----:B------:R-:W2:Y:S01]  /*0cb0*/  LDC.64 R4, c[0x0][0x408] ;  /* 0x00010200ff047b82 */ /* 0x000ea20000000a00 */
[----:B-1----:R-:W-:-:S04]  /*0cc0*/  IMAD R7, R6, R7, RZ ;  /* 0x0000000706077224 */ /* 0x002fc800078e02ff */
[----:B--2---:R-:W-:-:S05]  /*0cd0*/  IMAD.WIDE R4, R7, 0x8, R4 ;  /* 0x0000000807047825 */ /* 0x004fca00078e0204 */
[----:B------:R-:W2:Y:S02]  /*0ce0*/  LDG.E.64 R6, desc[UR4][R4.64+-0x8] ;  /* 0xfffff80404067981 */ /* 0x000ea4000c1e1b00 */
[----:B--2---:R-:W-:-:S07]  /*0cf0*/  DADD R6, R6, -R2 ;  /* 0x0000000006067229 */ /* 0x004fce0000000802 */
[----:B------:R-:W-:Y:S01]  /*0d00*/  STG.E.64 desc[UR4][R4.64+-0x8], R6 ;  /* 0xfffff80604007986 */ /* 0x000fe2000c101b04 */
[----:B------:R-:W-:Y:S05]  /*0d10*/  EXIT ;  /* 0x000000000000794d */ /* 0x000fea0003800000 */
        .weak           $__internal_0_$__cuda_sm20_div_rn_f64_full
        .type           $__internal_0_$__cuda_sm20_div_rn_f64_full,@function
        .size           $__internal_0_$__cuda_sm20_div_rn_f64_full,(.L_x_150 - $__internal_0_$__cuda_sm20_div_rn_f64_full)
$__internal_0_$__cuda_sm20_div_rn_f64_full:
[C---:B------:R-:W-:Y:S01]  /*0d20*/  FSETP.GEU.AND P0, PT, |R21|.reuse, 1.469367938527859385e-39, PT ;  /* 0x001000001500780b */ /* 0x040fe20003f0e200 */
[----:B------:R-:W-:Y:S01]  /*0d30*/  IMAD.MOV.U32 R33, RZ, RZ, 0x1ca00000 ;  /* 0x1ca00000ff217424 */ /* 0x000fe200078e00ff */
[C---:B------:R-:W-:Y:S02]  /*0d40*/  LOP3.LUT R2, R21.reuse, 0x800fffff, RZ, 0xc0, !PT ;  /* 0x800fffff15027812 */ /* 0x040fe400078ec0ff */
[----:B------:R-:W-:Y:S02]  /*0d50*/  MOV R28, 0x1 ;  /* 0x00000001001c7802 */ /* 0x000fe40000000f00 */
[----:B------:R-:W-:Y:S01]  /*0d60*/  LOP3.LUT R3, R2, 0x3ff00000, RZ, 0xfc, !PT ;  /* 0x3ff0000002037812 */ /* 0x000fe200078efcff */
[----:B------:R-:W-:Y:S01]  /*0d70*/  IMAD.MOV.U32 R2, RZ, RZ, R20 ;  /* 0x000000ffff027224 */ /* 0x000fe200078e0014 */
[----:B------:R-:W-:Y:S02]  /*0d80*/  LOP3.LUT R35, R21, 0x7ff00000, RZ, 0xc0, !PT ;  /* 0x7ff0000015237812 */ /* 0x000fe400078ec0ff */
[----:B------:R-:W-:-:S03]  /*0d90*/  LOP3.LUT R34, R23, 0x7ff00000, RZ, 0xc0, !PT ;  /* 0x7ff0000017227812 */ /* 0x000fc600078ec0ff */
[----:B------:R-:W-:Y:S01]  /*0da0*/  @!P0 DMUL R2, R20, 8.98846567431157953865e+307 ;  /* 0x7fe0000014028828 */ /* 0x000fe20000000000 */
[----:B------:R-:W-:Y:S01]  /*0db0*/  ISETP.GE.U32.AND P1, PT, R34, R35, PT ;  /* 0x000000232200720c */ /* 0x000fe20003f26070 */
[----:B------:R-:W-:-:S04]  /*0dc0*/  IMAD.MOV.U32 R32, RZ, RZ, R34 ;  /* 0x000000ffff207224 */ /* 0x000fc800078e0022 */
[----:B------:R-:W0:Y:S02]  /*0dd0*/  MUFU.RCP64H R29, R3 ;  /* 0x00000003001d7308 */ /* 0x000e240000001800 */
[----:B0-----:R-:W-:-:S08]  /*0de0*/  DFMA R26, R28, -R2, 1 ;  /* 0x3ff000001c1a742b */ /* 0x001fd00000000802 */
[----:B------:R-:W-:-:S08]  /*0df0*/  DFMA R26, R26, R26, R26 ;  /* 0x0000001a1a1a722b */ /* 0x000fd0000000001a */
[----:B------:R-:W-:Y:S01]  /*0e00*/  DFMA R28, R28, R26, R28 ;  /* 0x0000001a1c1c722b */ /* 0x000fe2000000001c */
[----:B------:R-:W-:Y:S01]  /*0e10*/  SEL R27, R33, 0x63400000, !P1 ;  /* 0x63400000211b7807 */ /* 0x000fe20004800000 */
[----:B------:R-:W-:Y:S01]  /*0e20*/  IMAD.MOV.U32 R26, RZ, RZ, R22 ;  /* 0x000000ffff1a7224 */ /* 0x000fe200078e0016 */
[----:B------:R-:W-:Y:S02]  /*0e30*/  FSETP.GEU.AND P1, PT, |R23|, 1.469367938527859385e-39, PT ;  /* 0x001000001700780b */ /* 0x000fe40003f2e200 */
[----:B------:R-:W-:-:S03]  /*0e40*/  LOP3.LUT R27, R27, 0x800fffff, R23, 0xf8, !PT ;  /* 0x800fffff1b1b7812 */ /* 0x000fc600078ef817 */
[----:B------:R-:W-:-:S08]  /*0e50*/  DFMA R30, R28, -R2, 1 ;  /* 0x3ff000001c1e742b */ /* 0x000fd00000000802 */
[----:B------:R-:W-:Y:S01]  /*0e60*/  DFMA R28, R28, R30, R28 ;  /* 0x0000001e1c1c722b */ /* 0x000fe2000000001c */
[----:B------:R-:W-:Y:S10]  /*0e70*/  @P1 BRA `(.L_x_5) ;  /* 0x0000000000201947 */ /* 0x000ff40003800000 */
[----:B------:R-:W-:Y:S01]  /*0e80*/  LOP3.LUT R31, R21, 0x7ff00000, RZ, 0xc0, !PT ;  /* 0x7ff00000151f7812 */ /* 0x000fe200078ec0ff */
[----:B------:R-:W-:-:S03]  /*0e90*/  IMAD.MOV.U32 R30, RZ, RZ, RZ ;  /* 0x000000ffff1e7224 */ /* 0x000fc600078e00ff */
[----:B------:R-:W-:-:S04]  /*0ea0*/  ISETP.GE.U32.AND P1, PT, R34, R31, PT ;  /* 0x0000001f2200720c */ /* 0x000fc80003f26070 */
[----:B------:R-:W-:-:S04]  /*0eb0*/  SEL R31, R33, 0x63400000, !P1 ;  /* 0x63400000211f7807 */ /* 0x000fc80004800000 */
[----:B------:R-:W-:-:S04]  /*0ec0*/  LOP3.LUT R31, R31, 0x80000000, R23, 0xf8, !PT ;  /* 0x800000001f1f7812 */ /* 0x000fc800078ef817 */
[----:B------:R-:W-:-:S06]  /*0ed0*/  LOP3.LUT R31, R31, 0x100000, RZ, 0xfc, !PT ;  /* 0x001000001f1f7812 */ /* 0x000fcc00078efcff */
[----:B------:R-:W-:-:S10]  /*0ee0*/  DFMA R26, R26, 2, -R30 ;  /* 0x400000001a1a782b */ /* 0x000fd4000000081e */
[----:B------:R-:W-:-:S07]  /*0ef0*/  LOP3.LUT R32, R27, 0x7ff00000, RZ, 0xc0, !PT ;  /* 0x7ff000001b207812 */ /* 0x000fce00078ec0ff */
.L_x_5:
[----:B------:R-:W-:Y:S01]  /*0f00*/  VIADD R40, R32, 0xffffffff ;  /* 0xffffffff20287836 */ /* 0x000fe20000000000 */
[----:B------:R-:W-:Y:S01]  /*0f10*/  @!P0 LOP3.LUT R35, R3, 0x7ff00000, RZ, 0xc0, !PT ;  /* 0x7ff0000003238812 */ /* 0x000fe200078ec0ff */
[----:B------:R-:W-:-:S03]  /*0f20*/  DMUL R30, R28, R26 ;  /* 0x0000001a1c1e7228 */ /* 0x000fc60000000000 */
[----:B------:R-:W-:Y:S01]  /*0f30*/  ISETP.GT.U32.AND P0, PT, R40, 0x7feffffe, PT ;  /* 0x7feffffe2800780c */ /* 0x000fe20003f04070 */
[----:B------:R-:W-:-:S04]  /*0f40*/  VIADD R40, R35, 0xffffffff ;  /* 0xffffffff23287836 */ /* 0x000fc80000000000 */
[----:B------:R-:W-:Y:S01]  /*0f50*/  DFMA R38, R30, -R2, R26 ;  /* 0x800000021e26722b */ /* 0x000fe2000000001a */
[----:B------:R-:W-:-:S07]  /*0f60*/  ISETP.GT.U32.OR P0, PT, R40, 0x7feffffe, P0 ;  /* 0x7feffffe2800780c */ /* 0x000fce0000704470 */
[----:B------:R-:W-:-:S06]  /*0f70*/  DFMA R28, R28, R38, R30 ;  /* 0x000000261c1c722b */ /* 0x000fcc000000001e */
[----:B------:R-:W-:Y:S05]  /*0f80*/  @P0 BRA `(.L_x_6) ;  /* 0x00000000006c0947 */ /* 0x000fea0003800000 */
[----:B------:R-:W-:Y:S01]  /*0f90*/  LOP3.LUT R23, R21, 0x7ff00000, RZ, 0xc0, !PT ;  /* 0x7ff0000015177812 */ /* 0x000fe200078ec0ff */
[----:B------:R-:W-:-:S03]  /*0fa0*/  IMAD.MOV.U32 R32, RZ, RZ, RZ ;  /* 0x000000ffff207224 */ /* 0x000fc600078e00ff */
[CC--:B------:R-:W-:Y:S02]  /*0fb0*/  VIADDMNMX R22, R34.reuse, -R23.reuse, 0xb9600000, !PT ;  /* 0xb960000022167446 */ /* 0x0c0fe40007800917 */
[----:B------:R-:W-:Y:S02]  /*0fc0*/  ISETP.GE.U32.AND P0, PT, R34, R23, PT ;  /* 0x000000172200720c */ /* 0x000fe40003f06070 */
[----:B------:R-:W-:Y:S02]  /*0fd0*/  VIMNMX R22, PT, PT, R22, 0x46a00000, PT ;  /* 0x46a0000016167848 */ /* 0x000fe40003fe0100 */
[----:B------:R-:W-:-:S05]  /*0fe0*/  SEL R33, R33, 0x63400000, !P0 ;  /* 0x6340000021217807 */ /* 0x000fca0004000000 */
[----:B------:R-:W-:-:S04]  /*0ff0*/  IMAD.IADD R22, R22, 0x1, -R33 ;  /* 0x0000000116167824 */ /* 0x000fc800078e0a21 */
[----:B------:R-:W-:-:S06]  /*1000*/  VIADD R33, R22, 0x7fe00000 ;  /* 0x7fe0000016217836 */ /* 0x000fcc0000000000 */
[----:B------:R-:W-:-:S10]  /*1010*/  DMUL R30, R28, R32 ;  /* 0x000000201c1e7228 */ /* 0x000fd40000000000 */
[----:B------:R-:W-:-:S13]  /*1020*/  FSETP.GTU.AND P0, PT, |R31|, 1.469367938527859385e-39, PT ;  /* 0x001000001f00780b */ /* 0x000fda0003f0c200 */
[----:B------:R-:W-:Y:S05]  /*1030*/  @P0 BRA `(.L_x_7) ;  /* 0x0000000000940947 */ /* 0x000fea0003800000 */
[----:B------:R-:W-:Y:S01]  /*1040*/  DFMA R2, R28, -R2, R26 ;  /* 0x800000021c02722b */ /* 0x000fe2000000001a */
[----:B------:R-:W-:-:S09]  /*1050*/  IMAD.MOV.U32 R32, RZ, RZ, RZ ;  /* 0x000000ffff207224 */ /* 0x000fd200078e00ff */
[C---:B------:R-:W-:Y:S02]  /*1060*/  FSETP.NEU.AND P0, PT, R3.reuse, RZ, PT ;  /* 0x000000ff0300720b */ /* 0x040fe40003f0d000 */
[----:B------:R-:W-:-:S04]  /*1070*/  LOP3.LUT R21, R3, 0x80000000, R21, 0x48, !PT ;  /* 0x8000000003157812 */ /* 0x000fc800078e4815 */
[----:B------:R-:W-:-:S07]  /*1080*/  LOP3.LUT R33, R21, R33, RZ, 0xfc, !PT ;  /* 0x0000002115217212 */ /* 0x000fce00078efcff */
[----:B------:R-:W-:Y:S05]  /*1090*/  @!P0 BRA `(.L_x_7) ;  /* 0x00000000007c8947 */ /* 0x000fea0003800000 */
[----:B------:R-:W-:Y:S01]  /*10a0*/  IMAD.MOV R3, RZ, RZ, -R22 ;  /* 0x000000ffff037224 */ /* 0x000fe200078e0a16 */
[----:B------:R-:W-:-:S06]  /*10b0*/  MOV R2, RZ ;  /* 0x000000ff00027202 */ /* 0x000fcc0000000f00 */
[----:B------:R-:W-:Y:S02]  /*10c0*/  DFMA R2, R30, -R2, R28 ;  /* 0x800000021e02722b */ /* 0x000fe4000000001c */
[----:B------:R-:W-:-:S04]  /*10d0*/  DMUL.RP R28, R28, R32 ;  /* 0x000000201c1c7228 */ /* 0x000fc80000008000 */
[----:B------:R-:W-:-:S04]  /*10e0*/  IADD3 R2, PT, PT, -R22, -0x43300000, RZ ;  /* 0xbcd0000016027810 */ /* 0x000fc80007ffe1ff */
[----:B------:R-:W-:Y:S02]  /*10f0*/  FSETP.NEU.AND P0, PT, |R3|, R2, PT ;  /* 0x000000020300720b */ /* 0x000fe40003f0d200 */
[----:B------:R-:W-:Y:S02]  /*1100*/  LOP3.LUT R21, R29, R21, RZ, 0x3c, !PT ;  /* 0x000000151d157212 */ /* 0x000fe400078e3cff */
[----:B------:R-:W-:Y:S02]  /*1110*/  FSEL R30, R28, R30, !P0 ;  /* 0x0000001e1c1e7208 */ /* 0x000fe40004000000 */
[----:B------:R-:W-:Y:S01]  /*1120*/  FSEL R31, R21, R31, !P0 ;  /* 0x0000001f151f7208 */ /* 0x000fe20004000000 */
[----:B------:R-:W-:Y:S06]  /*1130*/  BRA `(.L_x_7) ;  /* 0x0000000000547947 */ /* 0x000fec0003800000 */
.L_x_6:
[----:B------:R-:W-:-:S14]  /*1140*/  DSETP.NAN.AND P0, PT, R22, R22, PT ;  /* 0x000000161600722a */ /* 0x000fdc0003f08000 */
[----:B------:R-:W-:Y:S05]  /*1150*/  @P0 BRA `(.L_x_8) ;  /* 0x0000000000440947 */ /* 0x000fea0003800000 */
[----:B------:R-:W-:-:S14]  /*1160*/  DSETP.NAN.AND P0, PT, R20, R20, PT ;  /* 0x000000141400722a */ /* 0x000fdc0003f08000 */
[----:B------:R-:W-:Y:S05]  /*1170*/  @P0 BRA `(.L_x_9) ;  /* 0x0000000000300947 */ /* 0x000fea0003800000 */
[----:B------:R-:W-:Y:S01]  /*1180*/  ISETP.NE.AND P0, PT, R32, R35, PT ;  /* 0x000000232000720c */ /* 0x000fe20003f05270 */
[----:B------:R-:W-:Y:S02]  /*1190*/  IMAD.MOV.U32 R30, RZ, RZ, 0x0 ;  /* 0x00000000ff1e7424 */ /* 0x000fe400078e00ff */
[----:B------:R-:W-:-:S10]  /*11a0*/  IMAD.MOV.U32 R31, RZ, RZ, -0x80000 ;  /* 0xfff80000ff1f7424 */ /* 0x000fd400078e00ff */
[----:B------:R-:W-:Y:S05]  /*11b0*/  @!P0 BRA `(.L_x_7) ;  /* 0x0000000000348947 */ /* 0x000fea0003800000 */
[----:B------:R-:W-:Y:S02]  /*11c0*/  ISETP.NE.AND P0, PT, R32, 0x7ff00000, PT ;  /* 0x7ff000002000780c */ /* 0x000fe40003f05270 */
[----:B------:R-:W-:Y:S02]  /*11d0*/  LOP3.LUT R31, R23, 0x80000000, R21, 0x48, !PT ;  /* 0x80000000171f7812 */ /* 0x000fe400078e4815 */
[----:B------:R-:W-:-:S13]  /*11e0*/  ISETP.EQ.OR P0, PT, R35, RZ, !P0 ;  /* 0x000000ff2300720c */ /* 0x000fda0004702670 */
[----:B------:R-:W-:Y:S01]  /*11f0*/  @P0 LOP3.LUT R2, R31, 0x7ff00000, RZ, 0xfc, !PT ;  /* 0x7ff000001f020812 */ /* 0x000fe200078efcff */
[----:B------:R-:W-:Y:S02]  /*1200*/  @!P0 IMAD.MOV.U32 R30, RZ, RZ, RZ ;  /* 0x000000ffff1e8224 */ /* 0x000fe400078e00ff */
[----:B------:R-:W-:Y:S02]  /*1210*/  @P0 IMAD.MOV.U32 R30, RZ, RZ, RZ ;  /* 0x000000ffff1e0224 */ /* 0x000fe400078e00ff */
[----:B------:R-:W-:Y:S01]  /*1220*/  @P0 IMAD.MOV.U32 R31, RZ, RZ, R2 ;  /* 0x000000ffff1f0224 */ /* 0x000fe200078e0002 */
[----:B------:R-:W-:Y:S06]  /*1230*/  BRA `(.L_x_7) ;  /* 0x0000000000147947 */ /* 0x000fec0003800000 */
.L_x_9:
[----:B------:R-:W-:Y:S01]  /*1240*/  LOP3.LUT R31, R21, 0x80000, RZ, 0xfc, !PT ;  /* 0x00080000151f7812 */ /* 0x000fe200078efcff */
[----:B------:R-:W-:Y:S01]  /*1250*/  IMAD.MOV.U32 R30, RZ, RZ, R20 ;  /* 0x000000ffff1e7224 */ /* 0x000fe200078e0014 */
[----:B------:R-:W-:Y:S06]  /*1260*/  BRA `(.L_x_7) ;  /* 0x0000000000087947 */ /* 0x000fec0003800000 */
.L_x_8:
[----:B------:R-:W-:Y:S01]  /*1270*/  LOP3.LUT R31, R23, 0x80000, RZ, 0xfc, !PT ;  /* 0x00080000171f7812 */ /* 0x000fe200078efcff */
[----:B------:R-:W-:-:S07]  /*1280*/  IMAD.MOV.U32 R30, RZ, RZ, R22 ;  /* 0x000000ffff1e7224 */ /* 0x000fce00078e0016 */
.L_x_7:
[----:B------:R-:W-:Y:S02]  /*1290*/  IMAD.MOV.U32 R2, RZ, RZ, R0 ;  /* 0x000000ffff027224 */ /* 0x000fe400078e0000 */
[----:B------:R-:W-:-:S04]  /*12a0*/  IMAD.MOV.U32 R3, RZ, RZ, 0x0 ;  /* 0x00000000ff037424 */ /* 0x000fc800078e00ff */
[----:B------:R-:W-:Y:S05]  /*12b0*/  RET.REL.NODEC R2 `(_Z18include_bc_hex_dipPddddddddddddddddiiS_) ;  /* 0xffffffec02507950 */ /* 0x000fea0003c3ffff */
.L_x_10:
[----:B------:R-:W-:-:S00]  /*12c0*/  BRA `(.L_x_10) ;  /* 0xfffffffc00fc7947 */ /* 0x000fc0000383ffff */
[----:B------:R-:W-:-:S00]  /*12d0*/  NOP ;  /* 0x0000000000007918 */ /* 0x000fc00000000000 */
        /* <DEDUP_REMOVED lines=10> */
.L_x_150:


//--------------------- .text._Z15Mfunc5D_hex_dipPdS_S_S_S_ddddddddddddddddddiiiiiS_ --------------------------
	.section	.text._Z15Mfunc5D_hex_dipPdS_S_S_S_ddddddddddddddddddiiiiiS_,"ax",@progbits
	.align	128
        .global         _Z15Mfunc5D_hex_dipPdS_S_S_S_ddddddddddddddddddiiiiiS_
        .type           _Z15Mfunc5D_hex_dipPdS_S_S_S_ddddddddddddddddddiiiiiS_,@function
        .size           _Z15Mfunc5D_hex_dipPdS_S_S_S_ddddddddddddddddddiiiiiS_,(.L_x_163 - _Z15Mfunc5D_hex_dipPdS_S_S_S_ddddddddddddddddddiiiiiS_)
        .other          _Z15Mfunc5D_hex_dipPdS_S_S_S_ddddddddddddddddddiiiiiS_,@"STO_CUDA_ENTRY STV_DEFAULT"
_Z15Mfunc5D_hex_dipPdS_S_S_S_ddddddddddddddddddiiiiiS_:
.text._Z15Mfunc5D_hex_dipPdS_S_S_S_ddddddddddddddddddiiiiiS_:
[----:B------:R-:W-:Y:S01]  /*0000*/  LDC R1, c[0x0][0x37c] ;  /* 0x0000df00ff017b82 */ /* 0x000fe20000000800 */
[----:B------:R-:W0:Y:S01]  /*0010*/  LDCU.64 UR10, c[0x0][0x440] ;  /* 0x00008800ff0a77ac */ /* 0x000e220008000a00 */
[----:B------:R-:W1:Y:S06]  /*0020*/  S2R R7, SR_TID.X ;  /* 0x0000000000077919 */ /* 0x000e6c0000002100 */
[----:B------:R-:W1:Y:S01]  /*0030*/  S2UR UR7, SR_CTAID.X ;  /* 0x00000000000779c3 */ /* 0x000e620000002500 */
[----:B------:R-:W-:Y:S01]  /*0040*/  HFMA2 R2, -RZ, RZ, 0, 0 ;  /* 0x00000000ff027431 */ /* 0x000fe200000001ff */
[----:B------:R-:W2:Y:S01]  /*0050*/  LDCU UR12, c[0x0][0x448] ;  /* 0x00008900ff0c77ac */ /* 0x000ea20008000800 */
[----:B------:R-:W3:Y:S05]  /*0060*/  LDCU.64 UR8, c[0x0][0x438] ;  /* 0x00008700ff0877ac */ /* 0x000eea0008000a00 */
[----:B------:R-:W1:Y:S01]  /*0070*/  LDC R6, c[0x0][0x360] ;  /* 0x0000d800ff067b82 */ /* 0x000e620000000800 */
[----:B0-----:R-:W-:-:S04]  /*0080*/  UIMAD UR4, UR10, UR11, URZ ;  /* 0x0000000b0a0472a4 */ /* 0x001fc8000f8e02ff */
[----:B--2---:R-:W-:Y:S02]  /*0090*/  UIMAD UR5, UR4, UR12, URZ ;  /* 0x0000000c040572a4 */ /* 0x004fe4000f8e02ff */
[----:B---3--:R-:W-:Y:S02]  /*00a0*/  UIMAD UR6, UR10, UR9, URZ ;  /* 0x000000090a0672a4 */ /* 0x008fe4000f8e02ff */
[----:B------:R-:W-:Y:S02]  /*00b0*/  I2F.U32.RP R9, UR9 ;  /* 0x0000000900097d06 */ /* 0x000fe40008209000 */
[----:B------:R-:W-:Y:S01]  /*00c0*/  IMAD R5, RZ, RZ, -UR5 ;  /* 0x80000005ff057e24 */ /* 0x000fe2000f8e02ff */
[----:B------:R-:W-:Y:S01]  /*00d0*/  ISETP.NE.U32.AND P2, PT, RZ, UR5, PT ;  /* 0x00000005ff007c0c */ /* 0x000fe2000bf45070 */
[----:B------:R-:W-:-:S04]  /*00e0*/  UIMAD UR4, UR6, UR11, URZ ;  /* 0x0000000b060472a4 */ /* 0x000fc8000f8e02ff */
[----:B------:R-:W-:Y:S01]  /*00f0*/  UIMAD UR4, UR4, UR12, URZ ;  /* 0x0000000c040472a4 */ /* 0x000fe2000f8e02ff */
[----:B------:R-:W0:Y:S05]  /*0100*/  I2F.U32.RP R4, UR5 ;  /* 0x0000000500047d06 */ /* 0x000e2a0008209000 */
[----:B------:R-:W-:-:S03]  /*0110*/  IADD3 R11, PT, PT, RZ, -UR4, RZ ;  /* 0x80000004ff0b7c10 */ /* 0x000fc6000fffe0ff */
[----:B------:R-:W2:Y:S08]  /*0120*/  I2F.U32.RP R0, UR4 ;  /* 0x0000000400007d06 */ /* 0x000eb00008209000 */
[----:B0-----:R-:W0:Y:S08]  /*0130*/  MUFU.RCP R4, R4 ;  /* 0x0000000400047308 */ /* 0x001e300000001000 */
[----:B--2---:R-:W2:Y:S08]  /*0140*/  MUFU.RCP R0, R0 ;  /* 0x0000000000007308 */ /* 0x004eb00000001000 */
[----:B------:R-:W-:Y:S01]  /*0150*/  MUFU.RCP R9, R9 ;  /* 0x0000000900097308 */ /* 0x000fe20000001000 */
[----:B0-----:R-:W-:-:S07]  /*0160*/  IADD3 R3, PT, PT, R4, 0xffffffe, RZ ;  /* 0x0ffffffe04037810 */ /* 0x001fce0007ffe0ff */
[----:B------:R-:W0:Y:S01]  /*0170*/  F2I.FTZ.U32.TRUNC.NTZ R3, R3 ;  /* 0x0000000300037305 */ /* 0x000e22000021f000 */
[----:B--2---:R-:W-:Y:S02]  /*0180*/  VIADD R4, R0, 0xffffffe ;  /* 0x0ffffffe00047836 */ /* 0x004fe40000000000 */
[----:B0-----:R-:W-:-:S04]  /*0190*/  IMAD R5, R5, R3, RZ ;  /* 0x0000000305057224 */ /* 0x001fc800078e02ff */
[----:B------:R-:W-:-:S04]  /*01a0*/  IMAD.HI.U32 R5, R3, R5, R2 ;  /* 0x0000000503057227 */ /* 0x000fc800078e0002 */
[----:B-1----:R-:W-:Y:S02]  /*01b0*/  IMAD R2, R6, UR7, R7 ;  /* 0x0000000706027c24 */ /* 0x002fe4000f8e0207 */
[----:B------:R-:W-:Y:S02]  /*01c0*/  VIADD R6, R9, 0xffffffe ;  /* 0x0ffffffe09067836 */ /* 0x000fe40000000000 */
[----:B------:R-:W-:Y:S02]  /*01d0*/  IMAD.HI.U32 R8, R5, R2, RZ ;  /* 0x0000000205087227 */ /* 0x000fe400078e00ff */
[----:B------:R0:W1:Y:S03]  /*01e0*/  F2I.FTZ.U32.TRUNC.NTZ R5, R4 ;  /* 0x0000000400057305 */ /* 0x000066000021f000 */
[----:B------:R-:W-:-:S05]  /*01f0*/  IADD3 R3, PT, PT, -R8, RZ, RZ ;  /* 0x000000ff08037210 */ /* 0x000fca0007ffe1ff */
[----:B------:R-:W-:Y:S01]  /*0200*/  IMAD R3, R3, UR5, R2 ;  /* 0x0000000503037c24 */ /* 0x000fe2000f8e0202 */
[----:B------:R2:W3:Y:S01]  /*0210*/  F2I.FTZ.U32.TRUNC.NTZ R7, R6 ;  /* 0x0000000600077305 */ /* 0x0004e2000021f000 */
[----:B0-----:R-:W-:-:S03]  /*0220*/  IMAD.MOV.U32 R4, RZ, RZ, RZ ;  /* 0x000000ffff047224 */ /* 0x001fc600078e00ff */
[----:B------:R-:W-:Y:S01]  /*0230*/  ISETP.GE.U32.AND P0, PT, R3, UR5, PT ;  /* 0x0000000503007c0c */ /* 0x000fe2000bf06070 */
[----:B-1----:R-:W-:Y:S02]  /*0240*/  IMAD R9, R11, R5, RZ ;  /* 0x000000050b097224 */ /* 0x002fe400078e02ff */
[----:B--2---:R-:W-:Y:S01]  /*0250*/  IMAD.MOV.U32 R6, RZ, RZ, RZ ;  /* 0x000000ffff067224 */ /* 0x004fe200078e00ff */
[----:B---3--:R-:W-:-:S09]  /*0260*/  IADD3 R0, PT, PT, RZ, -R7, RZ ;  /* 0x80000007ff007210 */ /* 0x008fd20007ffe0ff */
[----:B------:R-:W-:Y:S02]  /*0270*/  @P0 VIADD R3, R3, -UR5 ;  /* 0x8000000503030c36 */ /* 0x000fe40008000000 */
[----:B------:R-:W-:-:S03]  /*0280*/  @P0 VIADD R8, R8, 0x1 ;  /* 0x0000000108080836 */ /* 0x000fc60000000000 */
[----:B------:R-:W-:Y:S01]  /*0290*/  ISETP.GE.U32.AND P1, PT, R3, UR5, PT ;  /* 0x0000000503007c0c */ /* 0x000fe2000bf26070 */
[----:B------:R-:W-:Y:S01]  /*02a0*/  IMAD.HI.U32 R3, R5, R9, R4 ;  /* 0x0000000905037227 */ /* 0x000fe200078e0004 */
[----:B------:R-:W-:-:S05]  /*02b0*/  MOV R9, R0 ;  /* 0x0000000000097202 */ /* 0x000fca0000000f00 */
[----:B------:R-:W-:-:S04]  /*02c0*/  IMAD.HI.U32 R3, R3, R2, RZ ;  /* 0x0000000203037227 */ /* 0x000fc800078e00ff */
[----:B------:R-:W-:Y:S01]  /*02d0*/  IMAD R9, R9, UR9, RZ ;  /* 0x0000000909097c24 */ /* 0x000fe2000f8e02ff */
[----:B------:R-:W-:Y:S02]  /*02e0*/  IADD3 R5, PT, PT, -R3, RZ, RZ ;  /* 0x000000ff03057210 */ /* 0x000fe40007ffe1ff */
[----:B------:R-:W-:Y:S01]  /*02f0*/  @P1 IADD3 R8, PT, PT, R8, 0x1, RZ ;  /* 0x0000000108081810 */ /* 0x000fe20007ffe0ff */
[----:B------:R-:W-:Y:S01]  /*0300*/  IMAD.HI.U32 R7, R7, R9, R6 ;  /* 0x0000000907077227 */ /* 0x000fe200078e0006 */
[----:B------:R-:W-:Y:S02]  /*0310*/  @!P2 LOP3.LUT R8, RZ, UR5, RZ, 0x33, !PT ;  /* 0x00000005ff08ac12 */ /* 0x000fe4000f8e33ff */
[----:B------:R-:W-:Y:S01]  /*0320*/  ISETP.NE.U32.AND P1, PT, RZ, UR4, PT ;  /* 0x00000004ff007c0c */ /* 0x000fe2000bf25070 */
[----:B------:R-:W-:Y:S02]  /*0330*/  IMAD R0, R5, UR4, R2 ;  /* 0x0000000405007c24 */ /* 0x000fe4000f8e0202 */
[----:B------:R-:W-:-:S03]  /*0340*/  IMAD.HI.U32 R7, R7, R8, RZ ;  /* 0x0000000807077227 */ /* 0x000fc600078e00ff */
[----:B------:R-:W-:Y:S01]  /*0350*/  ISETP.GE.U32.AND P2, PT, R0, UR4, PT ;  /* 0x0000000400007c0c */ /* 0x000fe2000bf46070 */
[----:B------:R-:W-:-:S04]  /*0360*/  IMAD.MOV R7, RZ, RZ, -R7 ;  /* 0x000000ffff077224 */ /* 0x000fc800078e0a07 */
[----:B------:R-:W-:-:S05]  /*0370*/  IMAD R5, R7, UR9, R8 ;  /* 0x0000000907057c24 */ /* 0x000fca000f8e0208 */
[----:B------:R-:W-:-:S03]  /*0380*/  ISETP.GE.U32.AND P3, PT, R5, UR9, PT ;  /* 0x0000000905007c0c */ /* 0x000fc6000bf66070 */
[----:B------:R-:W-:Y:S02]  /*0390*/  @P2 IADD3 R0, PT, PT, R0, -UR4, RZ ;  /* 0x8000000400002c10 */ /* 0x000fe4000fffe0ff */
[----:B------:R-:W-:Y:S02]  /*03a0*/  @P2 IADD3 R3, PT, PT, R3, 0x1, RZ ;  /* 0x0000000103032810 */ /* 0x000fe40007ffe0ff */
[----:B------:R-:W-:-:S06]  /*03b0*/  ISETP.GE.U32.AND P0, PT, R0, UR4, PT ;  /* 0x0000000400007c0c */ /* 0x000fcc000bf06070 */
[----:B------:R-:W-:-:S05]  /*03c0*/  @P3 VIADD R5, R5, -UR9 ;  /* 0x8000000905053c36 */ /* 0x000fca0008000000 */
[----:B------:R-:W-:Y:S02]  /*03d0*/  ISETP.GE.U32.AND P2, PT, R5, UR9, PT ;  /* 0x0000000905007c0c */ /* 0x000fe4000bf46070 */
[----:B------:R-:W-:Y:S01]  /*03e0*/  @P0 VIADD R3, R3, 0x1 ;  /* 0x0000000103030836 */ /* 0x000fe20000000000 */
[----:B------:R-:W-:Y:S02]  /*03f0*/  @!P1 LOP3.LUT R3, RZ, UR4, RZ, 0x33, !PT ;  /* 0x00000004ff039c12 */ /* 0x000fe4000f8e33ff */
[----:B------:R-:W-:Y:S02]  /*0400*/  ISETP.NE.U32.AND P0, PT, RZ, UR9, PT ;  /* 0x00000009ff007c0c */ /* 0x000fe4000bf05070 */
[----:B------:R-:W-:-:S06]  /*0410*/  ISETP.GE.AND P1, PT, R3, UR8, PT ;  /* 0x0000000803007c0c */ /* 0x000fcc000bf26270 */
[----:B------:R-:W-:-:S05]  /*0420*/  @P2 IADD3 R5, PT, PT, R5, -UR9, RZ ;  /* 0x8000000905052c10 */ /* 0x000fca000fffe0ff */
[----:B------:R-:W-:Y:S02]  /*0430*/  @!P0 LOP3.LUT R5, RZ, UR9, RZ, 0x33, !PT ;  /* 0x00000009ff058c12 */ /* 0x000fe4000f8e33ff */
[----:B------:R-:W-:Y:S05]  /*0440*/  @P1 EXIT ;  /* 0x000000000000194d */ /* 0x000fea0003800000 */
[----:B------:R-:W0:Y:S01]  /*0450*/  LDC.64 R6, c[0x0][0x380] ;  /* 0x0000e000ff067b82 */ /* 0x000e220000000a00 */
[----:B------:R-:W1:Y:S07]  /*0460*/  LDCU.64 UR8, c[0x0][0x358] ;  /* 0x00006b00ff0877ac */ /* 0x000e6e0008000a00 */
[----:B------:R-:W2:Y:S01]  /*0470*/  LDC.64 R32, c[0x0][0x388] ;  /* 0x0000e200ff207b82 */ /* 0x000ea20000000a00 */
[----:B------:R-:W-:Y:S01]  /*0480*/  UIMAD UR4, UR11, UR12, URZ ;  /* 0x0000000c0b0472a4 */ /* 0x000fe2000f8e02ff */
[----:B------:R-:W3:Y:S06]  /*0490*/  LDCU.128 UR28, c[0x0][0x3c0] ;  /* 0x00007800ff1c77ac */ /* 0x000eec0008000c00 */
[----:B------:R-:W4:Y:S01]  /*04a0*/  LDC.64 R8, c[0x0][0x3d8] ;  /* 0x0000f600ff087b82 */ /* 0x000f220000000a00 */
[----:B------:R-:W5:Y:S01]  /*04b0*/  I2F.U32.RP R22, UR12 ;  /* 0x0000000c00167d06 */ /* 0x000f620008209000 */
[----:B------:R-:W5:Y:S01]  /*04c0*/  LDCU.128 UR20, c[0x0][0x420] ;  /* 0x00008400ff1477ac */ /* 0x000f620008000c00 */
[----:B------:R-:W5:Y:S01]  /*04d0*/  LDCU.128 UR16, c[0x0][0x3a0] ;  /* 0x00007400ff1077ac */ /* 0x000f620008000c00 */
[----:B0-----:R-:W-:-:S04]  /*04e0*/  IMAD.WIDE R6, R3, 0x8, R6 ;  /* 0x0000000803067825 */ /* 0x001fc800078e0206 */
[----:B------:R-:W0:Y:S01]  /*04f0*/  LDC.64 R40, c[0x0][0x3e0] ;  /* 0x0000f800ff287b82 */ /* 0x000e220000000a00 */
[----:B------:R-:W-:Y:S01]  /*0500*/  I2F.U32.RP R4, UR10 ;  /* 0x0000000a00047d06 */ /* 0x000fe20008209000 */
[----:B------:R-:W0:Y:S01]  /*0510*/  LDCU.128 UR24, c[0x0][0x3b0] ;  /* 0x00007600ff1877ac */ /* 0x000e220008000c00 */
[----:B-1----:R-:W5:Y:S01]  /*0520*/  LDG.E.64 R6, desc[UR8][R6.64] ;  /* 0x0000000806067981 */ /* 0x002f62000c1e1b00 */
[----:B--2---:R-:W-:-:S04]  /*0530*/  IMAD.WIDE R32, R5, 0x8, R32 ;  /* 0x0000000805207825 */ /* 0x004fc800078e0220 */
[----:B------:R-:W1:Y:S02]  /*0540*/  LDC.64 R18, c[0x0][0x3f0] ;  /* 0x0000fc00ff127b82 */ /* 0x000e640000000a00 */
[----:B------:R-:W2:Y:S01]  /*0550*/  LDG.E.64 R32, desc[UR8][R32.64] ;  /* 0x0000000820207981 */ /* 0x000ea2000c1e1b00 */
[----:B------:R-:W0:Y:S01]  /*0560*/  I2F.U32.RP R0, UR4 ;  /* 0x0000000400007d06 */ /* 0x000e220008209000 */
[----:B----4-:R-:W-:-:S04]  /*0570*/  DADD R14, R8, R8 ;  /* 0x00000000080e7229 */ /* 0x010fc80000000008 */
[----:B------:R-:W4:Y:S01]  /*0580*/  LDC.64 R10, c[0x0][0x3d0] ;  /* 0x0000f400ff0a7b82 */ /* 0x000f220000000a00 */
[----:B------:R-:W-:Y:S01]  /*0590*/  DMUL R12, R8, 6 ;  /* 0x40180000080c7828 */ /* 0x000fe20000000000 */
[----:B---3--:R-:W-:Y:S01]  /*05a0*/  IMAD.U32 R16, RZ, RZ, UR30 ;  /* 0x0000001eff107e24 */ /* 0x008fe2000f8e00ff */
[----:B------:R-:W-:Y:S01]  /*05b0*/  MOV R17, UR31 ;  /* 0x0000001f00117c02 */ /* 0x000fe20008000f00 */
[----:B------:R-:W-:Y:S01]  /*05c0*/  IMAD.U32 R21, RZ, RZ, UR31 ;  /* 0x0000001fff157e24 */ /* 0x000fe2000f8e00ff */
[----:B------:R-:W-:Y:S01]  /*05d0*/  MOV R20, UR30 ;  /* 0x0000001e00147c02 */ /* 0x000fe20008000f00 */
[----:B-----5:R-:W3:Y:S01]  /*05e0*/  MUFU.RCP R22, R22 ;  /* 0x0000001600167308 */ /* 0x020ee20000001000 */
[----:B------:R-:W-:Y:S01]  /*05f0*/  IMAD R27, RZ, RZ, -UR4 ;  /* 0x80000004ff1b7e24 */ /* 0x000fe2000f8e02ff */
[----:B------:R-:W5:Y:S01]  /*0600*/  LDC.64 R42, c[0x0][0x408] ;  /* 0x00010200ff2a7b82 */ /* 0x000f620000000a00 */
[----:B------:R-:W-:Y:S01]  /*0610*/  DFMA R14, R16, -2, -R14 ;  /* 0xc0000000100e782b */ /* 0x000fe2000000080e */
[----:B------:R-:W-:Y:S01]  /*0620*/  MOV R36, UR30 ;  /* 0x0000001e00247c02 */ /* 0x000fe20008000f00 */
[----:B0-----:R-:W-:Y:S01]  /*0630*/  DADD R38, R40, R40 ;  /* 0x0000000028267229 */ /* 0x001fe20000000028 */
[----:B------:R-:W-:Y:S01]  /*0640*/  IMAD.U32 R37, RZ, RZ, UR31 ;  /* 0x0000001fff257e24 */ /* 0x000fe2000f8e00ff */
[----:B------:R-:W-:Y:S01]  /*0650*/  ISETP.NE.U32.AND P1, PT, RZ, UR4, PT ;  /* 0x00000004ff007c0c */ /* 0x000fe2000bf25070 */
[----:B------:R-:W0:Y:S01]  /*0660*/  MUFU.RCP R0, R0 ;  /* 0x0000000000007308 */ /* 0x000e220000001000 */
[C---:B-1----:R-:W-:Y:S01]  /*0670*/  DFMA R12, R18.reuse, 3, -R12 ;  /* 0x40080000120c782b */ /* 0x042fe2000000080c */
[----:B------:R-:W1:Y:S01]  /*0680*/  LDC.64 R46, c[0x0][0x3e8] ;  /* 0x0000fa00ff2e7b82 */ /* 0x000e620000000a00 */
[----:B------:R-:W-:-:S02]  /*0690*/  DMUL R44, R18, 9 ;  /* 0x40220000122c7828 */ /* 0x000fc40000000000 */
[----:B------:R-:W-:Y:S02]  /*06a0*/  DADD R24, R14, R38 ;  /* 0x000000000e187229 */ /* 0x000fe40000000026 */
[----:B------:R-:W-:Y:S01]  /*06b0*/  DADD R14, R20, UR30 ;  /* 0x0000001e140e7e29 */ /* 0x000fe20008000000 */
[----:B------:R-:W-:Y:S01]  /*06c0*/  MUFU.RCP R4, R4 ;  /* 0x0000000400047308 */ /* 0x000fe20000001000 */
[----:B---3--:R-:W-:Y:S01]  /*06d0*/  IADD3 R16, PT, PT, R22, 0xffffffe, RZ ;  /* 0x0ffffffe16107810 */ /* 0x008fe20007ffe0ff */
[----:B------:R-:W-:Y:S02]  /*06e0*/  DMUL R30, R18, 6 ;  /* 0x40180000121e7828 */ /* 0x000fe40000000000 */
[----:B------:R-:W-:Y:S02]  /*06f0*/  DFMA R34, R8, 9, -R44 ;  /* 0x402200000822782b */ /* 0x000fe4000000082c */
[----:B------:R-:W-:Y:S01]  /*0700*/  DMUL R36, R36, -6 ;  /* 0xc018000024247828 */ /* 0x000fe20000000000 */
[----:B0-----:R-:W-:Y:S01]  /*0710*/  VIADD R0, R0, 0xffffffe ;  /* 0x0ffffffe00007836 */ /* 0x001fe20000000000 */
[----:B----4-:R-:W-:-:S02]  /*0720*/  DADD R22, R14, -R10 ;  /* 0x000000000e167229 */ /* 0x010fc4000000080a */
[----:B------:R-:W-:Y:S01]  /*0730*/  DFMA R20, R8, -4, R30 ;  /* 0xc01000000814782b */ /* 0x000fe2000000001e */
[----:B------:R-:W0:Y:S01]  /*0740*/  F2I.FTZ.U32.TRUNC.NTZ R17, R0 ;  /* 0x0000000000117305 */ /* 0x000e22000021f000 */
[----:B-----5:R-:W-:Y:S02]  /*0750*/  DFMA R34, R42, 3, R34 ;  /* 0x400800002a22782b */ /* 0x020fe40000000022 */
[----:B------:R-:W-:Y:S02]  /*0760*/  DFMA R14, R8, 8, R14 ;  /* 0x40200000080e782b */ /* 0x000fe4000000000e */
[----:B------:R-:W-:Y:S02]  /*0770*/  DADD R22, R22, R8 ;  /* 0x0000000016167229 */ /* 0x000fe40000000008 */
[----:B------:R-:W-:Y:S01]  /*0780*/  DFMA R20, R42, -4, R20 ;  /* 0xc01000002a14782b */ /* 0x000fe20000000014 */
[----:B------:R-:W-:Y:S05]  /*0790*/  I2F.U32.RP R0, UR11 ;  /* 0x0000000b00007d06 */ /* 0x000fea0008209000 */
[----:B------:R-:W-:Y:S01]  /*07a0*/  DADD R38, -R38, R22 ;  /* 0x0000000026267229 */ /* 0x000fe20000000116 */
[----:B0-----:R-:W-:-:S07]  /*07b0*/  IMAD R27, R27, R17, RZ ;  /* 0x000000111b1b7224 */ /* 0x001fce00078e02ff */
[----:B-1----:R-:W-:Y:S02]  /*07c0*/  DADD R38, R38, R46 ;  /* 0x0000000026267229 */ /* 0x002fe4000000002e */
[C---:B------:R-:W-:Y:S02]  /*07d0*/  DFMA R12, R6.reuse, R12, R8 ;  /* 0x0000000c060c722b */ /* 0x040fe40000000008 */
[CC--:B------:R-:W-:Y:S02]  /*07e0*/  DMUL R28, R6.reuse, R6.reuse ;  /* 0x00000006061c7228 */ /* 0x0c0fe40000000000 */
[----:B------:R-:W-:-:S04]  /*07f0*/  DMUL R22, R6, R6 ;  /* 0x0000000606167228 */ /* 0x000fc80000000000 */
[----:B--2---:R-:W-:Y:S02]  /*0800*/  DFMA R24, R32, R24, R12 ;  /* 0x000000182018722b */ /* 0x004fe4000000000c */
[----:B------:R0:W1:Y:S01]  /*0810*/  F2I.FTZ.U32.TRUNC.NTZ R13, R16 ;  /* 0x00000010000d7305 */ /* 0x000062000021f000 */
[----:B------:R-:W-:Y:S01]  /*0820*/  IADD3 R12, PT, PT, R4, 0xffffffe, RZ ;  /* 0x0ffffffe040c7810 */ /* 0x000fe20007ffe0ff */
[----:B0-----:R-:W-:-:S04]  /*0830*/  IMAD.MOV.U32 R16, RZ, RZ, RZ ;  /* 0x000000ffff107224 */ /* 0x001fc800078e00ff */
[----:B------:R-:W-:Y:S01]  /*0840*/  IMAD.HI.U32 R27, R17, R27, R16 ;  /* 0x0000001b111b7227 */ /* 0x000fe200078e0010 */
[----:B------:R-:W-:Y:S01]  /*0850*/  DFMA R16, R28, R34, R24 ;  /* 0x000000221c10722b */ /* 0x000fe20000000018 */
[----:B------:R0:W2:Y:S01]  /*0860*/  F2I.FTZ.U32.TRUNC.NTZ R25, R12 ;  /* 0x0000000c00197305 */ /* 0x0000a2000021f000 */
[----:B-1----:R-:W-:Y:S01]  /*0870*/  IADD3 R35, PT, PT, RZ, -R13, RZ ;  /* 0x8000000dff237210 */ /* 0x002fe20007ffe0ff */
[----:B------:R-:W-:Y:S02]  /*0880*/  DADD R28, R20, UR20 ;  /* 0x00000014141c7e29 */ /* 0x000fe40008000000 */
[----:B------:R-:W-:Y:S01]  /*0890*/  IMAD.HI.U32 R4, R27, R2, RZ ;  /* 0x000000021b047227 */ /* 0x000fe200078e00ff */
[----:B------:R-:W-:Y:S02]  /*08a0*/  DMUL R26, R6, R22 ;  /* 0x00000016061a7228 */ /* 0x000fe40000000000 */
[----:B------:R-:W-:Y:S01]  /*08b0*/  DMUL R20, R8, 6 ;  /* 0x4018000008147828 */ /* 0x000fe20000000000 */
[----:B------:R-:W-:Y:S01]  /*08c0*/  IMAD R35, R35, UR12, RZ ;  /* 0x0000000c23237c24 */ /* 0x000fe2000f8e02ff */
[----:B------:R1:W3:Y:S01]  /*08d0*/  MUFU.RCP R24, R0 ;  /* 0x0000000000187308 */ /* 0x0002e20000001000 */
[----:B0-----:R-:W-:Y:S01]  /*08e0*/  IMAD.MOV.U32 R12, RZ, RZ, RZ ;  /* 0x000000ffff0c7224 */ /* 0x001fe200078e00ff */
[----:B------:R-:W-:-:S02]  /*08f0*/  IADD3 R49, PT, PT, -R4, RZ, RZ ;  /* 0x000000ff04317210 */ /* 0x000fc40007ffe1ff */
[----:B------:R-:W-:Y:S01]  /*0900*/  DFMA R16, R26, R28, R16 ;  /* 0x0000001c1a10722b */ /* 0x000fe20000000010 */
[----:B------:R-:W-:Y:S01]  /*0910*/  IMAD.HI.U32 R35, R13, R35, R12 ;  /* 0x000000230d237227 */ /* 0x000fe200078e000c */
[--C-:B------:R-:W-:Y:S02]  /*0920*/  DFMA R12, R10, 3, R36.reuse ;  /* 0x400800000a0c782b */ /* 0x100fe40000000024 */
[----:B------:R-:W-:Y:S01]  /*0930*/  DFMA R36, R8, -18, R36 ;  /* 0xc03200000824782b */ /* 0x000fe20000000024 */
[--C-:B-1----:R-:W-:Y:S02]  /*0940*/  IMAD R0, R49, UR4, R2.reuse ;  /* 0x0000000431007c24 */ /* 0x102fe4000f8e0202 */
[--C-:B--2---:R-:W-:Y:S02]  /*0950*/  IMAD.MOV R34, RZ, RZ, -R25.reuse ;  /* 0x000000ffff227224 */ /* 0x104fe400078e0a19 */
[----:B------:R-:W-:Y:S01]  /*0960*/  IMAD.HI.U32 R48, R35, R2, RZ ;  /* 0x0000000223307227 */ /* 0x000fe200078e00ff */
[----:B------:R-:W-:Y:S01]  /*0970*/  ISETP.GE.U32.AND P2, PT, R0, UR4, PT ;  /* 0x0000000400007c0c */ /* 0x000fe2000bf46070 */
[----:B------:R-:W-:Y:S01]  /*0980*/  DADD R20, -R20, R12 ;  /* 0x0000000014147229 */ /* 0x000fe2000000010c */
[----:B------:R-:W-:Y:S01]  /*0990*/  MOV R29, R34 ;  /* 0x00000022001d7202 */ /* 0x000fe20000000f00 */
[----:B------:R-:W-:Y:S01]  /*09a0*/  DMUL R34, R32, R32 ;  /* 0x0000002020227228 */ /* 0x000fe20000000000 */
[----:B---3--:R-:W-:Y:S01]  /*09b0*/  IADD3 R49, PT, PT, R24, 0xffffffe, RZ ;  /* 0x0ffffffe18317810 */ /* 0x008fe20007ffe0ff */
[----:B------:R-:W-:Y:S01]  /*09c0*/  IMAD.MOV.U32 R24, RZ, RZ, RZ ;  /* 0x000000ffff187224 */ /* 0x000fe200078e00ff */
[----:B------:R-:W-:Y:S01]  /*09d0*/  IADD3 R51, PT, PT, -R48, RZ, RZ ;  /* 0x000000ff30337210 */ /* 0x000fe20007ffe1ff */
[----:B------:R-:W-:Y:S01]  /*09e0*/  IMAD R29, R29, UR10, RZ ;  /* 0x0000000a1d1d7c24 */ /* 0x000fe2000f8e02ff */
[----:B------:R-:W0:Y:S01]  /*09f0*/  F2I.FTZ.U32.TRUNC.NTZ R13, R49 ;  /* 0x00000031000d7305 */ /* 0x000e22000021f000 */
[----:B------:R-:W-:Y:S01]  /*0a00*/  DFMA R20, R40, 12, R20 ;  /* 0x402800002814782b */ /* 0x000fe20000000014 */
[----:B------:R-:W-:Y:S01]  /*0a10*/  MOV R12, RZ ;  /* 0x000000ff000c7202 */ /* 0x000fe20000000f00 */
[----:B------:R-:W-:Y:S01]  /*0a20*/  IMAD R28, R51, UR12, R2 ;  /* 0x0000000c331c7c24 */ /* 0x000fe2000f8e0202 */
[----:B------:R-:W-:Y:S01]  /*0a30*/  DFMA R16, R34, R38, R16 ;  /* 0x000000262210722b */ /* 0x000fe20000000010 */
[----:B------:R-:W-:Y:S01]  /*0a40*/  IMAD.HI.U32 R29, R25, R29, R24 ;  /* 0x0000001d191d7227 */ /* 0x000fe200078e0018 */
[----:B------:R-:W-:Y:S01]  /*0a50*/  @P2 IADD3 R0, PT, PT, R0, -UR4, RZ ;  /* 0x8000000400002c10 */ /* 0x000fe2000fffe0ff */
[----:B------:R-:W1:Y:S01]  /*0a60*/  LDC.64 R24, c[0x0][0x3f8] ;  /* 0x0000fe00ff187b82 */ /* 0x000e620000000a00 */
[----:B------:R-:W-:Y:S01]  /*0a70*/  ISETP.GE.U32.AND P0, PT, R28, UR12, PT ;  /* 0x0000000c1c007c0c */ /* 0x000fe2000bf06070 */
[----:B------:R-:W-:Y:S01]  /*0a80*/  DFMA R20, R46, -6, R20 ;  /* 0xc01800002e14782b */ /* 0x000fe20000000014 */
[----:B------:R-:W-:-:S02]  /*0a90*/  ISETP.GE.U32.AND P3, PT, R0, UR4, PT ;  /* 0x0000000400007c0c */ /* 0x000fc4000bf66070 */
[----:B------:R-:W-:Y:S02]  /*0aa0*/  @P2 IADD3 R4, PT, PT, R4, 0x1, RZ ;  /* 0x0000000104042810 */ /* 0x000fe40007ffe0ff */
[----:B------:R-:W-:Y:S01]  /*0ab0*/  MOV R38, UR30 ;  /* 0x0000001e00267c02 */ /* 0x000fe20008000f00 */
[----:B------:R-:W2:Y:S01]  /*0ac0*/  LDC.64 R34, c[0x0][0x400] ;  /* 0x00010000ff227b82 */ /* 0x000ea20000000a00 */
[----:B0-----:R-:W-:Y:S01]  /*0ad0*/  IMAD.MOV R39, RZ, RZ, -R13 ;  /* 0x000000ffff277224 */ /* 0x001fe200078e0a0d */
[----:B------:R-:W-:-:S03]  /*0ae0*/  DFMA R20, R18, 3, R20 ;  /* 0x400800001214782b */ /* 0x000fc60000000014 */
[----:B------:R-:W-:Y:S01]  /*0af0*/  IMAD R39, R39, UR11, RZ ;  /* 0x0000000b27277c24 */ /* 0x000fe2000f8e02ff */
[----:B------:R-:W-:Y:S02]  /*0b00*/  @P0 IADD3 R28, PT, PT, R28, -UR12, RZ ;  /* 0x8000000c1c1c0c10 */ /* 0x000fe4000fffe0ff */
[----:B------:R-:W-:Y:S01]  /*0b10*/  @P3 VIADD R4, R4, 0x1 ;  /* 0x0000000104043836 */ /* 0x000fe20000000000 */
[----:B------:R-:W-:Y:S01]  /*0b20*/  @!P1 LOP3.LUT R4, RZ, UR4, RZ, 0x33, !PT ;  /* 0x00000004ff049c12 */ /* 0x000fe2000f8e33ff */
[----:B------:R-:W-:Y:S01]  /*0b30*/  IMAD.HI.U32 R39, R13, R39, R12 ;  /* 0x000000270d277227 */ /* 0x000fe200078e000c */
[----:B------:R-:W-:Y:S01]  /*0b40*/  ISETP.GE.U32.AND P2, PT, R28, UR12, PT ;  /* 0x0000000c1c007c0c */ /* 0x000fe2000bf46070 */
[----:B------:R-:W-:Y:S01]  /*0b50*/  DMUL R12, R6, R32 ;  /* 0x00000020060c7228 */ /* 0x000fe20000000000 */
[----:B------:R-:W-:Y:S01]  /*0b60*/  ISETP.NE.U32.AND P1, PT, RZ, UR12, PT ;  /* 0x0000000cff007c0c */ /* 0x000fe2000bf25070 */
[----:B------:R-:W-:Y:S01]  /*0b70*/  IMAD.HI.U32 R29, R29, R4, RZ ;  /* 0x000000041d1d7227 */ /* 0x000fe200078e00ff */
[----:B------:R-:W-:Y:S01]  /*0b80*/  @P0 IADD3 R48, PT, PT, R48, 0x1, RZ ;  /* 0x0000000130300810 */ /* 0x000fe20007ffe0ff */
[----:B-1----:R-:W-:Y:S01]  /*0b90*/  DFMA R20, R24, -6, R20 ;  /* 0xc01800001814782b */ /* 0x002fe20000000014 */
[----:B------:R-:W0:Y:S01]  /*0ba0*/  LDCU.64 UR4, c[0x0][0x430] ;  /* 0x00008600ff0477ac */ /* 0x000e220008000a00 */
[----:B------:R-:W-:-:S02]  /*0bb0*/  IMAD.MOV R49, RZ, RZ, -R29 ;  /* 0x000000ffff317224 */ /* 0x000fc400078e0a1d */
[----:B------:R-:W-:Y:S02]  /*0bc0*/  DMUL R28, R32, R12 ;  /* 0x0000000c201c7228 */ /* 0x000fe40000000000 */
[----:B------:R-:W-:Y:S02]  /*0bd0*/  IMAD R4, R49, UR10, R4 ;  /* 0x0000000a31047c24 */ /* 0x000fe4000f8e0204 */
[----:B--2---:R-:W-:Y:S01]  /*0be0*/  DFMA R20, R34, 3, R20 ;  /* 0x400800002214782b */ /* 0x004fe20000000014 */
[----:B------:R-:W-:Y:S02]  /*0bf0*/  @P2 IADD3 R48, PT, PT, R48, 0x1, RZ ;  /* 0x0000000130302810 */ /* 0x000fe40007ffe0ff */
[----:B------:R-:W-:Y:S02]  /*0c00*/  @!P1 LOP3.LUT R48, RZ, UR12, RZ, 0x33, !PT ;  /* 0x0000000cff309c12 */ /* 0x000fe4000f8e33ff */
[----:B------:R-:W-:Y:S02]  /*0c10*/  ISETP.GE.U32.AND P0, PT, R4, UR10, PT ;  /* 0x0000000a04007c0c */ /* 0x000fe4000bf06070 */
[----:B------:R-:W-:Y:S01]  /*0c20*/  ISETP.NE.U32.AND P1, PT, RZ, UR10, PT ;  /* 0x0000000aff007c0c */ /* 0x000fe2000bf25070 */
[----:B------:R-:W-:Y:S01]  /*0c30*/  IMAD.HI.U32 R0, R39, R48, RZ ;  /* 0x0000003027007227 */ /* 0x000fe200078e00ff */
[----:B------:R-:W-:Y:S01]  /*0c40*/  DFMA R16, R28, R20, R16 ;  /* 0x000000141c10722b */ /* 0x000fe20000000010 */
[----:B------:R-:W-:-:S02]  /*0c50*/  MOV R39, UR31 ;  /* 0x0000001f00277c02 */ /* 0x000fc40008000f00 */
[----:B------:R-:W-:Y:S01]  /*0c60*/  MOV R28, UR30 ;  /* 0x0000001e001c7c02 */ /* 0x000fe20008000f00 */
[----:B------:R-:W-:Y:S02]  /*0c70*/  IMAD.U32 R29, RZ, RZ, UR31 ;  /* 0x0000001fff1d7e24 */ /* 0x000fe4000f8e00ff */
[----:B------:R-:W-:Y:S01]  /*0c80*/  IMAD.MOV R21, RZ, RZ, -R0 ;  /* 0x000000ffff157224 */ /* 0x000fe200078e0a00 */
[----:B------:R-:W-:Y:S02]  /*0c90*/  DFMA R38, R38, -2, R10 ;  /* 0xc00000002626782b */ /* 0x000fe4000000000a */
[----:B------:R-:W-:Y:S01]  /*0ca0*/  @P0 IADD3 R4, PT, PT, R4, -UR10, RZ ;  /* 0x8000000a04040c10 */ /* 0x000fe2000fffe0ff */
[----:B------:R-:W-:Y:S01]  /*0cb0*/  DMUL R28, R28, 6 ;  /* 0x401800001c1c7828 */ /* 0x000fe20000000000 */
[----:B------:R-:W-:Y:S02]  /*0cc0*/  IMAD R0, R21, UR11, R48 ;  /* 0x0000000b15007c24 */ /* 0x000fe4000f8e0230 */
[----:B------:R-:W1:Y:S01]  /*0cd0*/  LDC.64 R20, c[0x0][0x390] ;  /* 0x0000e400ff147b82 */ /* 0x000e620000000a00 */
[----:B------:R-:W-:Y:S01]  /*0ce0*/  ISETP.GE.U32.AND P0, PT, R4, UR10, PT ;  /* 0x0000000a04007c0c */ /* 0x000fe2000bf06070 */
[----:B------:R-:W-:Y:S01]  /*0cf0*/  DFMA R38, R8, -4, R38 ;  /* 0xc01000000826782b */ /* 0x000fe20000000026 */
[----:B------:R-:W-:-:S02]  /*0d00*/  ISETP.GE.U32.AND P2, PT, R0, UR11, PT ;  /* 0x0000000b00007c0c */ /* 0x000fc4000bf46070 */
[--C-:B------:R-:W-:Y:S02]  /*0d10*/  DFMA R10, R10, -3, R28.reuse ;  /* 0xc00800000a0a782b */ /* 0x100fe4000000001c */
[----:B------:R-:W-:-:S06]  /*0d20*/  DFMA R28, R8, 12, R28 ;  /* 0x40280000081c782b */ /* 0x000fcc000000001c */
[----:B------:R-:W-:Y:S01]  /*0d30*/  DFMA R8, R8, 9, R10 ;  /* 0x402200000808782b */ /* 0x000fe2000000000a */
[----:B------:R-:W-:Y:S01]  /*0d40*/  @P0 VIADD R4, R4, -UR10 ;  /* 0x8000000a04040c36 */ /* 0x000fe20008000000 */
[----:B------:R-:W2:Y:S01]  /*0d50*/  LDC.64 R10, c[0x0][0x398] ;  /* 0x0000e600ff0a7b82 */ /* 0x000ea20000000a00 */
[----:B------:R-:W-:Y:S02]  /*0d60*/  @P2 IADD3 R0, PT, PT, R0, -UR11, RZ ;  /* 0x8000000b00002c10 */ /* 0x000fe4000fffe0ff */
[----:B------:R-:W-:Y:S02]  /*0d70*/  @!P1 LOP3.LUT R4, RZ, UR10, RZ, 0x33, !PT ;  /* 0x0000000aff049c12 */ /* 0x000fe4000f8e33ff */
[----:B------:R-:W-:Y:S02]  /*0d80*/  ISETP.GE.U32.AND P0, PT, R0, UR11, PT ;  /* 0x0000000b00007c0c */ /* 0x000fe4000bf06070 */
[----:B------:R-:W-:Y:S01]  /*0d90*/  ISETP.NE.U32.AND P1, PT, RZ, UR11, PT ;  /* 0x0000000bff007c0c */ /* 0x000fe2000bf25070 */
[----:B-1----:R-:W-:-:S06]  /*0da0*/  IMAD.WIDE R20, R4, 0x8, R20 ;  /* 0x0000000804147825 */ /* 0x002fcc00078e0214 */
[----:B------:R-:W3:Y:S01]  /*0db0*/  LDG.E.64 R20, desc[UR8][R20.64] ;  /* 0x0000000814147981 */ /* 0x000ee2000c1e1b00 */
[----:B------:R-:W-:-:S03]  /*0dc0*/  IADD3 R49, PT, PT, -R48, RZ, RZ ;  /* 0x000000ff30317210 */ /* 0x000fc60007ffe1ff */
[----:B------:R-:W-:Y:S02]  /*0dd0*/  @P0 IADD3 R0, PT, PT, R0, -UR11, RZ ;  /* 0x8000000b00000c10 */ /* 0x000fe4000fffe0ff */
[----:B------:R-:W-:Y:S01]  /*0de0*/  @!P1 LOP3.LUT R0, RZ, UR11, RZ, 0x33, !PT ;  /* 0x0000000bff009c12 */ /* 0x000fe2000f8e33ff */
[----:B------:R-:W-:Y:S01]  /*0df0*/  IMAD R2, R49, UR12, R2 ;  /* 0x0000000c31027c24 */ /* 0x000fe2000f8e0202 */
[----:B------:R-:W-:-:S03]  /*0e00*/  MOV R49, UR17 ;  /* 0x0000001100317c02 */ /* 0x000fc60008000f00 */
[----:B--2---:R-:W-:-:S04]  /*0e10*/  IMAD.WIDE R10, R0, 0x8, R10 ;  /* 0x00000008000a7825 */ /* 0x004fc800078e020a */
[----:B------:R-:W-:Y:S02]  /*0e20*/  IMAD.U32 R48, RZ, RZ, UR16 ;  /* 0x00000010ff307e24 */ /* 0x000fe4000f8e00ff */
[----:B------:R-:W2:Y:S02]  /*0e30*/  LDG.E.64 R10, desc[UR8][R10.64] ;  /* 0x000000080a0a7981 */ /* 0x000ea4000c1e1b00 */
[----:B------:R-:W-:-:S06]  /*0e40*/  IMAD.WIDE R48, R2, 0x8, R48 ;  /* 0x0000000802307825 */ /* 0x000fcc00078e0230 */
[----:B------:R-:W4:Y:S01]  /*0e50*/  LDG.E.64 R48, desc[UR8][R48.64] ;  /* 0x0000000830307981 */ /* 0x000f22000c1e1b00 */
[C---:B------:R-:W-:Y:S01]  /*0e60*/  DFMA R8, R40.reuse, -18, R8 ;  /* 0xc03200002808782b */ /* 0x040fe20000000008 */
[----:B------:R-:W-:Y:S01]  /*0e70*/  IMAD R4, R3, UR6, R4 ;  /* 0x0000000603047c24 */ /* 0x000fe2000f8e0204 */
[C---:B------:R-:W-:Y:S02]  /*0e80*/  DFMA R38, R40.reuse, 8, R38 ;  /* 0x402000002826782b */ /* 0x040fe40000000026 */
[C---:B------:R-:W-:Y:S01]  /*0e90*/  DFMA R14, R40.reuse, -8, R14 ;  /* 0xc0200000280e782b */ /* 0x040fe2000000000e */
[----:B------:R-:W-:Y:S01]  /*0ea0*/  IMAD R5, R5, UR10, R4 ;  /* 0x0000000a05057c24 */ /* 0x000fe2000f8e0204 */
[----:B------:R-:W-:Y:S02]  /*0eb0*/  DFMA R36, R40, 18, R36 ;  /* 0x403200002824782b */ /* 0x000fe40000000024 */
[C---:B------:R-:W-:Y:S01]  /*0ec0*/  DFMA R8, R46.reuse, 9, R8 ;  /* 0x402200002e08782b */ /* 0x040fe20000000008 */
[----:B------:R-:W-:Y:S01]  /*0ed0*/  IMAD R5, R5, UR11, R0 ;  /* 0x0000000b05057c24 */ /* 0x000fe2000f8e0200 */
[----:B------:R-:W-:-:S02]  /*0ee0*/  DFMA R38, R46, -4, R38 ;  /* 0xc01000002e26782b */ /* 0x000fc40000000026 */
[C---:B------:R-:W-:Y:S01]  /*0ef0*/  DFMA R14, R18.reuse, -12, R14 ;  /* 0xc0280000120e782b */ /* 0x040fe2000000000e */
[----:B------:R-:W-:Y:S01]  /*0f00*/  IMAD R3, R5, UR12, R2 ;  /* 0x0000000c05037c24 */ /* 0x000fe2000f8e0202 */
[----:B------:R-:W-:Y:S02]  /*0f10*/  DFMA R36, R18, 18, R36 ;  /* 0x403200001224782b */ /* 0x000fe40000000024 */
[----:B------:R-:W-:Y:S02]  /*0f20*/  DADD R8, -R44, R8 ;  /* 0x000000002c087229 */ /* 0x000fe40000000108 */
[----:B------:R-:W-:Y:S01]  /*0f30*/  DADD R38, R30, R38 ;  /* 0x000000001e267229 */ /* 0x000fe20000000026 */
[----:B------:R-:W1:Y:S01]  /*0f40*/  LDC.64 R44, c[0x0][0x410] ;  /* 0x00010400ff2c7b82 */ /* 0x000e620000000a00 */
[C---:B------:R-:W-:Y:S02]  /*0f50*/  DFMA R14, R24.reuse, 12, R14 ;  /* 0x40280000180e782b */ /* 0x040fe4000000000e */
[----:B------:R-:W-:-:S02]  /*0f60*/  DFMA R36, R24, -18, R36 ;  /* 0xc03200001824782b */ /* 0x000fc40000000024 */
[C---:B------:R-:W-:Y:S02]  /*0f70*/  DFMA R8, R24.reuse, 18, R8 ;  /* 0x403200001808782b */ /* 0x040fe40000000008 */
[----:B------:R-:W-:Y:S02]  /*0f80*/  DFMA R38, R24, -12, R38 ;  /* 0xc02800001826782b */ /* 0x000fe40000000026 */
[C---:B------:R-:W-:Y:S02]  /*0f90*/  DFMA R18, R42.reuse, 8, R14 ;  /* 0x402000002a12782b */ /* 0x040fe4000000000e */
[----:B------:R-:W-:Y:S01]  /*0fa0*/  DFMA R36, R42, -6, R36 ;  /* 0xc01800002a24782b */ /* 0x000fe20000000024 */
[----:B------:R-:W-:Y:S01]  /*0fb0*/  MOV R14, UR20 ;  /* 0x00000014000e7c02 */ /* 0x000fe20008000f00 */
[C---:B------:R-:W-:Y:S01]  /*0fc0*/  DFMA R8, R34.reuse, -9, R8 ;  /* 0xc02200002208782b */ /* 0x040fe20000000008 */
[----:B------:R-:W-:Y:S01]  /*0fd0*/  IMAD.U32 R15, RZ, RZ, UR21 ;  /* 0x00000015ff0f7e24 */ /* 0x000fe2000f8e00ff */
[----:B------:R-:W-:-:S02]  /*0fe0*/  DFMA R38, R34, 6, R38 ;  /* 0x401800002226782b */ /* 0x000fc40000000026 */
[----:B------:R-:W-:Y:S01]  /*0ff0*/  DMUL R34, R32, R22 ;  /* 0x0000001620227228 */ /* 0x000fe20000000000 */
[----:B------:R-:W-:Y:S02]  /*1000*/  MOV R22, UR22 ;  /* 0x0000001600167c02 */ /* 0x000fe40008000f00 */
[----:B------:R-:W-:Y:S01]  /*1010*/  DADD R14, R14, UR20 ;  /* 0x000000140e0e7e29 */ /* 0x000fe20008000000 */
[----:B------:R-:W-:Y:S01]  /*1020*/  MOV R23, UR23 ;  /* 0x0000001700177c02 */ /* 0x000fe20008000f00 */
[----:B------:R-:W-:Y:S02]  /*1030*/  DFMA R28, R40, -12, R28 ;  /* 0xc0280000281c782b */ /* 0x000fe4000000001c */
[C---:B------:R-:W-:Y:S02]  /*1040*/  DFMA R38, R42.reuse, -4, R38 ;  /* 0xc01000002a26782b */ /* 0x040fe40000000026 */
[----:B------:R-:W-:Y:S01]  /*1050*/  DFMA R42, R42, 3, R8 ;  /* 0x400800002a2a782b */ /* 0x000fe20000000008 */
[----:B------:R-:W5:Y:S01]  /*1060*/  LDC.64 R8, c[0x0][0x418] ;  /* 0x00010600ff087b82 */ /* 0x000f620000000a00 */
[----:B-1----:R-:W-:-:S02]  /*1070*/  DFMA R18, R44, -8, R18 ;  /* 0xc02000002c12782b */ /* 0x002fc40000000012 */
[C---:B------:R-:W-:Y:S02]  /*1080*/  DFMA R36, R44.reuse, 6, R36 ;  /* 0x401800002c24782b */ /* 0x040fe40000000024 */
[C---:B------:R-:W-:Y:S02]  /*1090*/  DFMA R38, R44.reuse, 8, R38 ;  /* 0x402000002c26782b */ /* 0x040fe40000000026 */
[----:B------:R-:W-:Y:S02]  /*10a0*/  DFMA R42, R44, -6, R42 ;  /* 0xc01800002c2a782b */ /* 0x000fe4000000002a */
[----:B------:R-:W-:Y:S02]  /*10b0*/  DADD R14, R18, -R14 ;  /* 0x00000000120e7229 */ /* 0x000fe4000000080e */
[----:B------:R-:W-:Y:S02]  /*10c0*/  DMUL R18, R6, R6 ;  /* 0x0000000606127228 */ /* 0x000fe40000000000 */
[----:B------:R-:W-:-:S02]  /*10d0*/  DADD R22, R22, UR22 ;  /* 0x0000001616167e29 */ /* 0x000fc40008000000 */
[----:B------:R-:W-:Y:S02]  /*10e0*/  DFMA R16, R34, R36, R16 ;  /* 0x000000242210722b */ /* 0x000fe40000000010 */
[----:B------:R-:W-:Y:S02]  /*10f0*/  DMUL R26, R32, R26 ;  /* 0x0000001a201a7228 */ /* 0x000fe40000000000 */
[----:B------:R-:W-:Y:S02]  /*1100*/  DMUL R18, R6, R18 ;  /* 0x0000001206127228 */ /* 0x000fe40000000000 */
[----:B------:R-:W-:Y:S02]  /*1110*/  DADD R14, R14, R22 ;  /* 0x000000000e0e7229 */ /* 0x000fe40000000016 */
[----:B------:R-:W-:Y:S02]  /*1120*/  DMUL R34, R32, R34 ;  /* 0x0000002220227228 */ /* 0x000fe40000000000 */
[----:B-----5:R-:W-:-:S02]  /*1130*/  DFMA R38, R8, -4, R38 ;  /* 0xc01000000826782b */ /* 0x020fc40000000026 */
[----:B------:R-:W-:Y:S02]  /*1140*/  DFMA R42, R8, 3, R42 ;  /* 0x40080000082a782b */ /* 0x000fe4000000002a */
[----:B------:R-:W-:Y:S02]  /*1150*/  DMUL R18, R32, R18 ;  /* 0x0000001220127228 */ /* 0x000fe40000000000 */
[----:B------:R-:W-:Y:S02]  /*1160*/  DADD R8, -R6, R32 ;  /* 0x0000000006087229 */ /* 0x000fe40000000120 */
[----:B------:R-:W-:Y:S02]  /*1170*/  DADD R38, R38, UR20 ;  /* 0x0000001426267e29 */ /* 0x000fe40008000000 */
[----:B------:R-:W-:Y:S02]  /*1180*/  DMUL R32, R32, R26 ;  /* 0x0000001a20207228 */ /* 0x000fe40000000000 */
[----:B------:R-:W-:-:S02]  /*1190*/  DFMA R14, R18, R14, R16 ;  /* 0x0000000e120e722b */ /* 0x000fc40000000010 */
[----:B------:R-:W-:Y:S02]  /*11a0*/  DMUL R8, R8, UR18 ;  /* 0x0000001208087c28 */ /* 0x000fe40008000000 */
[----:B------:R-:W-:Y:S02]  /*11b0*/  DADD R38, -R22, R38 ;  /* 0x0000000016267229 */ /* 0x000fe40000000126 */
[----:B------:R-:W-:Y:S02]  /*11c0*/  DADD R28, -R30, R28 ;  /* 0x000000001e1c7229 */ /* 0x000fe4000000011c */
[----:B------:R-:W-:Y:S02]  /*11d0*/  DFMA R14, R34, R42, R14 ;  /* 0x0000002a220e722b */ /* 0x000fe4000000000e */
[----:B------:R-:W-:Y:S02]  /*11e0*/  DADD R16, R6, R6 ;  /* 0x0000000006107229 */ /* 0x000fe40000000006 */
[----:B0-----:R-:W-:-:S02]  /*11f0*/  DADD R38, R38, UR4 ;  /* 0x0000000426267e29 */ /* 0x001fc40008000000 */
[----:B------:R-:W-:Y:S02]  /*1200*/  DFMA R28, R24, 6, R28 ;  /* 0x40180000181c782b */ /* 0x000fe4000000001c */
[----:B------:R-:W-:-:S04]  /*1210*/  DADD R18, -R6, 1 ;  /* 0x3ff0000006127429 */ /* 0x000fc80000000100 */
[----:B------:R-:W-:-:S04]  /*1220*/  DFMA R14, R32, R38, R14 ;  /* 0x00000026200e722b */ /* 0x000fc8000000000e */
[----:B------:R-:W-:-:S04]  /*1230*/  DMUL R16, R16, R18 ;  /* 0x0000001210107228 */ /* 0x000fc80000000000 */
[----:B------:R-:W-:Y:S02]  /*1240*/  DFMA R14, R12, R28, R14 ;  /* 0x0000001c0c0e722b */ /* 0x000fe4000000000e */
[----:B---3--:R-:W-:-:S08]  /*1250*/  DADD R20, -R6, R20 ;  /* 0x0000000006147229 */ /* 0x008fd00000000114 */
[----:B------:R-:W-:-:S08]  /*1260*/  DMUL R20, R20, UR24 ;  /* 0x0000001814147c28 */ /* 0x000fd00008000000 */
[----:B------:R-:W-:Y:S02]  /*1270*/  DFMA R8, R8, 0.5, R20 ;  /* 0x3fe000000808782b */ /* 0x000fe40000000014 */
[C---:B--2---:R-:W-:Y:S01]  /*1280*/  DADD R10, -R6.reuse, R10 ;  /* 0x00000000060a7229 */ /* 0x044fe2000000010a */
[----:B------:R-:W0:Y:S01]  /*1290*/  LDC.64 R20, c[0x0][0x450] ;  /* 0x00011400ff147b82 */ /* 0x000e220000000a00 */
[----:B----4-:R-:W-:-:S06]  /*12a0*/  DADD R48, -R6, R48 ;  /* 0x0000000006307229 */ /* 0x010fcc0000000130 */
[----:B------:R-:W-:-:S08]  /*12b0*/  DFMA R8, R10, UR26, R8 ;  /* 0x0000001a0a087c2b */ /* 0x000fd00008000008 */
[----:B------:R-:W-:-:S08]  /*12c0*/  DFMA R8, R48, UR28, R8 ;  /* 0x0000001c30087c2b */ /* 0x000fd00008000008 */
[----:B------:R-:W-:Y:S01]  /*12d0*/  DFMA R8, R14, R16, R8 ;  /* 0x000000100e08722b */ /* 0x000fe20000000008 */
[----:B0-----:R-:W-:-:S06]  /*12e0*/  IMAD.WIDE R2, R3, 0x8, R20 ;  /* 0x0000000803027825 */ /* 0x001fcc00078e0214 */
[----:B------:R-:W-:Y:S01]  /*12f0*/  STG.E.64 desc[UR8][R2.64], R8 ;  /* 0x0000000802007986 */ /* 0x000fe2000c101b08 */
[----:B------:R-:W-:Y:S05]  /*1300*/  EXIT ;  /* 0x000000000000794d */ /* 0x000fea0003800000 */
.L_x_11:
        /* <DEDUP_REMOVED lines=15> */
.L_x_163:


//--------------------- .text._Z15Mfunc4D_hex_dipPdS_S_S_dddddddddddddddddiiiiS_ --------------------------
	.section	.text._Z15Mfunc4D_hex_dipPdS_S_S_dddddddddddddddddiiiiS_,"ax",@progbits
	.align	128
        .global         _Z15Mfunc4D_hex_dipPdS_S_S_dddddddddddddddddiiiiS_
        .type           _Z15Mfunc4D_hex_dipPdS_S_S_dddddddddddddddddiiiiS_,@function
        .size           _Z15Mfunc4D_hex_dipPdS_S_S_dddddddddddddddddiiiiS_,(.L_x_164 - _Z15Mfunc4D_hex_dipPdS_S_S_dddddddddddddddddiiiiS_)
        .other          _Z15Mfunc4D_hex_dipPdS_S_S_dddddddddddddddddiiiiS_,@"STO_CUDA_ENTRY STV_DEFAULT"
_Z15Mfunc4D_hex_dipPdS_S_S_dddddddddddddddddiiiiS_:
.text._Z15Mfunc4D_hex_dipPdS_S_S_dddddddddddddddddiiiiS_:
[----:B------:R-:W-:Y:S01]  /*0000*/  LDC R1, c[0x0][0x37c] ;  /* 0x0000df00ff017b82 */ /* 0x000fe20000000800 */
[----:B------:R-:W0:Y:S01]  /*0010*/  LDCU.64 UR8, c[0x0][0x430] ;  /* 0x00008600ff0877ac */ /* 0x000e220008000a00 */
[----:B------:R-:W1:Y:S06]  /*0020*/  S2R R5, SR_TID.X ;  /* 0x0000000000057919 */ /* 0x000e6c0000002100 */
[----:B------:R-:W1:Y:S01]  /*0030*/  S2UR UR5, SR_CTAID.X ;  /* 0x00000000000579c3 */ /* 0x000e620000002500 */
[----:B------:R-:W-:Y:S01]  /*0040*/  HFMA2 R2, -RZ, RZ, 0, 0 ;  /* 0x00000000ff027431 */ /* 0x000fe200000001ff */
[----:B------:R-:W0:Y:S06]  /*0050*/  LDCU.64 UR10, c[0x0][0x428] ;  /* 0x00008500ff0a77ac */ /* 0x000e2c0008000a00 */
[----:B------:R-:W1:Y:S01]  /*0060*/  LDC R4, c[0x0][0x360] ;  /* 0x0000d800ff047b82 */ /* 0x000e620000000800 */
[----:B0-----:R-:W-:-:S04]  /*0070*/  UIMAD UR4, UR8, UR11, URZ ;  /* 0x0000000b080472a4 */ /* 0x001fc8000f8e02ff */
[----:B------:R-:W-:-:S06]  /*0080*/  UIMAD UR4, UR4, UR9, URZ ;  /* 0x00000009040472a4 */ /* 0x000fcc000f8e02ff */
[----:B------:R-:W-:Y:S01]  /*0090*/  IMAD R43, RZ, RZ, -UR4 ;  /* 0x80000004ff2b7e24 */ /* 0x000fe2000f8e02ff */
[----:B------:R-:W-:Y:S02]  /*00a0*/  ISETP.NE.U32.AND P2, PT, RZ, UR4, PT ;  /* 0x00000004ff007c0c */ /* 0x000fe4000bf45070 */
[----:B------:R-:W0:Y:S08]  /*00b0*/  I2F.U32.RP R0, UR4 ;  /* 0x0000000400007d06 */ /* 0x000e300008209000 */
[----:B0-----:R-:W0:Y:S02]  /*00c0*/  MUFU.RCP R0, R0 ;  /* 0x0000000000007308 */ /* 0x001e240000001000 */
[----:B0-----:R-:W-:-:S06]  /*00d0*/  IADD3 R3, PT, PT, R0, 0xffffffe, RZ ;  /* 0x0ffffffe00037810 */ /* 0x001fcc0007ffe0ff */
[----:B------:R-:W0:Y:S02]  /*00e0*/  F2I.FTZ.U32.TRUNC.NTZ R3, R3 ;  /* 0x0000000300037305 */ /* 0x000e24000021f000 */
[----:B0-----:R-:W-:-:S04]  /*00f0*/  IMAD R43, R43, R3, RZ ;  /* 0x000000032b2b7224 */ /* 0x001fc800078e02ff */
[----:B------:R-:W-:-:S04]  /*0100*/  IMAD.HI.U32 R43, R3, R43, R2 ;  /* 0x0000002b032b7227 */ /* 0x000fc800078e0002 */
[----:B-1----:R-:W-:-:S04]  /*0110*/  IMAD R2, R4, UR5, R5 ;  /* 0x0000000504027c24 */ /* 0x002fc8000f8e0205 */
[----:B------:R-:W-:-:S04]  /*0120*/  IMAD.HI.U32 R43, R43, R2, RZ ;  /* 0x000000022b2b7227 */ /* 0x000fc800078e00ff */
[----:B------:R-:W-:-:S04]  /*0130*/  IMAD.MOV R5, RZ, RZ, -R43 ;  /* 0x000000ffff057224 */ /* 0x000fc800078e0a2b */
[----:B------:R-:W-:-:S05]  /*0140*/  IMAD R0, R5, UR4, R2 ;  /* 0x0000000405007c24 */ /* 0x000fca000f8e0202 */
[----:B------:R-:W-:-:S13]  /*0150*/  ISETP.GE.U32.AND P0, PT, R0, UR4, PT ;  /* 0x0000000400007c0c */ /* 0x000fda000bf06070 */
[----:B------:R-:W-:Y:S01]  /*0160*/  @P0 IADD3 R0, PT, PT, R0, -UR4, RZ ;  /* 0x8000000400000c10 */ /* 0x000fe2000fffe0ff */
[----:B------:R-:W-:-:S03]  /*0170*/  @P0 VIADD R43, R43, 0x1 ;  /* 0x000000012b2b0836 */ /* 0x000fc60000000000 */
[----:B------:R-:W-:-:S13]  /*0180*/  ISETP.GE.U32.AND P1, PT, R0, UR4, PT ;  /* 0x0000000400007c0c */ /* 0x000fda000bf26070 */
[----:B------:R-:W-:Y:S02]  /*0190*/  @P1 IADD3 R43, PT, PT, R43, 0x1, RZ ;  /* 0x000000012b2b1810 */ /* 0x000fe40007ffe0ff */
[----:B------:R-:W-:-:S04]  /*01a0*/  @!P2 LOP3.LUT R43, RZ, UR4, RZ, 0x33, !PT ;  /* 0x00000004ff2bac12 */ /* 0x000fc8000f8e33ff */
[----:B------:R-:W-:-:S13]  /*01b0*/  ISETP.GE.AND P0, PT, R43, UR10, PT ;  /* 0x0000000a2b007c0c */ /* 0x000fda000bf06270 */
[----:B------:R-:W-:Y:S05]  /*01c0*/  @P0 EXIT ;  /* 0x000000000000094d */ /* 0x000fea0003800000 */
[----:B------:R-:W0:Y:S01]  /*01d0*/  I2F.U32.RP R3, UR9 ;  /* 0x0000000900037d06 */ /* 0x000e220008209000 */
[----:B------:R-:W-:Y:S01]  /*01e0*/  ISETP.NE.U32.AND P2, PT, RZ, UR9, PT ;  /* 0x00000009ff007c0c */ /* 0x000fe2000bf45070 */
[----:B------:R-:W1:Y:S01]  /*01f0*/  LDC.64 R18, c[0x0][0x398] ;  /* 0x0000e600ff127b82 */ /* 0x000e620000000a00 */
[----:B------:R-:W2:Y:S01]  /*0200*/  LDCU.64 UR6, c[0x0][0x358] ;  /* 0x00006b00ff0677ac */ /* 0x000ea20008000a00 */
[----:B------:R-:W-:-:S06]  /*0210*/  UIMAD UR4, UR8, UR9, URZ ;  /* 0x00000009080472a4 */ /* 0x000fcc000f8e02ff */
[----:B------:R-:W3:Y:S01]  /*0220*/  LDC.64 R10, c[0x0][0x380] ;  /* 0x0000e000ff0a7b82 */ /* 0x000ee20000000a00 */
[----:B------:R-:W-:Y:S08]  /*0230*/  I2F.U32.RP R12, UR8 ;  /* 0x00000008000c7d06 */ /* 0x000ff00008209000 */
[----:B------:R-:W-:Y:S01]  /*0240*/  I2F.U32.RP R9, UR11 ;  /* 0x0000000b00097d06 */ /* 0x000fe20008209000 */
[----:B------:R-:W4:Y:S01]  /*0250*/  LDC.64 R16, c[0x0][0x388] ;  /* 0x0000e200ff107b82 */ /* 0x000f220000000a00 */
[----:B------:R-:W-:Y:S01]  /*0260*/  ISETP.NE.U32.AND P3, PT, RZ, UR11, PT ;  /* 0x0000000bff007c0c */ /* 0x000fe2000bf65070 */
[----:B------:R-:W5:Y:S05]  /*0270*/  LDCU.128 UR12, c[0x0][0x3a0] ;  /* 0x00007400ff0c77ac */ /* 0x000f6a0008000c00 */
[----:B0-----:R-:W0:Y:S01]  /*0280*/  MUFU.RCP R3, R3 ;  /* 0x0000000300037308 */ /* 0x001e220000001000 */
[----:B------:R-:W5:Y:S08]  /*0290*/  LDC.64 R24, c[0x0][0x3c8] ;  /* 0x0000f200ff187b82 */ /* 0x000f700000000a00 */
[----:B------:R-:W4:Y:S01]  /*02a0*/  LDC.64 R36, c[0x0][0x3b8] ;  /* 0x0000ee00ff247b82 */ /* 0x000f220000000a00 */
[----:B0-----:R-:W-:-:S07]  /*02b0*/  VIADD R4, R3, 0xffffffe ;  /* 0x0ffffffe03047836 */ /* 0x001fce0000000000 */
[----:B------:R-:W0:Y:S01]  /*02c0*/  LDC.64 R20, c[0x0][0x3d0] ;  /* 0x0000f400ff147b82 */ /* 0x000e220000000a00 */
[----:B------:R2:W1:Y:S07]  /*02d0*/  F2I.FTZ.U32.TRUNC.NTZ R5, R4 ;  /* 0x0000000400057305 */ /* 0x00046e000021f000 */
[----:B------:R-:W0:Y:S01]  /*02e0*/  LDC.64 R26, c[0x0][0x3e0] ;  /* 0x0000f800ff1a7b82 */ /* 0x000e220000000a00 */
[----:B--2---:R-:W-:-:S07]  /*02f0*/  MOV R4, RZ ;  /* 0x000000ff00047202 */ /* 0x004fce0000000f00 */
[----:B------:R-:W2:Y:S01]  /*0300*/  LDC.64 R40, c[0x0][0x3c0] ;  /* 0x0000f000ff287b82 */ /* 0x000ea20000000a00 */
[----:B-1----:R-:W-:-:S05]  /*0310*/  IADD3 R7, PT, PT, RZ, -R5, RZ ;  /* 0x80000005ff077210 */ /* 0x002fca0007ffe0ff */
[----:B------:R-:W-:Y:S02]  /*0320*/  IMAD R7, R7, UR9, RZ ;  /* 0x0000000907077c24 */ /* 0x000fe4000f8e02ff */
[----:B------:R-:W1:Y:S02]  /*0330*/  LDC.64 R30, c[0x0][0x3e8] ;  /* 0x0000fa00ff1e7b82 */ /* 0x000e640000000a00 */
[----:B------:R-:W-:-:S06]  /*0340*/  IMAD.HI.U32 R5, R5, R7, R4 ;  /* 0x0000000705057227 */ /* 0x000fcc00078e0004 */
[----:B------:R-:W1:Y:S01]  /*0350*/  LDC.64 R34, c[0x0][0x3f8] ;  /* 0x0000fe00ff227b82 */ /* 0x000e620000000a00 */
[----:B------:R-:W-:-:S04]  /*0360*/  IMAD.HI.U32 R0, R5, R2, RZ ;  /* 0x0000000205007227 */ /* 0x000fc800078e00ff */
[----:B------:R-:W-:-:S03]  /*0370*/  IMAD.MOV R5, RZ, RZ, -R0 ;  /* 0x000000ffff057224 */ /* 0x000fc600078e0a00 */
[----:B------:R-:W1:Y:S01]  /*0380*/  LDC.64 R32, c[0x0][0x400] ;  /* 0x00010000ff207b82 */ /* 0x000e620000000a00 */
[----:B------:R-:W-:-:S05]  /*0390*/  IMAD R5, R5, UR9, R2 ;  /* 0x0000000905057c24 */ /* 0x000fca000f8e0202 */
[----:B------:R-:W-:-:S13]  /*03a0*/  ISETP.GE.U32.AND P0, PT, R5, UR9, PT ;  /* 0x0000000905007c0c */ /* 0x000fda000bf06070 */
[----:B------:R-:W-:Y:S02]  /*03b0*/  @P0 IADD3 R5, PT, PT, R5, -UR9, RZ ;  /* 0x8000000905050c10 */ /* 0x000fe4000fffe0ff */
[----:B------:R-:W-:Y:S02]  /*03c0*/  @P0 IADD3 R0, PT, PT, R0, 0x1, RZ ;  /* 0x0000000100000810 */ /* 0x000fe40007ffe0ff */
[----:B------:R-:W-:-:S13]  /*03d0*/  ISETP.GE.U32.AND P1, PT, R5, UR9, PT ;  /* 0x0000000905007c0c */ /* 0x000fda000bf26070 */
[----:B------:R-:W-:Y:S01]  /*03e0*/  @P1 VIADD R0, R0, 0x1 ;  /* 0x0000000100001836 */ /* 0x000fe20000000000 */
[----:B------:R-:W-:-:S04]  /*03f0*/  @!P2 LOP3.LUT R0, RZ, UR9, RZ, 0x33, !PT ;  /* 0x00000009ff00ac12 */ /* 0x000fc8000f8e33ff */
[----:B------:R-:W-:-:S05]  /*0400*/  IADD3 R3, PT, PT, -R0, RZ, RZ ;  /* 0x000000ff00037210 */ /* 0x000fca0007ffe1ff */
[----:B------:R-:W-:-:S04]  /*0410*/  IMAD R3, R3, UR9, R2 ;  /* 0x0000000903037c24 */ /* 0x000fc8000f8e0202 */
[----:B------:R-:W-:Y:S01]  /*0420*/  IMAD.WIDE R18, R3, 0x8, R18 ;  /* 0x0000000803127825 */ /* 0x000fe200078e0212 */
[----:B------:R-:W5:Y:S03]  /*0430*/  I2F.U32.RP R6, UR4 ;  /* 0x0000000400067d06 */ /* 0x000f660008209000 */
[----:B---3--:R-:W-:Y:S02]  /*0440*/  IMAD.WIDE R10, R43, 0x8, R10 ;  /* 0x000000082b0a7825 */ /* 0x008fe400078e020a */
[----:B------:R-:W3:Y:S04]  /*0450*/  LDG.E.64 R18, desc[UR6][R18.64] ;  /* 0x0000000612127981 */ /* 0x000ee8000c1e1b00 */
[----:B------:R-:W3:Y:S01]  /*0460*/  LDG.E.64 R10, desc[UR6][R10.64] ;  /* 0x000000060a0a7981 */ /* 0x000ee2000c1e1b00 */
[----:B------:R-:W-:Y:S01]  /*0470*/  IMAD R7, RZ, RZ, -UR4 ;  /* 0x80000004ff077e24 */ /* 0x000fe2000f8e02ff */
[----:B------:R-:W-:Y:S01]  /*0480*/  MUFU.RCP R12, R12 ;  /* 0x0000000c000c7308 */ /* 0x000fe20000001000 */
[----:B------:R-:W-:-:S07]  /*0490*/  ISETP.NE.U32.AND P2, PT, RZ, UR4, PT ;  /* 0x00000004ff007c0c */ /* 0x000fce000bf45070 */
[----:B-----5:R-:W5:Y:S08]  /*04a0*/  MUFU.RCP R6, R6 ;  /* 0x0000000600067308 */ /* 0x020f700000001000 */
[----:B------:R-:W-:Y:S01]  /*04b0*/  MUFU.RCP R9, R9 ;  /* 0x0000000900097308 */ /* 0x000fe20000001000 */
[----:B-----5:R-:W-:Y:S01]  /*04c0*/  IADD3 R4, PT, PT, R6, 0xffffffe, RZ ;  /* 0x0ffffffe06047810 */ /* 0x020fe20007ffe0ff */
[----:B------:R-:W-:-:S06]  /*04d0*/  VIADD R6, R12, 0xffffffe ;  /* 0x0ffffffe0c067836 */ /* 0x000fcc0000000000 */
[----:B------:R5:W4:Y:S02]  /*04e0*/  F2I.FTZ.U32.TRUNC.NTZ R5, R4 ;  /* 0x0000000400057305 */ /* 0x000b24000021f000 */
[----:B-----5:R-:W-:Y:S01]  /*04f0*/  MOV R4, RZ ;  /* 0x000000ff00047202 */ /* 0x020fe20000000f00 */
[----:B----4-:R-:W-:-:S04]  /*0500*/  IMAD R7, R7, R5, RZ ;  /* 0x0000000507077224 */ /* 0x010fc800078e02ff */
[----:B------:R-:W-:Y:S01]  /*0510*/  IMAD.HI.U32 R5, R5, R7, R4 ;  /* 0x0000000705057227 */ /* 0x000fe200078e0004 */
[----:B------:R-:W-:Y:S01]  /*0520*/  IADD3 R4, PT, PT, R9, 0xffffffe, RZ ;  /* 0x0ffffffe09047810 */ /* 0x000fe20007ffe0ff */
[----:B------:R4:W5:Y:S04]  /*0530*/  F2I.FTZ.U32.TRUNC.NTZ R7, R6 ;  /* 0x0000000600077305 */ /* 0x000968000021f000 */
[----:B------:R-:W-:-:S05]  /*0540*/  IMAD.HI.U32 R8, R5, R2, RZ ;  /* 0x0000000205087227 */ /* 0x000fca00078e00ff */
[----:B------:R-:W-:Y:S02]  /*0550*/  IADD3 R5, PT, PT, -R8, RZ, RZ ;  /* 0x000000ff08057210 */ /* 0x000fe40007ffe1ff */
[----:B----4-:R-:W-:-:S03]  /*0560*/  MOV R6, RZ ;  /* 0x000000ff00067202 */ /* 0x010fc60000000f00 */
[----:B------:R-:W-:Y:S01]  /*0570*/  IMAD R2, R5, UR4, R2 ;  /* 0x0000000405027c24 */ /* 0x000fe2000f8e0202 */
[----:B-----5:R-:W-:Y:S01]  /*0580*/  IADD3 R9, PT, PT, RZ, -R7, RZ ;  /* 0x80000007ff097210 */ /* 0x020fe20007ffe0ff */
[----:B------:R4:W5:Y:S03]  /*0590*/  F2I.FTZ.U32.TRUNC.NTZ R5, R4 ;  /* 0x0000000400057305 */ /* 0x000966000021f000 */
[----:B------:R-:W-:Y:S01]  /*05a0*/  ISETP.GE.U32.AND P0, PT, R2, UR4, PT ;  /* 0x0000000402007c0c */ /* 0x000fe2000bf06070 */
[----:B------:R-:W-:-:S04]  /*05b0*/  IMAD R9, R9, UR8, RZ ;  /* 0x0000000809097c24 */ /* 0x000fc8000f8e02ff */
[----:B------:R-:W-:Y:S01]  /*05c0*/  IMAD.HI.U32 R7, R7, R9, R6 ;  /* 0x0000000907077227 */ /* 0x000fe200078e0006 */
[----:B----4-:R-:W-:-:S05]  /*05d0*/  MOV R4, RZ ;  /* 0x000000ff00047202 */ /* 0x010fca0000000f00 */
[----:B------:R-:W-:-:S04]  /*05e0*/  IMAD.HI.U32 R7, R7, R0, RZ ;  /* 0x0000000007077227 */ /* 0x000fc800078e00ff */
[----:B------:R-:W-:Y:S02]  /*05f0*/  @P0 VIADD R2, R2, -UR4 ;  /* 0x8000000402020c36 */ /* 0x000fe40008000000 */
[----:B------:R-:W-:Y:S02]  /*0600*/  @P0 VIADD R8, R8, 0x1 ;  /* 0x0000000108080836 */ /* 0x000fe40000000000 */
[----:B------:R-:W-:Y:S01]  /*0610*/  IMAD.MOV R7, RZ, RZ, -R7 ;  /* 0x000000ffff077224 */ /* 0x000fe200078e0a07 */
[----:B------:R-:W-:Y:S02]  /*0620*/  ISETP.GE.U32.AND P1, PT, R2, UR4, PT ;  /* 0x0000000402007c0c */ /* 0x000fe4000bf26070 */
[----:B-----5:R-:W-:Y:S01]  /*0630*/  IADD3 R2, PT, PT, RZ, -R5, RZ ;  /* 0x80000005ff027210 */ /* 0x020fe20007ffe0ff */
[----:B------:R-:W-:-:S04]  /*0640*/  IMAD R0, R7, UR8, R0 ;  /* 0x0000000807007c24 */ /* 0x000fc8000f8e0200 */
[----:B------:R-:W-:Y:S01]  /*0650*/  IMAD R9, R2, UR11, RZ ;  /* 0x0000000b02097c24 */ /* 0x000fe2000f8e02ff */
[----:B------:R-:W-:-:S03]  /*0660*/  ISETP.GE.U32.AND P0, PT, R0, UR8, PT ;  /* 0x0000000800007c0c */ /* 0x000fc6000bf06070 */
[----:B------:R-:W-:Y:S02]  /*0670*/  IMAD.HI.U32 R5, R5, R9, R4 ;  /* 0x0000000905057227 */ /* 0x000fe400078e0004 */
[----:B------:R-:W-:Y:S02]  /*0680*/  @P1 IADD3 R8, PT, PT, R8, 0x1, RZ ;  /* 0x0000000108081810 */ /* 0x000fe40007ffe0ff */
[----:B------:R-:W-:Y:S01]  /*0690*/  @!P2 LOP3.LUT R8, RZ, UR4, RZ, 0x33, !PT ;  /* 0x00000004ff08ac12 */ /* 0x000fe2000f8e33ff */
[----:B------:R-:W-:Y:S01]  /*06a0*/  DADD R38, R36, R36 ;  /* 0x0000000024267229 */ /* 0x000fe20000000024 */
[----:B------:R-:W4:Y:S03]  /*06b0*/  LDCU.64 UR4, c[0x0][0x420] ;  /* 0x00008400ff0477ac */ /* 0x000f260008000a00 */
[----:B------:R-:W-:Y:S01]  /*06c0*/  IMAD.HI.U32 R5, R5, R8, RZ ;  /* 0x0000000805057227 */ /* 0x000fe200078e00ff */
[----:B------:R-:W-:-:S02]  /*06d0*/  @P0 IADD3 R0, PT, PT, R0, -UR8, RZ ;  /* 0x8000000800000c10 */ /* 0x000fc4000fffe0ff */
[----:B------:R-:W-:Y:S02]  /*06e0*/  ISETP.NE.U32.AND P0, PT, RZ, UR8, PT ;  /* 0x00000008ff007c0c */ /* 0x000fe4000bf05070 */
[----:B------:R-:W-:Y:S02]  /*06f0*/  IADD3 R5, PT, PT, -R5, RZ, RZ ;  /* 0x000000ff05057210 */ /* 0x000fe40007ffe1ff */
[----:B------:R-:W-:-:S03]  /*0700*/  ISETP.GE.U32.AND P1, PT, R0, UR8, PT ;  /* 0x0000000800007c0c */ /* 0x000fc6000bf26070 */
[----:B------:R-:W-:Y:S02]  /*0710*/  IMAD R2, R5, UR11, R8 ;  /* 0x0000000b05027c24 */ /* 0x000fe4000f8e0208 */
[----:B------:R-:W5:Y:S03]  /*0720*/  LDC.64 R4, c[0x0][0x390] ;  /* 0x0000e400ff047b82 */ /* 0x000f660000000a00 */
[----:B------:R-:W-:-:S05]  /*0730*/  ISETP.GE.U32.AND P2, PT, R2, UR11, PT ;  /* 0x0000000b02007c0c */ /* 0x000fca000bf46070 */
[----:B------:R-:W-:Y:S02]  /*0740*/  @P1 IADD3 R0, PT, PT, R0, -UR8, RZ ;  /* 0x8000000800001c10 */ /* 0x000fe4000fffe0ff */
[----:B------:R-:W-:-:S06]  /*0750*/  @!P0 LOP3.LUT R0, RZ, UR8, RZ, 0x33, !PT ;  /* 0x00000008ff008c12 */ /* 0x000fcc000f8e33ff */
[----:B------:R-:W-:-:S05]  /*0760*/  @P2 VIADD R2, R2, -UR11 ;  /* 0x8000000b02022c36 */ /* 0x000fca0008000000 */
[----:B------:R-:W-:Y:S01]  /*0770*/  ISETP.GE.U32.AND P2, PT, R2, UR11, PT ;  /* 0x0000000b02007c0c */ /* 0x000fe2000bf46070 */
[----:B-----5:R-:W-:-:S06]  /*0780*/  IMAD.WIDE R4, R0, 0x8, R4 ;  /* 0x0000000800047825 */ /* 0x020fcc00078e0204 */
[----:B------:R-:W5:Y:S06]  /*0790*/  LDG.E.64 R4, desc[UR6][R4.64] ;  /* 0x0000000604047981 */ /* 0x000f6c000c1e1b00 */
[----:B------:R-:W-:Y:S02]  /*07a0*/  @P2 IADD3 R2, PT, PT, R2, -UR11, RZ ;  /* 0x8000000b02022c10 */ /* 0x000fe4000fffe0ff */
[----:B------:R-:W-:-:S05]  /*07b0*/  @!P3 LOP3.LUT R2, RZ, UR11, RZ, 0x33, !PT ;  /* 0x0000000bff02bc12 */ /* 0x000fca000f8e33ff */
[----:B------:R-:W-:-:S06]  /*07c0*/  IMAD.WIDE R16, R2, 0x8, R16 ;  /* 0x0000000802107825 */ /* 0x000fcc00078e0210 */
[----:B------:R-:W4:Y:S01]  /*07d0*/  LDG.E.64 R16, desc[UR6][R16.64] ;  /* 0x0000000610107981 */ /* 0x000f22000c1e1b00 */
[C---:B------:R-:W-:Y:S02]  /*07e0*/  DMUL R8, R24.reuse, 12 ;  /* 0x4028000018087828 */ /* 0x040fe40000000000 */
[----:B------:R-:W-:-:S06]  /*07f0*/  DMUL R24, R24, 4 ;  /* 0x4010000018187828 */ /* 0x000fcc0000000000 */
[C-C-:B------:R-:W-:Y:S02]  /*0800*/  DFMA R6, R36.reuse, -4, -R8.reuse ;  /* 0xc01000002406782b */ /* 0x140fe40000000808 */
[C---:B------:R-:W-:Y:S02]  /*0810*/  DFMA R12, R36.reuse, 6, R8 ;  /* 0x40180000240c782b */ /* 0x040fe40000000008 */
[----:B------:R-:W-:-:S04]  /*0820*/  DFMA R22, R36, -4, -R24 ;  /* 0xc01000002416782b */ /* 0x000fc80000000818 */
[C---:B0-----:R-:W-:Y:S02]  /*0830*/  DFMA R6, R20.reuse, 12, R6 ;  /* 0x402800001406782b */ /* 0x041fe40000000006 */
[C---:B------:R-:W-:Y:S02]  /*0840*/  DFMA R12, R20.reuse, -12, R12 ;  /* 0xc0280000140c782b */ /* 0x040fe4000000000c */
[----:B------:R-:W-:-:S04]  /*0850*/  DFMA R22, R20, 4, R22 ;  /* 0x401000001416782b */ /* 0x000fc80000000016 */
[----:B------:R-:W-:Y:S02]  /*0860*/  DFMA R14, R26, 12, R6 ;  /* 0x402800001a0e782b */ /* 0x000fe40000000006 */
[----:B--2---:R-:W-:Y:S02]  /*0870*/  DADD R38, -R38, R40 ;  /* 0x0000000026267229 */ /* 0x004fe40000000128 */
[----:B------:R-:W-:Y:S02]  /*0880*/  DFMA R12, R26, -6, R12 ;  /* 0xc01800001a0c782b */ /* 0x000fe4000000000c */
[----:B------:R-:W-:Y:S02]  /*0890*/  DADD R6, R24, R36 ;  /* 0x0000000018067229 */ /* 0x000fe40000000024 */
[----:B-1----:R-:W-:-:S04]  /*08a0*/  DFMA R14, R30, -12, R14 ;  /* 0xc02800001e0e782b */ /* 0x002fc8000000000e */
[----:B------:R-:W-:Y:S02]  /*08b0*/  DFMA R12, R30, 6, R12 ;  /* 0x401800001e0c782b */ /* 0x000fe4000000000c */
[----:B------:R-:W-:Y:S02]  /*08c0*/  DFMA R6, R20, -4, R6 ;  /* 0xc01000001406782b */ /* 0x000fe40000000006 */
[----:B------:R-:W-:-:S06]  /*08d0*/  DFMA R14, R34, -4, R14 ;  /* 0xc0100000220e782b */ /* 0x000fcc000000000e */
[----:B------:R-:W-:Y:S02]  /*08e0*/  DFMA R6, R26, -6, R6 ;  /* 0xc01800001a06782b */ /* 0x000fe40000000006 */
[----:B------:R-:W-:-:S06]  /*08f0*/  DFMA R14, R32, 4, R14 ;  /* 0x40100000200e782b */ /* 0x000fcc000000000e */
[----:B------:R-:W-:Y:S02]  /*0900*/  DFMA R6, R30, 6, R6 ;  /* 0x401800001e06782b */ /* 0x000fe40000000006 */
[C---:B---3--:R-:W-:Y:S02]  /*0910*/  DFMA R22, R18.reuse, R22, R36 ;  /* 0x000000161216722b */ /* 0x048fe40000000024 */
[----:B------:R-:W-:-:S06]  /*0920*/  DMUL R28, R18, R18 ;  /* 0x00000012121c7228 */ /* 0x000fcc0000000000 */
[----:B------:R-:W-:-:S08]  /*0930*/  DFMA R22, R10, R38, R22 ;  /* 0x000000260a16722b */ /* 0x000fd00000000016 */
[----:B------:R-:W-:Y:S02]  /*0940*/  DFMA R12, R28, R12, R22 ;  /* 0x0000000c1c0c722b */ /* 0x000fe40000000016 */
[----:B------:R-:W-:-:S08]  /*0950*/  DMUL R28, R18, R28 ;  /* 0x0000001c121c7228 */ /* 0x000fd00000000000 */
[----:B------:R-:W-:Y:S01]  /*0960*/  DFMA R12, R28, R14, R12 ;  /* 0x0000000e1c0c722b */ /* 0x000fe2000000000c */
[----:B------:R-:W0:Y:S01]  /*0970*/  LDC.64 R14, c[0x0][0x410] ;  /* 0x00010400ff0e7b82 */ /* 0x000e220000000a00 */
[----:B------:R-:W-:-:S07]  /*0980*/  DFMA R22, R34, 4, R6 ;  /* 0x401000002216782b */ /* 0x000fce0000000006 */
[----:B------:R-:W1:Y:S01]  /*0990*/  LDC.64 R6, c[0x0][0x418] ;  /* 0x00010600ff067b82 */ /* 0x000e620000000a00 */
[----:B------:R-:W-:Y:S02]  /*09a0*/  DFMA R22, R32, -4, R22 ;  /* 0xc01000002016782b */ /* 0x000fe40000000016 */
[----:B------:R-:W-:-:S06]  /*09b0*/  DMUL R28, R18, R28 ;  /* 0x0000001c121c7228 */ /* 0x000fcc0000000000 */
[----:B0-----:R-:W-:-:S08]  /*09c0*/  DADD R22, R22, -R14 ;  /* 0x0000000016167229 */ /* 0x001fd0000000080e */
[----:B-1----:R-:W-:-:S08]  /*09d0*/  DADD R22, R22, R6 ;  /* 0x0000000016167229 */ /* 0x002fd00000000006 */
[----:B------:R-:W-:Y:S02]  /*09e0*/  DFMA R12, R28, R22, R12 ;  /* 0x000000161c0c722b */ /* 0x000fe4000000000c */
[----:B------:R-:W-:Y:S01]  /*09f0*/  DMUL R28, R36, 12 ;  /* 0x40280000241c7828 */ /* 0x000fe20000000000 */
[----:B------:R-:W0:Y:S07]  /*0a00*/  LDC.64 R22, c[0x0][0x3d8] ;  /* 0x0000f600ff167b82 */ /* 0x000e2e0000000a00 */
[----:B------:R-:W-:-:S02]  /*0a10*/  DFMA R28, R40, 6, -R28 ;  /* 0x40180000281c782b */ /* 0x000fc4000000081c */
[----:B------:R-:W-:Y:S02]  /*0a20*/  DMUL R40, R40, -4 ;  /* 0xc010000028287828 */ /* 0x000fe40000000000 */
[----:B------:R-:W-:-:S06]  /*0a30*/  DADD R38, -R24, R38 ;  /* 0x0000000018267229 */ /* 0x000fcc0000000126 */
[----:B------:R-:W-:Y:S02]  /*0a40*/  DFMA R40, R36, 8, R40 ;  /* 0x402000002428782b */ /* 0x000fe40000000028 */
[----:B------:R-:W-:Y:S01]  /*0a50*/  DFMA R38, R20, 8, R38 ;  /* 0x402000001426782b */ /* 0x000fe20000000026 */
[----:B------:R-:W1:Y:S01]  /*0a60*/  LDC.64 R36, c[0x0][0x3f0] ;  /* 0x0000fc00ff247b82 */ /* 0x000e620000000a00 */
[----:B------:R-:W-:-:S04]  /*0a70*/  DADD R28, -R8, R28 ;  /* 0x00000000081c7229 */ /* 0x000fc8000000011c */
[----:B------:R-:W-:Y:S02]  /*0a80*/  DADD R8, R8, R40 ;  /* 0x0000000008087229 */ /* 0x000fe40000000028 */
[----:B0-----:R-:W-:-:S06]  /*0a90*/  DFMA R38, R22, -4, R38 ;  /* 0xc01000001626782b */ /* 0x001fcc0000000026 */
[C---:B------:R-:W-:Y:S02]  /*0aa0*/  DFMA R8, R20.reuse, -24, R8 ;  /* 0xc03800001408782b */ /* 0x040fe40000000008 */
[----:B------:R-:W-:Y:S02]  /*0ab0*/  DFMA R28, R20, 24, R28 ;  /* 0x40380000141c782b */ /* 0x000fe4000000001c */
[----:B------:R-:W-:-:S04]  /*0ac0*/  DFMA R38, R26, 6, R38 ;  /* 0x401800001a26782b */ /* 0x000fc80000000026 */
[C---:B------:R-:W-:Y:S02]  /*0ad0*/  DFMA R8, R22.reuse, 12, R8 ;  /* 0x402800001608782b */ /* 0x040fe40000000008 */
[----:B------:R-:W-:Y:S02]  /*0ae0*/  DFMA R28, R22, -12, R28 ;  /* 0xc0280000161c782b */ /* 0x000fe4000000001c */
[----:B------:R-:W-:-:S04]  /*0af0*/  DFMA R38, R30, -12, R38 ;  /* 0xc02800001e26782b */ /* 0x000fc80000000026 */
[C---:B------:R-:W-:Y:S02]  /*0b00*/  DFMA R8, R26.reuse, -12, R8 ;  /* 0xc02800001a08782b */ /* 0x040fe40000000008 */
[----:B------:R-:W-:Y:S02]  /*0b10*/  DFMA R28, R26, 6, R28 ;  /* 0x401800001a1c782b */ /* 0x000fe4000000001c */
[----:B-1----:R-:W-:Y:S01]  /*0b20*/  DFMA R38, R36, 6, R38 ;  /* 0x401800002426782b */ /* 0x002fe20000000026 */
[----:B------:R-:W0:Y:S03]  /*0b30*/  LDC.64 R26, c[0x0][0x408] ;  /* 0x00010200ff1a7b82 */ /* 0x000e260000000a00 */
[----:B------:R-:W-:-:S04]  /*0b40*/  DFMA R8, R30, 24, R8 ;  /* 0x403800001e08782b */ /* 0x000fc80000000008 */
[----:B------:R-:W-:-:S04]  /*0b50*/  DFMA R38, R34, -4, R38 ;  /* 0xc01000002226782b */ /* 0x000fc80000000026 */
[----:B------:R-:W-:-:S04]  /*0b60*/  DFMA R8, R36, -12, R8 ;  /* 0xc02800002408782b */ /* 0x000fc80000000008 */
[----:B------:R-:W-:-:S04]  /*0b70*/  DFMA R38, R32, 8, R38 ;  /* 0x402000002026782b */ /* 0x000fc80000000026 */
[----:B------:R-:W-:Y:S02]  /*0b80*/  DFMA R8, R34, 4, R8 ;  /* 0x401000002208782b */ /* 0x000fe40000000008 */
[----:B------:R-:W-:Y:S02]  /*0b90*/  DFMA R28, R30, -12, R28 ;  /* 0xc02800001e1c782b */ /* 0x000fe4000000001c */
[----:B0-----:R-:W-:Y:S02]  /*0ba0*/  DFMA R38, R26, -4, R38 ;  /* 0xc01000001a26782b */ /* 0x001fe40000000026 */
[-C--:B------:R-:W-:Y:S02]  /*0bb0*/  DMUL R30, R10, R18.reuse ;  /* 0x000000120a1e7228 */ /* 0x080fe40000000000 */
[----:B------:R-:W-:Y:S02]  /*0bc0*/  DFMA R8, R32, -8, R8 ;  /* 0xc02000002008782b */ /* 0x000fe40000000008 */
[----:B------:R-:W-:-:S02]  /*0bd0*/  DMUL R32, R10, R18 ;  /* 0x000000120a207228 */ /* 0x000fc40000000000 */
[----:B------:R-:W-:Y:S02]  /*0be0*/  DADD R38, R38, R14 ;  /* 0x0000000026267229 */ /* 0x000fe4000000000e */
[----:B------:R-:W-:Y:S02]  /*0bf0*/  DADD R14, R6, R6 ;  /* 0x00000000060e7229 */ /* 0x000fe40000000006 */
[----:B------:R-:W-:Y:S02]  /*0c00*/  DFMA R28, R36, 6, R28 ;  /* 0x40180000241c782b */ /* 0x000fe4000000001c */
[C---:B------:R-:W-:Y:S02]  /*0c10*/  DMUL R30, R18.reuse, R30 ;  /* 0x0000001e121e7228 */ /* 0x040fe40000000000 */
[----:B------:R-:W-:Y:S02]  /*0c20*/  DMUL R6, R18, R32 ;  /* 0x0000002012067228 */ /* 0x000fe40000000000 */
[----:B------:R-:W-:-:S02]  /*0c30*/  DFMA R8, R26, 4, R8 ;  /* 0x401000001a08782b */ /* 0x000fc40000000008 */
[----:B------:R-:W-:Y:S02]  /*0c40*/  DADD R24, R24, R40 ;  /* 0x0000000018187229 */ /* 0x000fe40000000028 */
[----:B------:R-:W-:Y:S02]  /*0c50*/  DFMA R12, R30, R28, R12 ;  /* 0x0000001c1e0c722b */ /* 0x000fe4000000000c */
[C---:B------:R-:W-:Y:S02]  /*0c60*/  DMUL R26, R18.reuse, R6 ;  /* 0x00000006121a7228 */ /* 0x040fe40000000000 */
[----:B------:R-:W-:Y:S02]  /*0c70*/  DMUL R30, R18, R30 ;  /* 0x0000001e121e7228 */ /* 0x000fe40000000000 */
[----:B-----5:R-:W-:Y:S02]  /*0c80*/  DADD R6, -R10, R4 ;  /* 0x000000000a067229 */ /* 0x020fe40000000104 */
[----:B------:R-:W-:Y:S01]  /*0c90*/  DADD R14, R38, -R14 ;  /* 0x00000000260e7229 */ /* 0x000fe2000000080e */
[----:B------:R-:W0:Y:S01]  /*0ca0*/  LDC.64 R4, c[0x0][0x3b0] ;  /* 0x0000ec00ff047b82 */ /* 0x000e220000000a00 */
[----:B------:R-:W-:-:S02]  /*0cb0*/  DFMA R24, R20, -8, R24 ;  /* 0xc02000001418782b */ /* 0x000fc40000000018 */
[----:B------:R-:W-:Y:S02]  /*0cc0*/  DFMA R8, R30, R8, R12 ;  /* 0x000000081e08722b */ /* 0x000fe4000000000c */
[----:B------:R-:W-:Y:S02]  /*0cd0*/  DMUL R26, R18, R26 ;  /* 0x0000001a121a7228 */ /* 0x000fe40000000000 */
[----:B----4-:R-:W-:Y:S02]  /*0ce0*/  DADD R14, R14, UR4 ;  /* 0x000000040e0e7e29 */ /* 0x010fe40008000000 */
[----:B------:R-:W-:Y:S02]  /*0cf0*/  DADD R16, -R10, R16 ;  /* 0x000000000a107229 */ /* 0x000fe40000000110 */
[----:B------:R-:W-:Y:S01]  /*0d00*/  DMUL R12, R6, UR14 ;  /* 0x0000000e060c7c28 */ /* 0x000fe20008000000 */
[----:B------:R-:W1:Y:S01]  /*0d10*/  LDC.64 R6, c[0x0][0x438] ;  /* 0x00010e00ff067b82 */ /* 0x000e620000000a00 */
[----:B------:R-:W-:-:S02]  /*0d20*/  DADD R20, R10, R10 ;  /* 0x000000000a147229 */ /* 0x000fc4000000000a */
[----:B------:R-:W-:Y:S02]  /*0d30*/  DADD R18, -R10, R18 ;  /* 0x000000000a127229 */ /* 0x000fe40000000112 */
[----:B------:R-:W-:Y:S02]  /*0d40*/  DFMA R24, R22, 4, R24 ;  /* 0x401000001618782b */ /* 0x000fe40000000018 */
[----:B------:R-:W-:Y:S02]  /*0d50*/  DADD R10, -R10, 1 ;  /* 0x3ff000000a0a7429 */ /* 0x000fe40000000100 */
[----:B------:R-:W-:Y:S02]  /*0d60*/  DFMA R8, R26, R14, R8 ;  /* 0x0000000e1a08722b */ /* 0x000fe40000000008 */
[----:B------:R-:W-:Y:S01]  /*0d70*/  DFMA R12, R16, UR12, R12 ;  /* 0x0000000c100c7c2b */ /* 0x000fe2000800000c */
[----:B------:R-:W-:-:S03]  /*0d80*/  IMAD R43, R43, UR11, R2 ;  /* 0x0000000b2b2b7c24 */ /* 0x000fc6000f8e0202 */
[----:B------:R-:W-:Y:S02]  /*0d90*/  DMUL R10, R20, R10 ;  /* 0x0000000a140a7228 */ /* 0x000fe40000000000 */
[----:B------:R-:W-:Y:S02]  /*0da0*/  DFMA R8, R32, R24, R8 ;  /* 0x000000182008722b */ /* 0x000fe40000000008 */
[----:B0-----:R-:W-:Y:S01]  /*0db0*/  DFMA R4, R18, R4, R12 ;  /* 0x000000041204722b */ /* 0x001fe2000000000c */
[----:B------:R-:W-:-:S04]  /*0dc0*/  IMAD R0, R43, UR8, R0 ;  /* 0x000000082b007c24 */ /* 0x000fc8000f8e0200 */
[----:B------:R-:W-:-:S03]  /*0dd0*/  IMAD R3, R0, UR9, R3 ;  /* 0x0000000900037c24 */ /* 0x000fc6000f8e0203 */
[----:B------:R-:W-:Y:S01]  /*0de0*/  DFMA R4, R8, R10, R4 ;  /* 0x0000000a0804722b */ /* 0x000fe20000000004 */
[----:B-1----:R-:W-:-:S06]  /*0df0*/  IMAD.WIDE R6, R3, 0x8, R6 ;  /* 0x0000000803067825 */ /* 0x002fcc00078e0206 */
[----:B------:R-:W-:Y:S01]  /*0e00*/  STG.E.64 desc[UR6][R6.64], R4 ;  /* 0x0000000406007986 */ /* 0x000fe2000c101b06 */
[----:B------:R-:W-:Y:S05]  /*0e10*/  EXIT ;  /* 0x000000000000794d */ /* 0x000fea0003800000 */
.L_x_12:
        /* <DEDUP_REMOVED lines=14> */
.L_x_164:


//--------------------- .text._Z15Mfunc3D_hex_dipPdS_S_ddddddddddddddddiiiS_ --------------------------
	.section	.text._Z15Mfunc3D_hex_dipPdS_S_ddddddddddddddddiiiS_,"ax",@progbits
	.align	128
        .global         _Z15Mfunc3D_hex_dipPdS_S_ddddddddddddddddiiiS_
        .type           _Z15Mfunc3D_hex_dipPdS_S_ddddddddddddddddiiiS_,@function
        .size           _Z15Mfunc3D_hex_dipPdS_S_ddddddddddddddddiiiS_,(.L_x_165 - _Z15Mfunc3D_hex_dipPdS_S_ddddddddddddddddiiiS_)
        .other          _Z15Mfunc3D_hex_dipPdS_S_ddddddddddddddddiiiS_,@"STO_CUDA_ENTRY STV_DEFAULT"
_Z15Mfunc3D_hex_dipPdS_S_ddddddddddddddddiiiS_:
.text._Z15Mfunc3D_hex_dipPdS_S_ddddddddddddddddiiiS_:
[----:B------:R-:W-:Y:S01]  /*0000*/  LDC R1, c[0x0][0x37c] ;  /* 0x0000df00ff017b82 */ /* 0x000fe20000000800 */
[----:B------:R-:W0:Y:S01]  /*0010*/  LDCU UR8, c[0x0][0x420] ;  /* 0x00008400ff0877ac */ /* 0x000e220008000800 */
[----:B------:R-:W1:Y:S06]  /*0020*/  S2R R5, SR_TID.X ;  /* 0x0000000000057919 */ /* 0x000e6c0000002100 */
[----:B------:R-:W1:Y:S01]  /*0030*/  S2UR UR5, SR_CTAID.X ;  /* 0x00000000000579c3 */ /* 0x000e620000002500 */
[----:B------:R-:W2:Y:S07]  /*0040*/  LDCU.64 UR6, c[0x0][0x418] ;  /* 0x00008300ff0677ac */ /* 0x000eae0008000a00 */
[----:B------:R-:W1:Y:S01]  /*0050*/  LDC R6, c[0x0][0x360] ;  /* 0x0000d800ff067b82 */ /* 0x000e620000000800 */
[----:B0-----:R-:W0:Y:S01]  /*0060*/  I2F.U32.RP R4, UR8 ;  /* 0x0000000800047d06 */ /* 0x001e220008209000 */
[----:B------:R-:W-:-:S02]  /*0070*/  ISETP.NE.U32.AND P0, PT, RZ, UR8, PT ;  /* 0x00000008ff007c0c */ /* 0x000fc4000bf05070 */
[----:B------:R-:W-:Y:S01]  /*0080*/  LOP3.LUT R22, RZ, UR8, RZ, 0x33, !PT ;  /* 0x00000008ff167c12 */ /* 0x000fe2000f8e33ff */
[----:B--2---:R-:W-:-:S04]  /*0090*/  UIMAD UR4, UR8, UR7, URZ ;  /* 0x00000007080472a4 */ /* 0x004fc8000f8e02ff */
[----:B------:R-:W2:Y:S02]  /*00a0*/  I2F.U32.RP R9, UR7 ;  /* 0x0000000700097d06 */ /* 0x000ea40008209000 */
[----:B------:R-:W-:Y:S02]  /*00b0*/  IADD3 R11, PT, PT, RZ, -UR4, RZ ;  /* 0x80000004ff0b7c10 */ /* 0x000fe4000fffe0ff */
[----:B------:R-:W-:-:S04]  /*00c0*/  ISETP.NE.U32.AND P3, PT, RZ, UR4, PT ;  /* 0x00000004ff007c0c */ /* 0x000fc8000bf65070 */
[----:B0-----:R-:W0:Y:S01]  /*00d0*/  MUFU.RCP R4, R4 ;  /* 0x0000000400047308 */ /* 0x001e220000001000 */
[----:B-1----:R-:W-:-:S07]  /*00e0*/  IMAD R6, R6, UR5, R5 ;  /* 0x0000000506067c24 */ /* 0x002fce000f8e0205 */
[----:B------:R-:W1:Y:S08]  /*00f0*/  I2F.U32.RP R0, UR4 ;  /* 0x0000000400007d06 */ /* 0x000e700008209000 */
[----:B--2---:R-:W2:Y:S01]  /*0100*/  MUFU.RCP R9, R9 ;  /* 0x0000000900097308 */ /* 0x004ea20000001000 */
[----:B0-----:R-:W-:-:S07]  /*0110*/  IADD3 R2, PT, PT, R4, 0xffffffe, RZ ;  /* 0x0ffffffe04027810 */ /* 0x001fce0007ffe0ff */
[----:B------:R0:W3:Y:S08]  /*0120*/  F2I.FTZ.U32.TRUNC.NTZ R3, R2 ;  /* 0x0000000200037305 */ /* 0x0000f0000021f000 */
[----:B-1----:R-:W1:Y:S01]  /*0130*/  MUFU.RCP R0, R0 ;  /* 0x0000000000007308 */ /* 0x002e620000001000 */
[----:B0-----:R-:W-:Y:S02]  /*0140*/  HFMA2 R2, -RZ, RZ, 0, 0 ;  /* 0x00000000ff027431 */ /* 0x001fe400000001ff */
[----:B--2---:R-:W-:-:S02]  /*0150*/  VIADD R4, R9, 0xffffffe ;  /* 0x0ffffffe09047836 */ /* 0x004fc40000000000 */
[----:B---3--:R-:W-:-:S03]  /*0160*/  IMAD.MOV R7, RZ, RZ, -R3 ;  /* 0x000000ffff077224 */ /* 0x008fc600078e0a03 */
[----:B------:R0:W2:Y:S01]  /*0170*/  F2I.FTZ.U32.TRUNC.NTZ R5, R4 ;  /* 0x0000000400057305 */ /* 0x0000a2000021f000 */
[----:B------:R-:W-:-:S04]  /*0180*/  IMAD R7, R7, UR8, RZ ;  /* 0x0000000807077c24 */ /* 0x000fc8000f8e02ff */
[----:B------:R-:W-:Y:S01]  /*0190*/  IMAD.HI.U32 R3, R3, R7, R2 ;  /* 0x0000000703037227 */ /* 0x000fe200078e0002 */
[----:B-1----:R-:W-:-:S03]  /*01a0*/  IADD3 R2, PT, PT, R0, 0xffffffe, RZ ;  /* 0x0ffffffe00027810 */ /* 0x002fc60007ffe0ff */
[----:B0-----:R-:W-:Y:S02]  /*01b0*/  IMAD.MOV.U32 R4, RZ, RZ, RZ ;  /* 0x000000ffff047224 */ /* 0x001fe400078e00ff */
[----:B------:R-:W-:Y:S01]  /*01c0*/  IMAD.HI.U32 R7, R3, R6, RZ ;  /* 0x0000000603077227 */ /* 0x000fe200078e00ff */
[----:B--2---:R-:W-:-:S03]  /*01d0*/  IADD3 R0, PT, PT, RZ, -R5, RZ ;  /* 0x80000005ff007210 */ /* 0x004fc60007ffe0ff */
[----:B------:R-:W-:-:S04]  /*01e0*/  IMAD.MOV R3, RZ, RZ, -R7 ;  /* 0x000000ffff037224 */ /* 0x000fc800078e0a07 */
[----:B------:R-:W-:Y:S02]  /*01f0*/  IMAD R8, R3, UR8, R6 ;  /* 0x0000000803087c24 */ /* 0x000fe4000f8e0206 */
[----:B------:R0:W1:Y:S03]  /*0200*/  F2I.FTZ.U32.TRUNC.NTZ R3, R2 ;  /* 0x0000000200037305 */ /* 0x000066000021f000 */
[----:B------:R-:W-:Y:S01]  /*0210*/  ISETP.GE.U32.AND P2, PT, R8, UR8, PT ;  /* 0x0000000808007c0c */ /* 0x000fe2000bf46070 */
[----:B0-----:R-:W-:Y:S02]  /*0220*/  IMAD.MOV.U32 R2, RZ, RZ, RZ ;  /* 0x000000ffff027224 */ /* 0x001fe400078e00ff */
[----:B-1----:R-:W-:-:S10]  /*0230*/  IMAD R9, R11, R3, RZ ;  /* 0x000000030b097224 */ /* 0x002fd400078e02ff */
[----:B------:R-:W-:Y:S02]  /*0240*/  @P2 VIADD R8, R8, -UR8 ;  /* 0x8000000808082c36 */ /* 0x000fe40008000000 */
[----:B------:R-:W-:Y:S01]  /*0250*/  IMAD.HI.U32 R3, R3, R9, R2 ;  /* 0x0000000903037227 */ /* 0x000fe200078e0002 */
[----:B------:R-:W-:Y:S02]  /*0260*/  MOV R9, R0 ;  /* 0x0000000000097202 */ /* 0x000fe40000000f00 */
[----:B------:R-:W-:Y:S01]  /*0270*/  ISETP.GE.U32.AND P1, PT, R8, UR8, PT ;  /* 0x0000000808007c0c */ /* 0x000fe2000bf26070 */
[----:B------:R-:W-:Y:S02]  /*0280*/  @P2 VIADD R7, R7, 0x1 ;  /* 0x0000000107072836 */ /* 0x000fe40000000000 */
[----:B------:R-:W-:-:S04]  /*0290*/  IMAD.HI.U32 R0, R3, R6, RZ ;  /* 0x0000000603007227 */ /* 0x000fc800078e00ff */
[----:B------:R-:W-:Y:S01]  /*02a0*/  IMAD R9, R9, UR7, RZ ;  /* 0x0000000709097c24 */ /* 0x000fe2000f8e02ff */
[----:B------:R-:W-:-:S03]  /*02b0*/  IADD3 R3, PT, PT, -R0, RZ, RZ ;  /* 0x000000ff00037210 */ /* 0x000fc60007ffe1ff */
[----:B------:R-:W-:Y:S02]  /*02c0*/  IMAD.HI.U32 R4, R5, R9, R4 ;  /* 0x0000000905047227 */ /* 0x000fe400078e0004 */
[----:B------:R-:W-:Y:S02]  /*02d0*/  @P1 IADD3 R7, PT, PT, R7, 0x1, RZ ;  /* 0x0000000107071810 */ /* 0x000fe40007ffe0ff */
[----:B------:R-:W-:Y:S02]  /*02e0*/  IMAD R6, R3, UR4, R6 ;  /* 0x0000000403067c24 */ /* 0x000fe4000f8e0206 */
[----:B------:R-:W-:-:S03]  /*02f0*/  SEL R7, R22, R7, !P0 ;  /* 0x0000000716077207 */ /* 0x000fc60004000000 */
[----:B------:R-:W-:Y:S02]  /*0300*/  ISETP.GE.U32.AND P4, PT, R6, UR4, PT ;  /* 0x0000000406007c0c */ /* 0x000fe4000bf86070 */
[----:B------:R-:W-:-:S04]  /*0310*/  IMAD.HI.U32 R4, R4, R7, RZ ;  /* 0x0000000704047227 */ /* 0x000fc800078e00ff */
[----:B------:R-:W-:-:S04]  /*0320*/  IMAD.MOV R4, RZ, RZ, -R4 ;  /* 0x000000ffff047224 */ /* 0x000fc800078e0a04 */
[----:B------:R-:W-:-:S03]  /*0330*/  IMAD R23, R4, UR7, R7 ;  /* 0x0000000704177c24 */ /* 0x000fc6000f8e0207 */
[----:B------:R-:W-:Y:S02]  /*0340*/  @P4 IADD3 R6, PT, PT, R6, -UR4, RZ ;  /* 0x8000000406064c10 */ /* 0x000fe4000fffe0ff */
[----:B------:R-:W-:Y:S02]  /*0350*/  ISETP.GE.U32.AND P5, PT, R23, UR7, PT ;  /* 0x0000000717007c0c */ /* 0x000fe4000bfa6070 */
[----:B------:R-:W-:Y:S02]  /*0360*/  ISETP.GE.U32.AND P2, PT, R6, UR4, PT ;  /* 0x0000000406007c0c */ /* 0x000fe4000bf46070 */
[----:B------:R-:W-:-:S09]  /*0370*/  @P4 IADD3 R0, PT, PT, R0, 0x1, RZ ;  /* 0x0000000100004810 */ /* 0x000fd20007ffe0ff */
[----:B------:R-:W-:Y:S02]  /*0380*/  @P5 VIADD R23, R23, -UR7 ;  /* 0x8000000717175c36 */ /* 0x000fe40008000000 */
[----:B------:R-:W-:Y:S01]  /*0390*/  @P2 VIADD R0, R0, 0x1 ;  /* 0x0000000100002836 */ /* 0x000fe20000000000 */
[----:B------:R-:W-:Y:S02]  /*03a0*/  @!P3 LOP3.LUT R0, RZ, UR4, RZ, 0x33, !PT ;  /* 0x00000004ff00bc12 */ /* 0x000fe4000f8e33ff */
[----:B------:R-:W-:Y:S02]  /*03b0*/  ISETP.GE.U32.AND P4, PT, R23, UR7, PT ;  /* 0x0000000717007c0c */ /* 0x000fe4000bf86070 */
[----:B------:R-:W-:Y:S02]  /*03c0*/  ISETP.NE.U32.AND P2, PT, RZ, UR7, PT ;  /* 0x00000007ff007c0c */ /* 0x000fe4000bf45070 */
[----:B------:R-:W-:-:S09]  /*03d0*/  ISETP.GE.AND P3, PT, R0, UR6, PT ;  /* 0x0000000600007c0c */ /* 0x000fd2000bf66270 */
[----:B------:R-:W-:Y:S02]  /*03e0*/  @P4 IADD3 R23, PT, PT, R23, -UR7, RZ ;  /* 0x8000000717174c10 */ /* 0x000fe4000fffe0ff */
[----:B------:R-:W-:Y:S02]  /*03f0*/  @!P2 LOP3.LUT R23, RZ, UR7, RZ, 0x33, !PT ;  /* 0x00000007ff17ac12 */ /* 0x000fe4000f8e33ff */
[----:B------:R-:W-:Y:S05]  /*0400*/  @P3 EXIT ;  /* 0x000000000000394d */ /* 0x000fea0003800000 */
[----:B------:R-:W0:Y:S01]  /*0410*/  LDCU.128 UR12, c[0x0][0x390] ;  /* 0x00007200ff0c77ac */ /* 0x000e220008000c00 */
[----:B------:R-:W1:Y:S01]  /*0420*/  LDC.64 R2, c[0x0][0x380] ;  /* 0x0000e000ff027b82 */ /* 0x000e620000000a00 */
[----:B------:R-:W-:Y:S01]  /*0430*/  VIADD R5, R8, -UR8 ;  /* 0x8000000808057c36 */ /* 0x000fe20008000000 */
[----:B------:R-:W2:Y:S04]  /*0440*/  LDCU.64 UR6, c[0x0][0x358] ;  /* 0x00006b00ff0677ac */ /* 0x000ea80008000a00 */
[----:B------:R-:W-:Y:S01]  /*0450*/  @P0 SEL R22, R5, R8, P1 ;  /* 0x0000000805160207 */ /* 0x000fe20000800000 */
[----:B------:R-:W3:Y:S01]  /*0460*/  LDCU.128 UR24, c[0x0][0x3a0] ;  /* 0x00007400ff1877ac */ /* 0x000ee20008000c00 */
[----:B------:R-:W4:Y:S01]  /*0470*/  LDC.64 R8, c[0x0][0x3b8] ;  /* 0x0000ee00ff087b82 */ /* 0x000f220000000a00 */
[----:B------:R-:W5:Y:S01]  /*0480*/  LDCU.128 UR16, c[0x0][0x3c0] ;  /* 0x00007800ff1077ac */ /* 0x000f620008000c00 */
[----:B------:R-:W5:Y:S06]  /*0490*/  LDCU.128 UR20, c[0x0][0x400] ;  /* 0x00008000ff1477ac */ /* 0x000f6c0008000c00 */
[----:B------:R-:W5:Y:S01]  /*04a0*/  LDC.64 R16, c[0x0][0x3d0] ;  /* 0x0000f400ff107b82 */ /* 0x000f620000000a00 */
[----:B0-----:R-:W-:Y:S01]  /*04b0*/  MOV R6, UR12 ;  /* 0x0000000c00067c02 */ /* 0x001fe20008000f00 */
[----:B------:R-:W-:Y:S01]  /*04c0*/  IMAD.U32 R7, RZ, RZ, UR13 ;  /* 0x0000000dff077e24 */ /* 0x000fe2000f8e00ff */
[----:B------:R-:W0:Y:S03]  /*04d0*/  LDCU.64 UR10, c[0x0][0x410] ;  /* 0x00008200ff0a77ac */ /* 0x000e260008000a00 */
[----:B------:R-:W-:-:S02]  /*04e0*/  IMAD.WIDE R6, R22, 0x8, R6 ;  /* 0x0000000816067825 */ /* 0x000fc400078e0206 */
[----:B------:R-:W0:Y:S02]  /*04f0*/  LDC.64 R4, c[0x0][0x3b0] ;  /* 0x0000ec00ff047b82 */ /* 0x000e240000000a00 */
[----:B-1----:R-:W-:Y:S02]  /*0500*/  IMAD.WIDE R2, R0, 0x8, R2 ;  /* 0x0000000800027825 */ /* 0x002fe400078e0202 */
[----:B--2---:R-:W2:Y:S04]  /*0510*/  LDG.E.64 R6, desc[UR6][R6.64] ;  /* 0x0000000606067981 */ /* 0x004ea8000c1e1b00 */
[----:B------:R-:W2:Y:S01]  /*0520*/  LDG.E.64 R2, desc[UR6][R2.64] ;  /* 0x0000000602027981 */ /* 0x000ea2000c1e1b00 */
[C---:B----4-:R-:W-:Y:S01]  /*0530*/  DMUL R26, R8.reuse, 12 ;  /* 0x40280000081a7828 */ /* 0x050fe20000000000 */
[----:B---3--:R-:W-:Y:S01]  /*0540*/  MOV R14, UR26 ;  /* 0x0000001a000e7c02 */ /* 0x008fe20008000f00 */
[----:B------:R-:W-:Y:S01]  /*0550*/  IMAD.U32 R15, RZ, RZ, UR27 ;  /* 0x0000001bff0f7e24 */ /* 0x000fe2000f8e00ff */
[----:B------:R-:W-:Y:S01]  /*0560*/  DMUL R8, R8, 4 ;  /* 0x4010000008087828 */ /* 0x000fe20000000000 */
[----:B------:R-:W1:Y:S01]  /*0570*/  LDC.64 R12, c[0x0][0x3d8] ;  /* 0x0000f600ff0c7b82 */ /* 0x000e620000000a00 */
[----:B------:R-:W-:Y:S01]  /*0580*/  MOV R28, UR26 ;  /* 0x0000001a001c7c02 */ /* 0x000fe20008000f00 */
[----:B------:R-:W-:Y:S01]  /*0590*/  IMAD.U32 R29, RZ, RZ, UR27 ;  /* 0x0000001bff1d7e24 */ /* 0x000fe2000f8e00ff */
[----:B------:R-:W-:Y:S01]  /*05a0*/  MOV R18, UR26 ;  /* 0x0000001a00127c02 */ /* 0x000fe20008000f00 */
[----:B------:R-:W-:Y:S01]  /*05b0*/  DFMA R14, R14, -4, -R26 ;  /* 0xc01000000e0e782b */ /* 0x000fe2000000081a */
[----:B------:R-:W-:Y:S01]  /*05c0*/  IMAD.U32 R19, RZ, RZ, UR27 ;  /* 0x0000001bff137e24 */ /* 0x000fe2000f8e00ff */
[----:B-----5:R-:W-:Y:S01]  /*05d0*/  MOV R10, UR16 ;  /* 0x00000010000a7c02 */ /* 0x020fe20008000f00 */
[----:B------:R-:W-:Y:S01]  /*05e0*/  IMAD.U32 R11, RZ, RZ, UR17 ;  /* 0x00000011ff0b7e24 */ /* 0x000fe2000f8e00ff */
[----:B------:R-:W-:Y:S01]  /*05f0*/  DFMA R28, R28, -4, -R8 ;  /* 0xc01000001c1c782b */ /* 0x000fe20000000808 */
[----:B------:R-:W3:Y:S01]  /*0600*/  LDC.64 R20, c[0x0][0x3e8] ;  /* 0x0000fa00ff147b82 */ /* 0x000ee20000000a00 */
[----:B------:R-:W-:Y:S01]  /*0610*/  MOV R30, UR16 ;  /* 0x00000010001e7c02 */ /* 0x000fe20008000f00 */
[----:B------:R-:W-:Y:S01]  /*0620*/  DFMA R18, R18, 6, R26 ;  /* 0x401800001212782b */ /* 0x000fe2000000001a */
[----:B------:R-:W-:Y:S01]  /*0630*/  IMAD.U32 R31, RZ, RZ, UR17 ;  /* 0x00000011ff1f7e24 */ /* 0x000fe2000f8e00ff */
[----:B------:R-:W-:Y:S01]  /*0640*/  DFMA R14, R10, 12, R14 ;  /* 0x402800000a0e782b */ /* 0x000fe2000000000e */
[----:B------:R-:W-:Y:S01]  /*0650*/  MOV R24, UR26 ;  /* 0x0000001a00187c02 */ /* 0x000fe20008000f00 */
[----:B------:R-:W-:Y:S01]  /*0660*/  IMAD.U32 R25, RZ, RZ, UR27 ;  /* 0x0000001bff197e24 */ /* 0x000fe2000f8e00ff */
[----:B------:R-:W-:-:S02]  /*0670*/  DADD R32, R8, UR26 ;  /* 0x0000001a08207e29 */ /* 0x000fc40008000000 */
[----:B------:R-:W-:Y:S02]  /*0680*/  DFMA R28, R30, 4, R28 ;  /* 0x401000001e1c782b */ /* 0x000fe4000000001c */
[----:B------:R-:W-:Y:S02]  /*0690*/  DFMA R18, R10, -12, R18 ;  /* 0xc02800000a12782b */ /* 0x000fe40000000012 */
[----:B------:R-:W-:Y:S01]  /*06a0*/  DADD R24, R24, UR26 ;  /* 0x0000001a18187e29 */ /* 0x000fe20008000000 */
[----:B------:R-:W4:Y:S01]  /*06b0*/  LDC.64 R10, c[0x0][0x3f0] ;  /* 0x0000fc00ff0a7b82 */ /* 0x000f220000000a00 */
[----:B------:R-:W-:-:S04]  /*06c0*/  DFMA R14, R16, 12, R14 ;  /* 0x40280000100e782b */ /* 0x000fc8000000000e */
[----:B------:R-:W-:Y:S02]  /*06d0*/  DFMA R18, R16, -6, R18 ;  /* 0xc01800001012782b */ /* 0x000fe40000000012 */
[----:B0-----:R-:W-:Y:S02]  /*06e0*/  DADD R24, -R24, R4 ;  /* 0x0000000018187229 */ /* 0x001fe40000000104 */
[----:B-1----:R-:W-:-:S04]  /*06f0*/  DFMA R30, R12, -12, R14 ;  /* 0xc02800000c1e782b */ /* 0x002fc8000000000e */
[----:B------:R-:W-:-:S04]  /*0700*/  DFMA R18, R12, 6, R18 ;  /* 0x401800000c12782b */ /* 0x000fc80000000012 */
[----:B---3--:R-:W-:-:S08]  /*0710*/  DFMA R30, R20, -4, R30 ;  /* 0xc0100000141e782b */ /* 0x008fd0000000001e */
[----:B----4-:R-:W-:Y:S02]  /*0720*/  DFMA R30, R10, 4, R30 ;  /* 0x401000000a1e782b */ /* 0x010fe4000000001e */
[C---:B--2---:R-:W-:Y:S02]  /*0730*/  DFMA R28, R6.reuse, R28, UR26 ;  /* 0x0000001a061c7e2b */ /* 0x044fe4000800001c */
[----:B------:R-:W-:-:S06]  /*0740*/  DMUL R14, R6, R6 ;  /* 0x00000006060e7228 */ /* 0x000fcc0000000000 */
[----:B------:R-:W-:-:S08]  /*0750*/  DFMA R28, R2, R24, R28 ;  /* 0x00000018021c722b */ /* 0x000fd0000000001c */
[----:B------:R-:W-:Y:S02]  /*0760*/  DFMA R28, R14, R18, R28 ;  /* 0x000000120e1c722b */ /* 0x000fe4000000001c */
[----:B------:R-:W-:Y:S01]  /*0770*/  DMUL R18, R6, R14 ;  /* 0x0000000e06127228 */ /* 0x000fe20000000000 */
[----:B------:R-:W-:Y:S01]  /*0780*/  MOV R14, UR26 ;  /* 0x0000001a000e7c02 */ /* 0x000fe20008000f00 */
[----:B------:R-:W-:-:S06]  /*0790*/  IMAD.U32 R15, RZ, RZ, UR27 ;  /* 0x0000001bff0f7e24 */ /* 0x000fcc000f8e00ff */
[----:B------:R-:W-:Y:S02]  /*07a0*/  DFMA R30, R18, R30, R28 ;  /* 0x0000001e121e722b */ /* 0x000fe4000000001c */
[----:B------:R-:W-:Y:S01]  /*07b0*/  DMUL R14, R14, 12 ;  /* 0x402800000e0e7828 */ /* 0x000fe20000000000 */
[----:B------:R-:W-:Y:S01]  /*07c0*/  MOV R28, UR16 ;  /* 0x00000010001c7c02 */ /* 0x000fe20008000f00 */
[----:B------:R-:W-:-:S06]  /*07d0*/  IMAD.U32 R29, RZ, RZ, UR17 ;  /* 0x00000011ff1d7e24 */ /* 0x000fcc000f8e00ff */
[----:B------:R-:W-:Y:S02]  /*07e0*/  DFMA R32, R28, -4, R32 ;  /* 0xc01000001c20782b */ /* 0x000fe40000000020 */
[C---:B------:R-:W-:Y:S02]  /*07f0*/  DFMA R28, R4.reuse, 6, -R14 ;  /* 0x40180000041c782b */ /* 0x040fe4000000080e */
[----:B------:R-:W-:Y:S01]  /*0800*/  DMUL R14, R4, -4 ;  /* 0xc0100000040e7828 */ /* 0x000fe20000000000 */
[----:B------:R-:W-:Y:S01]  /*0810*/  MOV R4, UR26 ;  /* 0x0000001a00047c02 */ /* 0x000fe20008000f00 */
[----:B------:R-:W-:-:S06]  /*0820*/  IMAD.U32 R5, RZ, RZ, UR27 ;  /* 0x0000001bff057e24 */ /* 0x000fcc000f8e00ff */
[----:B------:R-:W-:Y:S01]  /*0830*/  DFMA R14, R4, 8, R14 ;  /* 0x40200000040e782b */ /* 0x000fe2000000000e */
[----:B------:R-:W0:Y:S02]  /*0840*/  LDC.64 R4, c[0x0][0x388] ;  /* 0x0000e200ff047b82 */ /* 0x000e240000000a00 */
[----:B0-----:R-:W-:-:S06]  /*0850*/  IMAD.WIDE R4, R23, 0x8, R4 ;  /* 0x0000000817047825 */ /* 0x001fcc00078e0204 */
[----:B------:R-:W2:Y:S01]  /*0860*/  LDG.E.64 R4, desc[UR6][R4.64] ;  /* 0x0000000604047981 */ /* 0x000ea2000c1e1b00 */
[----:B------:R-:W-:Y:S01]  /*0870*/  DFMA R32, R16, -6, R32 ;  /* 0xc01800001020782b */ /* 0x000fe20000000020 */
[----:B------:R-:W-:Y:S01]  /*0880*/  IMAD R0, R0, UR4, RZ ;  /* 0x0000000400007c24 */ /* 0x000fe2000f8e02ff */
[----:B------:R-:W-:Y:S02]  /*0890*/  DMUL R18, R6, R18 ;  /* 0x0000001206127228 */ /* 0x000fe40000000000 */
[----:B------:R-:W-:Y:S01]  /*08a0*/  DADD R28, -R26, R28 ;  /* 0x000000001a1c7229 */ /* 0x000fe2000000011c */
[----:B------:R-:W-:Y:S01]  /*08b0*/  IMAD R23, R23, UR8, R0 ;  /* 0x0000000817177c24 */ /* 0x000fe2000f8e0200 */
[----:B------:R-:W-:Y:S02]  /*08c0*/  DADD R24, -R8, R24 ;  /* 0x0000000008187229 */ /* 0x000fe40000000118 */
[----:B------:R-:W-:Y:S02]  /*08d0*/  DFMA R32, R12, 6, R32 ;  /* 0x401800000c20782b */ /* 0x000fe40000000020 */
[----:B------:R-:W-:Y:S01]  /*08e0*/  DADD R8, R8, R14 ;  /* 0x0000000008087229 */ /* 0x000fe2000000000e */
[----:B------:R-:W-:-:S05]  /*08f0*/  IADD3 R23, PT, PT, R22, R23, RZ ;  /* 0x0000001716177210 */ /* 0x000fca0007ffe0ff */
[----:B------:R-:W-:-:S08]  /*0900*/  DFMA R32, R20, 4, R32 ;  /* 0x401000001420782b */ /* 0x000fd00000000020 */
[----:B------:R-:W-:-:S08]  /*0910*/  DFMA R32, R10, -4, R32 ;  /* 0xc01000000a20782b */ /* 0x000fd00000000020 */
[----:B------:R-:W-:-:S08]  /*0920*/  DADD R32, R32, -UR20 ;  /* 0x8000001420207e29 */ /* 0x000fd00008000000 */
[----:B------:R-:W-:-:S08]  /*0930*/  DADD R32, R32, UR22 ;  /* 0x0000001620207e29 */ /* 0x000fd00008000000 */
[----:B------:R-:W-:Y:S02]  /*0940*/  DFMA R18, R18, R32, R30 ;  /* 0x000000201212722b */ /* 0x000fe4000000001e */
[----:B------:R-:W-:Y:S01]  /*0950*/  DADD R30, R26, R14 ;  /* 0x000000001a1e7229 */ /* 0x000fe2000000000e */
[----:B------:R-:W-:Y:S01]  /*0960*/  MOV R32, UR16 ;  /* 0x0000001000207c02 */ /* 0x000fe20008000f00 */
[----:B------:R-:W-:Y:S01]  /*0970*/  IMAD.U32 R27, RZ, RZ, UR17 ;  /* 0x00000011ff1b7e24 */ /* 0x000fe2000f8e00ff */
[----:B------:R-:W-:Y:S01]  /*0980*/  MOV R26, UR16 ;  /* 0x00000010001a7c02 */ /* 0x000fe20008000f00 */
[----:B------:R-:W-:Y:S01]  /*0990*/  IMAD.U32 R33, RZ, RZ, UR17 ;  /* 0x00000011ff217e24 */ /* 0x000fe2000f8e00ff */
[----:B------:R-:W-:Y:S02]  /*09a0*/  MOV R14, UR16 ;  /* 0x00000010000e7c02 */ /* 0x000fe40008000f00 */
[----:B------:R-:W-:Y:S02]  /*09b0*/  MOV R15, UR17 ;  /* 0x00000011000f7c02 */ /* 0x000fe40008000f00 */
[----:B------:R-:W-:-:S02]  /*09c0*/  DFMA R26, R26, 24, R28 ;  /* 0x403800001a1a782b */ /* 0x000fc4000000001c */
[C---:B------:R-:W-:Y:S01]  /*09d0*/  DFMA R24, R32.reuse, 8, R24 ;  /* 0x402000002018782b */ /* 0x040fe20000000018 */
[----:B------:R-:W-:Y:S01]  /*09e0*/  MOV R28, UR18 ;  /* 0x00000012001c7c02 */ /* 0x000fe20008000f00 */
[----:B------:R-:W-:Y:S01]  /*09f0*/  DFMA R30, R32, -24, R30 ;  /* 0xc0380000201e782b */ /* 0x000fe2000000001e */
[----:B------:R-:W-:Y:S01]  /*0a00*/  IMAD.U32 R29, RZ, RZ, UR19 ;  /* 0x00000013ff1d7e24 */ /* 0x000fe2000f8e00ff */
[----:B------:R-:W-:Y:S01]  /*0a10*/  MOV R32, UR18 ;  /* 0x0000001200207c02 */ /* 0x000fe20008000f00 */
[----:B------:R-:W-:Y:S01]  /*0a20*/  DFMA R8, R14, -8, R8 ;  /* 0xc02000000e08782b */ /* 0x000fe20000000008 */
[----:B------:R-:W-:Y:S01]  /*0a30*/  MOV R33, UR19 ;  /* 0x0000001300217c02 */ /* 0x000fe20008000f00 */
[----:B------:R-:W-:Y:S01]  /*0a40*/  IMAD.U32 R14, RZ, RZ, UR18 ;  /* 0x00000012ff0e7e24 */ /* 0x000fe2000f8e00ff */
[----:B------:R-:W-:Y:S01]  /*0a50*/  MOV R15, UR19 ;  /* 0x00000013000f7c02 */ /* 0x000fe20008000f00 */
[----:B------:R-:W-:Y:S01]  /*0a60*/  DFMA R26, R28, -12, R26 ;  /* 0xc02800001c1a782b */ /* 0x000fe2000000001a */
[----:B------:R-:W0:Y:S02]  /*0a70*/  LDC.64 R28, c[0x0][0x3e0] ;  /* 0x0000f800ff1c7b82 */ /* 0x000e240000000a00 */
[----:B------:R-:W-:Y:S01]  /*0a80*/  DFMA R32, R32, -4, R24 ;  /* 0xc01000002020782b */ /* 0x000fe20000000018 */
[----:B------:R-:W-:Y:S01]  /*0a90*/  IMAD.U32 R24, RZ, RZ, UR18 ;  /* 0x00000012ff187e24 */ /* 0x000fe2000f8e00ff */
[----:B------:R-:W-:Y:S01]  /*0aa0*/  MOV R25, UR19 ;  /* 0x0000001300197c02 */ /* 0x000fe20008000f00 */
[----:B------:R-:W-:-:S02]  /*0ab0*/  DFMA R8, R14, 4, R8 ;  /* 0x401000000e08782b */ /* 0x000fc40000000008 */
[----:B------:R-:W-:-:S03]  /*0ac0*/  DFMA R26, R16, 6, R26 ;  /* 0x40180000101a782b */ /* 0x000fc6000000001a */
[----:B------:R-:W-:Y:S02]  /*0ad0*/  DFMA R32, R16, 6, R32 ;  /* 0x401800001020782b */ /* 0x000fe40000000020 */
[----:B------:R-:W-:Y:S02]  /*0ae0*/  DFMA R30, R24, 12, R30 ;  /* 0x40280000181e782b */ /* 0x000fe4000000001e */
[----:B------:R-:W-:Y:S02]  /*0af0*/  DMUL R24, R2, R6 ;  /* 0x0000000602187228 */ /* 0x000fe40000000000 */
[C---:B------:R-:W-:Y:S02]  /*0b00*/  DFMA R26, R12.reuse, -12, R26 ;  /* 0xc02800000c1a782b */ /* 0x040fe4000000001a */
[----:B------:R-:W-:Y:S02]  /*0b10*/  DFMA R32, R12, -12, R32 ;  /* 0xc02800000c20782b */ /* 0x000fe40000000020 */
[----:B------:R-:W-:Y:S01]  /*0b20*/  DFMA R30, R16, -12, R30 ;  /* 0xc0280000101e782b */ /* 0x000fe2000000001e */
[----:B------:R-:W1:Y:S01]  /*0b30*/  LDC.64 R16, c[0x0][0x3f8] ;  /* 0x0000fe00ff107b82 */ /* 0x000e620000000a00 */
[----:B------:R-:W-:-:S02]  /*0b40*/  DMUL R24, R6, R24 ;  /* 0x0000001806187228 */ /* 0x000fc40000000000 */
[C---:B0-----:R-:W-:Y:S02]  /*0b50*/  DFMA R26, R28.reuse, 6, R26 ;  /* 0x401800001c1a782b */ /* 0x041fe4000000001a */
[----:B------:R-:W-:Y:S02]  /*0b60*/  DFMA R32, R28, 6, R32 ;  /* 0x401800001c20782b */ /* 0x000fe40000000020 */
[----:B------:R-:W-:Y:S02]  /*0b70*/  DFMA R30, R12, 24, R30 ;  /* 0x403800000c1e782b */ /* 0x000fe4000000001e */
[----:B------:R-:W-:Y:S02]  /*0b80*/  DMUL R12, R2, R6 ;  /* 0x00000006020c7228 */ /* 0x000fe40000000000 */
[----:B------:R-:W-:Y:S02]  /*0b90*/  DFMA R18, R24, R26, R18 ;  /* 0x0000001a1812722b */ /* 0x000fe40000000012 */
[----:B------:R-:W-:-:S02]  /*0ba0*/  DFMA R32, R20, -4, R32 ;  /* 0xc01000001420782b */ /* 0x000fc40000000020 */
[----:B------:R-:W-:Y:S02]  /*0bb0*/  DFMA R30, R28, -12, R30 ;  /* 0xc02800001c1e782b */ /* 0x000fe4000000001e */
[----:B------:R-:W-:Y:S02]  /*0bc0*/  DMUL R24, R6, R24 ;  /* 0x0000001806187228 */ /* 0x000fe40000000000 */
[----:B------:R-:W-:Y:S02]  /*0bd0*/  DADD R14, -R2, R6 ;  /* 0x00000000020e7229 */ /* 0x000fe40000000106 */
[----:B------:R-:W-:Y:S02]  /*0be0*/  DFMA R26, R10, 8, R32 ;  /* 0x402000000a1a782b */ /* 0x000fe40000000020 */
[----:B------:R-:W-:Y:S01]  /*0bf0*/  DFMA R28, R20, 4, R30 ;  /* 0x40100000141c782b */ /* 0x000fe2000000001e */
[----:B------:R-:W-:Y:S01]  /*0c00*/  MOV R20, UR22 ;  /* 0x0000001600147c02 */ /* 0x000fe20008000f00 */
[----:B------:R-:W-:-:S02]  /*0c10*/  IMAD.U32 R21, RZ, RZ, UR23 ;  /* 0x00000017ff157e24 */ /* 0x000fc4000f8e00ff */
[----:B------:R-:W-:Y:S02]  /*0c20*/  DMUL R14, R14, UR24 ;  /* 0x000000180e0e7c28 */ /* 0x000fe40008000000 */
[----:B-1----:R-:W-:Y:S02]  /*0c30*/  DFMA R26, R16, -4, R26 ;  /* 0xc0100000101a782b */ /* 0x002fe4000000001a */
[----:B------:R-:W-:Y:S02]  /*0c40*/  DFMA R28, R10, -8, R28 ;  /* 0xc02000000a1c782b */ /* 0x000fe4000000001c */
[----:B------:R-:W-:Y:S02]  /*0c50*/  DADD R10, R20, UR22 ;  /* 0x00000016140a7e29 */ /* 0x000fe40008000000 */
[----:B------:R-:W-:Y:S02]  /*0c60*/  DMUL R20, R6, R12 ;  /* 0x0000000c06147228 */ /* 0x000fe40000000000 */
[----:B------:R-:W-:-:S02]  /*0c70*/  DADD R26, R26, UR20 ;  /* 0x000000141a1a7e29 */ /* 0x000fc40008000000 */
[----:B------:R-:W-:Y:S02]  /*0c80*/  DFMA R28, R16, 4, R28 ;  /* 0x40100000101c782b */ /* 0x000fe4000000001c */
[----:B------:R-:W-:Y:S02]  /*0c90*/  DADD R16, R2, R2 ;  /* 0x0000000002107229 */ /* 0x000fe40000000002 */
[----:B------:R-:W-:Y:S02]  /*0ca0*/  DMUL R20, R6, R20 ;  /* 0x0000001406147228 */ /* 0x000fe40000000000 */
[----:B------:R-:W-:Y:S02]  /*0cb0*/  DADD R10, R26, -R10 ;  /* 0x000000001a0a7229 */ /* 0x000fe4000000080a */
[----:B------:R-:W-:-:S04]  /*0cc0*/  DFMA R18, R24, R28, R18 ;  /* 0x0000001c1812722b */ /* 0x000fc80000000012 */
[----:B------:R-:W-:Y:S02]  /*0cd0*/  DMUL R20, R6, R20 ;  /* 0x0000001406147228 */ /* 0x000fe40000000000 */
[----:B------:R-:W-:Y:S01]  /*0ce0*/  DADD R10, R10, UR10 ;  /* 0x0000000a0a0a7e29 */ /* 0x000fe20008000000 */
[----:B------:R-:W0:Y:S07]  /*0cf0*/  LDC.64 R6, c[0x0][0x428] ;  /* 0x00010a00ff067b82 */ /* 0x000e2e0000000a00 */
[----:B------:R-:W-:-:S02]  /*0d00*/  DFMA R10, R20, R10, R18 ;  /* 0x0000000a140a722b */ /* 0x000fc40000000012 */
[----:B------:R-:W-:-:S06]  /*0d10*/  DADD R18, -R2, 1 ;  /* 0x3ff0000002127429 */ /* 0x000fcc0000000100 */
[----:B------:R-:W-:Y:S02]  /*0d20*/  DFMA R8, R12, R8, R10 ;  /* 0x000000080c08722b */ /* 0x000fe4000000000a */
[----:B------:R-:W-:Y:S01]  /*0d30*/  DMUL R16, R16, R18 ;  /* 0x0000001210107228 */ /* 0x000fe20000000000 */
[----:B0-----:R-:W-:Y:S01]  /*0d40*/  IMAD.WIDE R6, R23, 0x8, R6 ;  /* 0x0000000817067825 */ /* 0x001fe200078e0206 */
[----:B--2---:R-:W-:-:S08]  /*0d50*/  DADD R4, -R2, R4 ;  /* 0x0000000002047229 */ /* 0x004fd00000000104 */
[----:B------:R-:W-:-:S08]  /*0d60*/  DFMA R4, R4, UR14, R14 ;  /* 0x0000000e04047c2b */ /* 0x000fd0000800000e */
[----:B------:R-:W-:-:S07]  /*0d70*/  DFMA R4, R8, R16, R4 ;  /* 0x000000100804722b */ /* 0x000fce0000000004 */
[----:B------:R-:W-:Y:S01]  /*0d80*/  STG.E.64 desc[UR6][R6.64], R4 ;  /* 0x0000000406007986 */ /* 0x000fe2000c101b06 */
[----:B------:R-:W-:Y:S05]  /*0d90*/  EXIT ;  /* 0x000000000000794d */ /* 0x000fea0003800000 */
.L_x_13:
        /* <DEDUP_REMOVED lines=14> */
.L_x_165:


//--------------------- .text._Z15Mfunc2D_hex_dipPdS_dddddddddddddddiiS_ --------------------------
	.section	.text._Z15Mfunc2D_hex_dipPdS_dddddddddddddddiiS_,"ax",@progbits
	.align	128
        .global         _Z15Mfunc2D_hex_dipPdS_dddddddddddddddiiS_
        .type           _Z15Mfunc2D_hex_dipPdS_dddddddddddddddiiS_,@function
        .size           _Z15Mfunc2D_hex_dipPdS_dddddddddddddddiiS_,(.L_x_166 - _Z15Mfunc2D_hex_dipPdS_dddddddddddddddiiS_)
        .other          _Z15Mfunc2D_hex_dipPdS_dddddddddddddddiiS_,@"STO_CUDA_ENTRY STV_DEFAULT"
_Z15Mfunc2D_hex_dipPdS_dddddddddddddddiiS_:
.text._Z15Mfunc2D_hex_dipPdS_dddddddddddddddiiS_:
[----:B------:R-:W-:Y:S01]  /*0000*/  LDC R1, c[0x0][0x37c] ;  /* 0x0000df00ff017b82 */ /* 0x000fe20000000800 */
[----:B------:R-:W0:Y:S01]  /*0010*/  LDCU.64 UR6, c[0x0][0x408] ;  /* 0x00008100ff0677ac */ /* 0x000e220008000a00 */
[----:B------:R-:W1:Y:S06]  /*0020*/  S2R R5, SR_TID.X ;  /* 0x0000000000057919 */ /* 0x000e6c0000002100 */
[----:B------:R-:W1:Y:S08]  /*0030*/  S2UR UR4, SR_CTAID.X ;  /* 0x00000000000479c3 */ /* 0x000e700000002500 */
[----:B------:R-:W1:Y:S01]  /*0040*/  LDC R4, c[0x0][0x360] ;  /* 0x0000d800ff047b82 */ /* 0x000e620000000800 */
[----:B0-----:R-:W0:Y:S08]  /*0050*/  I2F.U32.RP R0, UR7 ;  /* 0x0000000700007d06 */ /* 0x001e300008209000 */
[----:B0-----:R-:W0:Y:S02]  /*0060*/  MUFU.RCP R0, R0 ;  /* 0x0000000000007308 */ /* 0x001e240000001000 */
[----:B0-----:R-:W-:Y:S01]  /*0070*/  IADD3 R2, PT, PT, R0, 0xffffffe, RZ ;  /* 0x0ffffffe00027810 */ /* 0x001fe20007ffe0ff */
[----:B-1----:R-:W-:-:S05]  /*0080*/  IMAD R0, R4, UR4, R5 ;  /* 0x0000000404007c24 */ /* 0x002fca000f8e0205 */
[----:B------:R0:W1:Y:S02]  /*0090*/  F2I.FTZ.U32.TRUNC.NTZ R3, R2 ;  /* 0x0000000200037305 */ /* 0x000064000021f000 */
[----:B0-----:R-:W-:Y:S02]  /*00a0*/  HFMA2 R2, -RZ, RZ, 0, 0 ;  /* 0x00000000ff027431 */ /* 0x001fe400000001ff */
[----:B-1----:R-:W-:-:S04]  /*00b0*/  IMAD.MOV R7, RZ, RZ, -R3 ;  /* 0x000000ffff077224 */ /* 0x002fc800078e0a03 */
[----:B------:R-:W-:-:S04]  /*00c0*/  IMAD R7, R7, UR7, RZ ;  /* 0x0000000707077c24 */ /* 0x000fc8000f8e02ff */
[----:B------:R-:W-:-:S06]  /*00d0*/  IMAD.HI.U32 R3, R3, R7, R2 ;  /* 0x0000000703037227 */ /* 0x000fcc00078e0002 */
[----:B------:R-:W-:-:S04]  /*00e0*/  IMAD.HI.U32 R3, R3, R0, RZ ;  /* 0x0000000003037227 */ /* 0x000fc800078e00ff */
[----:B------:R-:W-:-:S04]  /*00f0*/  IMAD.MOV R5, RZ, RZ, -R3 ;  /* 0x000000ffff057224 */ /* 0x000fc800078e0a03 */
[----:B------:R-:W-:Y:S01]  /*0100*/  IMAD R2, R5, UR7, R0 ;  /* 0x0000000705027c24 */ /* 0x000fe2000f8e0200 */
[----:B------:R-:W-:-:S04]  /*0110*/  LOP3.LUT R0, RZ, UR7, RZ, 0x33, !PT ;  /* 0x00000007ff007c12 */ /* 0x000fc8000f8e33ff */
[----:B------:R-:W-:-:S13]  /*0120*/  ISETP.GE.U32.AND P1, PT, R2, UR7, PT ;  /* 0x0000000702007c0c */ /* 0x000fda000bf26070 */
[----:B------:R-:W-:Y:S01]  /*0130*/  @P1 IADD3 R2, PT, PT, R2, -UR7, RZ ;  /* 0x8000000702021c10 */ /* 0x000fe2000fffe0ff */
[----:B------:R-:W-:Y:S01]  /*0140*/  @P1 VIADD R3, R3, 0x1 ;  /* 0x0000000103031836 */ /* 0x000fe20000000000 */
[----:B------:R-:W-:Y:S02]  /*0150*/  ISETP.NE.U32.AND P1, PT, RZ, UR7, PT ;  /* 0x00000007ff007c0c */ /* 0x000fe4000bf25070 */
[----:B------:R-:W-:-:S13]  /*0160*/  ISETP.GE.U32.AND P0, PT, R2, UR7, PT ;  /* 0x0000000702007c0c */ /* 0x000fda000bf06070 */
[----:B------:R-:W-:-:S04]  /*0170*/  @P0 IADD3 R3, PT, PT, R3, 0x1, RZ ;  /* 0x0000000103030810 */ /* 0x000fc80007ffe0ff */
[----:B------:R-:W-:-:S04]  /*0180*/  SEL R29, R0, R3, !P1 ;  /* 0x00000003001d7207 */ /* 0x000fc80004800000 */
[----:B------:R-:W-:-:S13]  /*0190*/  ISETP.GE.AND P2, PT, R29, UR6, PT ;  /* 0x000000061d007c0c */ /* 0x000fda000bf46270 */
[----:B------:R-:W-:Y:S05]  /*01a0*/  @P2 EXIT ;  /* 0x000000000000294d */ /* 0x000fea0003800000 */
[----:B------:R-:W0:Y:S01]  /*01b0*/  LDC.64 R8, c[0x0][0x388] ;  /* 0x0000e200ff087b82 */ /* 0x000e220000000a00 */
[----:B------:R-:W1:Y:S01]  /*01c0*/  LDCU.64 UR4, c[0x0][0x358] ;  /* 0x00006b00ff0477ac */ /* 0x000e620008000a00 */
[----:B------:R-:W-:Y:S01]  /*01d0*/  IADD3 R3, PT, PT, R2, -UR7, RZ ;  /* 0x8000000702037c10 */ /* 0x000fe2000fffe0ff */
[----:B------:R-:W2:Y:S03]  /*01e0*/  LDCU.64 UR8, c[0x0][0x400] ;  /* 0x00008000ff0877ac */ /* 0x000ea60008000a00 */
[----:B------:R-:W-:Y:S02]  /*01f0*/  @P1 SEL R0, R3, R2, P0 ;  /* 0x0000000203001207 */ /* 0x000fe40000000000 */
[----:B------:R-:W3:Y:S08]  /*0200*/  LDC.64 R10, c[0x0][0x380] ;  /* 0x0000e000ff0a7b82 */ /* 0x000ef00000000a00 */
[----:B------:R-:W4:Y:S01]  /*0210*/  LDC.64 R16, c[0x0][0x3a8] ;  /* 0x0000ea00ff107b82 */ /* 0x000f220000000a00 */
[----:B0-----:R-:W-:-:S07]  /*0220*/  IMAD.WIDE R8, R0, 0x8, R8 ;  /* 0x0000000800087825 */ /* 0x001fce00078e0208 */
[----:B------:R-:W0:Y:S01]  /*0230*/  LDC.64 R34, c[0x0][0x398] ;  /* 0x0000e600ff227b82 */ /* 0x000e220000000a00 */
[----:B-1----:R-:W5:Y:S01]  /*0240*/  LDG.E.64 R8, desc[UR4][R8.64] ;  /* 0x0000000408087981 */ /* 0x002f62000c1e1b00 */
[----:B---3--:R-:W-:-:S06]  /*0250*/  IMAD.WIDE R10, R29, 0x8, R10 ;  /* 0x000000081d0a7825 */ /* 0x008fcc00078e020a */
[----:B------:R-:W1:Y:S01]  /*0260*/  LDC.64 R14, c[0x0][0x3b0] ;  /* 0x0000ec00ff0e7b82 */ /* 0x000e620000000a00 */
[----:B------:R-:W3:Y:S01]  /*0270*/  LDG.E.64 R10, desc[UR4][R10.64] ;  /* 0x000000040a0a7981 */ /* 0x000ee2000c1e1b00 */
[----:B----4-:R-:W-:-:S06]  /*0280*/  DMUL R36, R16, 12 ;  /* 0x4028000010247828 */ /* 0x010fcc0000000000 */
[----:B------:R-:W4:Y:S01]  /*0290*/  LDC.64 R26, c[0x0][0x3c0] ;  /* 0x0000f000ff1a7b82 */ /* 0x000f220000000a00 */
[----:B------:R-:W-:-:S07]  /*02a0*/  DMUL R16, R16, 4 ;  /* 0x4010000010107828 */ /* 0x000fce0000000000 */
[----:B------:R-:W2:Y:S01]  /*02b0*/  LDC.64 R32, c[0x0][0x3a0] ;  /* 0x0000e800ff207b82 */ /* 0x000ea20000000a00 */
[C---:B0-----:R-:W-:Y:S02]  /*02c0*/  DFMA R4, R34.reuse, -4, -R36 ;  /* 0xc01000002204782b */ /* 0x041fe40000000824 */
[C---:B------:R-:W-:Y:S02]  /*02d0*/  DFMA R2, R34.reuse, -4, -R16 ;  /* 0xc01000002202782b */ /* 0x040fe40000000810 */
[C---:B------:R-:W-:Y:S02]  /*02e0*/  DFMA R6, R34.reuse, 6, R36 ;  /* 0x401800002206782b */ /* 0x040fe40000000024 */
[----:B------:R-:W-:Y:S01]  /*02f0*/  DADD R30, R34, R34 ;  /* 0x00000000221e7229 */ /* 0x000fe20000000022 */
[----:B------:R-:W0:Y:S01]  /*0300*/  LDC.64 R24, c[0x0][0x3c8] ;  /* 0x0000f200ff187b82 */ /* 0x000e220000000a00 */
[C---:B-1----:R-:W-:Y:S02]  /*0310*/  DFMA R20, R14.reuse, 12, R4 ;  /* 0x402800000e14782b */ /* 0x042fe40000000004 */
[----:B------:R-:W-:-:S02]  /*0320*/  DFMA R2, R14, 4, R2 ;  /* 0x401000000e02782b */ /* 0x000fc40000000002 */
[----:B------:R-:W-:Y:S02]  /*0330*/  DFMA R38, R14, -12, R6 ;  /* 0xc02800000e26782b */ /* 0x000fe40000000006 */
[----:B------:R-:W-:Y:S01]  /*0340*/  DMUL R4, R34, 12 ;  /* 0x4028000022047828 */ /* 0x000fe20000000000 */
[----:B------:R-:W1:Y:S01]  /*0350*/  LDC.64 R22, c[0x0][0x3d8] ;  /* 0x0000f600ff167b82 */ /* 0x000e620000000a00 */
[----:B----4-:R-:W-:-:S04]  /*0360*/  DFMA R20, R26, 12, R20 ;  /* 0x402800001a14782b */ /* 0x010fc80000000014 */
[----:B------:R-:W-:-:S03]  /*0370*/  DFMA R38, R26, -6, R38 ;  /* 0xc01800001a26782b */ /* 0x000fc60000000026 */
[----:B------:R-:W4:Y:S01]  /*0380*/  LDC.64 R18, c[0x0][0x3e0] ;  /* 0x0000f800ff127b82 */ /* 0x000f220000000a00 */
[----:B--2---:R-:W-:Y:S02]  /*0390*/  DMUL R6, R32, -4 ;  /* 0xc010000020067828 */ /* 0x004fe40000000000 */
[----:B------:R-:W-:Y:S02]  /*03a0*/  DADD R30, -R30, R32 ;  /* 0x000000001e1e7229 */ /* 0x000fe40000000120 */
[----:B------:R-:W-:Y:S02]  /*03b0*/  DFMA R32, R32, 6, -R4 ;  /* 0x401800002020782b */ /* 0x000fe40000000804 */
[----:B0-----:R-:W-:Y:S01]  /*03c0*/  DFMA R20, R24, -12, R20 ;  /* 0xc02800001814782b */ /* 0x001fe20000000014 */
[----:B------:R-:W0:Y:S01]  /*03d0*/  LDC.64 R12, c[0x0][0x3b8] ;  /* 0x0000ee00ff0c7b82 */ /* 0x000e220000000a00 */
[----:B------:R-:W-:Y:S02]  /*03e0*/  DFMA R6, R34, 8, R6 ;  /* 0x402000002206782b */ /* 0x000fe40000000006 */
[----:B------:R-:W-:-:S02]  /*03f0*/  DFMA R38, R24, 6, R38 ;  /* 0x401800001826782b */ /* 0x000fc40000000026 */
[----:B------:R-:W-:Y:S02]  /*0400*/  DADD R32, -R36, R32 ;  /* 0x0000000024207229 */ /* 0x000fe40000000120 */
[----:B-1----:R-:W-:Y:S02]  /*0410*/  DFMA R20, R22, -4, R20 ;  /* 0xc01000001614782b */ /* 0x002fe40000000014 */
[--C-:B------:R-:W-:Y:S02]  /*0420*/  DADD R36, R36, R6.reuse ;  /* 0x0000000024247229 */ /* 0x100fe40000000006 */
[----:B------:R-:W-:Y:S02]  /*0430*/  DADD R6, R16, R6 ;  /* 0x0000000010067229 */ /* 0x000fe40000000006 */
[----:B------:R-:W-:Y:S02]  /*0440*/  DFMA R32, R14, 24, R32 ;  /* 0x403800000e20782b */ /* 0x000fe40000000020 */
[----:B----4-:R-:W-:-:S04]  /*0450*/  DFMA R20, R18, 4, R20 ;  /* 0x401000001214782b */ /* 0x010fc80000000014 */
[----:B------:R-:W-:Y:S02]  /*0460*/  DFMA R6, R14, -8, R6 ;  /* 0xc02000000e06782b */ /* 0x000fe40000000006 */
[----:B0-----:R-:W-:-:S06]  /*0470*/  DFMA R32, R12, -12, R32 ;  /* 0xc02800000c20782b */ /* 0x001fcc0000000020 */
[----:B------:R-:W-:Y:S02]  /*0480*/  DFMA R6, R12, 4, R6 ;  /* 0x401000000c06782b */ /* 0x000fe40000000006 */
[----:B------:R-:W-:-:S08]  /*0490*/  DFMA R32, R26, 6, R32 ;  /* 0x401800001a20782b */ /* 0x000fd00000000020 */
[----:B------:R-:W-:Y:S02]  /*04a0*/  DFMA R32, R24, -12, R32 ;  /* 0xc02800001820782b */ /* 0x000fe40000000020 */
[--C-:B-----5:R-:W-:Y:S02]  /*04b0*/  DFMA R2, R8, R2, R34.reuse ;  /* 0x000000020802722b */ /* 0x120fe40000000022 */
[----:B------:R-:W-:Y:S02]  /*04c0*/  DADD R34, R16, R34 ;  /* 0x0000000010227229 */ /* 0x000fe40000000022 */
[----:B------:R-:W-:-:S04]  /*04d0*/  DMUL R4, R8, R8 ;  /* 0x0000000808047228 */ /* 0x000fc80000000000 */
[----:B---3--:R-:W-:Y:S02]  /*04e0*/  DFMA R2, R10, R30, R2 ;  /* 0x0000001e0a02722b */ /* 0x008fe40000000002 */
[----:B------:R-:W-:Y:S02]  /*04f0*/  DADD R30, -R16, R30 ;  /* 0x00000000101e7229 */ /* 0x000fe4000000011e */
[----:B------:R-:W-:Y:S01]  /*0500*/  DFMA R34, R14, -4, R34 ;  /* 0xc01000000e22782b */ /* 0x000fe20000000022 */
[----:B------:R-:W0:Y:S03]  /*0510*/  LDC.64 R16, c[0x0][0x390] ;  /* 0x0000e400ff107b82 */ /* 0x000e260000000a00 */
[----:B------:R-:W-:Y:S02]  /*0520*/  DFMA R2, R4, R38, R2 ;  /* 0x000000260402722b */ /* 0x000fe40000000002 */
[----:B------:R-:W-:-:S02]  /*0530*/  DMUL R4, R8, R4 ;  /* 0x0000000408047228 */ /* 0x000fc40000000000 */
[----:B------:R-:W-:Y:S02]  /*0540*/  DFMA R30, R14, 8, R30 ;  /* 0x402000000e1e782b */ /* 0x000fe4000000001e */
[----:B------:R-:W-:Y:S02]  /*0550*/  DFMA R34, R26, -6, R34 ;  /* 0xc01800001a22782b */ /* 0x000fe40000000022 */
[----:B------:R-:W-:Y:S02]  /*0560*/  DFMA R38, R14, -24, R36 ;  /* 0xc03800000e26782b */ /* 0x000fe40000000024 */
[----:B------:R-:W-:Y:S01]  /*0570*/  DFMA R2, R4, R20, R2 ;  /* 0x000000140402722b */ /* 0x000fe20000000002 */
[----:B------:R-:W1:Y:S01]  /*0580*/  LDC.64 R36, c[0x0][0x3f0] ;  /* 0x0000fc00ff247b82 */ /* 0x000e620000000a00 */
[----:B------:R-:W-:Y:S02]  /*0590*/  DFMA R30, R12, -4, R30 ;  /* 0xc01000000c1e782b */ /* 0x000fe4000000001e */
[----:B------:R-:W-:-:S02]  /*05a0*/  DFMA R34, R24, 6, R34 ;  /* 0x401800001822782b */ /* 0x000fc40000000022 */
[----:B------:R-:W-:Y:S02]  /*05b0*/  DFMA R38, R12, 12, R38 ;  /* 0x402800000c26782b */ /* 0x000fe40000000026 */
[----:B------:R-:W-:Y:S01]  /*05c0*/  DMUL R4, R8, R4 ;  /* 0x0000000408047228 */ /* 0x000fe20000000000 */
[----:B------:R-:W2:Y:S01]  /*05d0*/  LDC.64 R20, c[0x0][0x3d0] ;  /* 0x0000f400ff147b82 */ /* 0x000ea20000000a00 */
[----:B------:R-:W-:Y:S02]  /*05e0*/  DFMA R30, R26, 6, R30 ;  /* 0x401800001a1e782b */ /* 0x000fe4000000001e */
[----:B------:R-:W-:Y:S02]  /*05f0*/  DFMA R40, R22, 4, R34 ;  /* 0x401000001628782b */ /* 0x000fe40000000022 */
[----:B------:R-:W-:Y:S02]  /*0600*/  DFMA R38, R26, -12, R38 ;  /* 0xc02800001a26782b */ /* 0x000fe40000000026 */
[----:B------:R-:W-:Y:S01]  /*0610*/  DADD R12, R10, R10 ;  /* 0x000000000a0c7229 */ /* 0x000fe2000000000a */
[----:B------:R-:W3:Y:S01]  /*0620*/  LDC.64 R34, c[0x0][0x3f8] ;  /* 0x0000fe00ff227b82 */ /* 0x000ee20000000a00 */
[----:B------:R-:W-:-:S02]  /*0630*/  DFMA R30, R24, -12, R30 ;  /* 0xc0280000181e782b */ /* 0x000fc4000000001e */
[----:B------:R-:W-:Y:S02]  /*0640*/  DFMA R40, R18, -4, R40 ;  /* 0xc01000001228782b */ /* 0x000fe40000000028 */
[----:B------:R-:W-:Y:S02]  /*0650*/  DFMA R38, R24, 24, R38 ;  /* 0x403800001826782b */ /* 0x000fe40000000026 */
[----:B------:R-:W-:Y:S01]  /*0660*/  DADD R14, -R10, 1 ;  /* 0x3ff000000a0e7429 */ /* 0x000fe20000000100 */
[----:B------:R-:W4:Y:S03]  /*0670*/  LDC.64 R26, c[0x0][0x3e8] ;  /* 0x0000fa00ff1a7b82 */ /* 0x000f260000000a00 */
[----:B-1----:R-:W-:-:S04]  /*0680*/  DADD R40, R40, -R36 ;  /* 0x0000000028287229 */ /* 0x002fc80000000824 */
[----:B------:R-:W-:Y:S02]  /*0690*/  DMUL R12, R12, R14 ;  /* 0x0000000e0c0c7228 */ /* 0x000fe40000000000 */
[C---:B--2---:R-:W-:Y:S02]  /*06a0*/  DFMA R30, R20.reuse, 6, R30 ;  /* 0x40180000141e782b */ /* 0x044fe4000000001e */
[C---:B------:R-:W-:Y:S02]  /*06b0*/  DFMA R38, R20.reuse, -12, R38 ;  /* 0xc02800001426782b */ /* 0x040fe40000000026 */
[----:B------:R-:W-:Y:S02]  /*06c0*/  DFMA R20, R20, 6, R32 ;  /* 0x401800001414782b */ /* 0x000fe40000000020 */
[----:B---3--:R-:W-:Y:S02]  /*06d0*/  DADD R40, R40, R34 ;  /* 0x0000000028287229 */ /* 0x008fe40000000022 */
[----:B------:R-:W-:-:S02]  /*06e0*/  DFMA R30, R22, -4, R30 ;  /* 0xc0100000161e782b */ /* 0x000fc4000000001e */
[----:B------:R-:W-:Y:S02]  /*06f0*/  DFMA R38, R22, 4, R38 ;  /* 0x401000001626782b */ /* 0x000fe40000000026 */
[----:B------:R-:W-:Y:S02]  /*0700*/  DMUL R22, R10, R8 ;  /* 0x000000080a167228 */ /* 0x000fe40000000000 */
[----:B------:R-:W-:Y:S02]  /*0710*/  DFMA R2, R4, R40, R2 ;  /* 0x000000280402722b */ /* 0x000fe40000000002 */
[----:B------:R-:W-:Y:S02]  /*0720*/  DFMA R30, R18, 8, R30 ;  /* 0x40200000121e782b */ /* 0x000fe4000000001e */
[----:B------:R-:W-:Y:S02]  /*0730*/  DMUL R4, R10, R8 ;  /* 0x000000080a047228 */ /* 0x000fe40000000000 */
[----:B------:R-:W-:-:S02]  /*0740*/  DMUL R22, R8, R22 ;  /* 0x0000001608167228 */ /* 0x000fc40000000000 */
[----:B------:R-:W-:Y:S02]  /*0750*/  DFMA R18, R18, -8, R38 ;  /* 0xc02000001212782b */ /* 0x000fe40000000026 */
[----:B----4-:R-:W-:Y:S02]  /*0760*/  DFMA R30, R26, -4, R30 ;  /* 0xc01000001a1e782b */ /* 0x010fe4000000001e */
[----:B------:R-:W-:Y:S02]  /*0770*/  DMUL R24, R8, R4 ;  /* 0x0000000408187228 */ /* 0x000fe40000000000 */
[----:B------:R-:W-:Y:S02]  /*0780*/  DADD R34, R34, R34 ;  /* 0x0000000022227229 */ /* 0x000fe40000000022 */
[----:B------:R-:W-:Y:S02]  /*0790*/  DFMA R2, R22, R20, R2 ;  /* 0x000000141602722b */ /* 0x000fe40000000002 */
[----:B------:R-:W-:-:S02]  /*07a0*/  DADD R36, R30, R36 ;  /* 0x000000001e247229 */ /* 0x000fc40000000024 */
[----:B------:R-:W-:Y:S02]  /*07b0*/  DFMA R18, R26, 4, R18 ;  /* 0x401000001a12782b */ /* 0x000fe40000000012 */
[C---:B------:R-:W-:Y:S02]  /*07c0*/  DMUL R22, R8.reuse, R22 ;  /* 0x0000001608167228 */ /* 0x040fe40000000000 */
[----:B------:R-:W-:Y:S02]  /*07d0*/  DMUL R24, R8, R24 ;  /* 0x0000001808187228 */ /* 0x000fe40000000000 */
[----:B------:R-:W-:-:S04]  /*07e0*/  DADD R34, R36, -R34 ;  /* 0x0000000024227229 */ /* 0x000fc80000000822 */
[----:B------:R-:W-:Y:S02]  /*07f0*/  DFMA R2, R22, R18, R2 ;  /* 0x000000121602722b */ /* 0x000fe40000000002 */
[----:B------:R-:W-:Y:S01]  /*0800*/  DMUL R24, R8, R24 ;  /* 0x0000001808187228 */ /* 0x000fe20000000000 */
[----:B------:R-:W1:Y:S01]  /*0810*/  LDC.64 R18, c[0x0][0x410] ;  /* 0x00010400ff127b82 */ /* 0x000e620000000a00 */
[----:B------:R-:W-:Y:S02]  /*0820*/  DADD R34, R34, UR8 ;  /* 0x0000000822227e29 */ /* 0x000fe40008000000 */
[----:B------:R-:W-:-:S06]  /*0830*/  DADD R8, -R10, R8 ;  /* 0x000000000a087229 */ /* 0x000fcc0000000108 */
[----:B------:R-:W-:-:S08]  /*0840*/  DFMA R2, R24, R34, R2 ;  /* 0x000000221802722b */ /* 0x000fd00000000002 */
[----:B------:R-:W-:Y:S01]  /*0850*/  DFMA R2, R4, R6, R2 ;  /* 0x000000060402722b */ /* 0x000fe20000000002 */
[----:B------:R-:W-:-:S04]  /*0860*/  IMAD R5, R29, UR7, R0 ;  /* 0x000000071d057c24 */ /* 0x000fc8000f8e0200 */
[----:B-1----:R-:W-:-:S03]  /*0870*/  IMAD.WIDE R4, R5, 0x8, R18 ;  /* 0x0000000805047825 */ /* 0x002fc600078e0212 */
[----:B------:R-:W-:-:S08]  /*0880*/  DMUL R2, R2, R12 ;  /* 0x0000000c02027228 */ /* 0x000fd00000000000 */
[----:B0-----:R-:W-:-:S07]  /*0890*/  DFMA R2, R8, R16, R2 ;  /* 0x000000100802722b */ /* 0x001fce0000000002 */
[----:B------:R-:W-:Y:S01]  /*08a0*/  STG.E.64 desc[UR4][R4.64], R2 ;  /* 0x0000000204007986 */ /* 0x000fe2000c101b04 */
[----:B------:R-:W-:Y:S05]  /*08b0*/  EXIT ;  /* 0x000000000000794d */ /* 0x000fea0003800000 */
.L_x_14:
        /* <DEDUP_REMOVED lines=12> */
.L_x_166:


//--------------------- .text._Z20include_bc_hex_tetraPddddddddddddddddiiS_ --------------------------
	.section	.text._Z20include_bc_hex_tetraPddddddddddddddddiiS_,"ax",@progbits
	.align	128
        .global         _Z20include_bc_hex_tetraPddddddddddddddddiiS_
        .type           _Z20include_bc_hex_tetraPddddddddddddddddiiS_,@function
        .size           _Z20include_bc_hex_tetraPddddddddddddddddiiS_,(.L_x_151 - _Z20include_bc_hex_tetraPddddddddddddddddiiS_)
        .other          _Z20include_bc_hex_tetraPddddddddddddddddiiS_,@"STO_CUDA_ENTRY STV_DEFAULT"
_Z20include_bc_hex_tetraPddddddddddddddddiiS_:
.text._Z20include_bc_hex_tetraPddddddddddddddddiiS_:
        /* <DEDUP_REMOVED lines=8> */
[----:B--2---:R-:W-:-:S03]  /*0080*/  DADD R2, R12, R12 ;  /* 0x000000000c027229 */ /* 0x004fc6000000000c */
[----:B------:R-:W0:Y:S01]  /*0090*/  LDC.64 R16, c[0x0][0x3b0] ;  /* 0x0000ec00ff107b82 */ /* 0x000e220000000a00 */
[C---:B------:R-:W-:Y:S02]  /*00a0*/  DMUL R4, R12.reuse, -6 ;  /* 0xc01800000c047828 */ /* 0x040fe40000000000 */
[C---:B------:R-:W-:Y:S02]  /*00b0*/  DMUL R6, R12.reuse, 6 ;  /* 0x401800000c067828 */ /* 0x040fe40000000000 */
[C---:B------:R-:W-:Y:S02]  /*00c0*/  DFMA R22, R12.reuse, -2, -R10 ;  /* 0xc00000000c16782b */ /* 0x040fe4000000080a */
[--C-:B---3--:R-:W-:Y:S01]  /*00d0*/  DFMA R10, R12, -2, R28.reuse ;  /* 0xc00000000c0a782b */ /* 0x108fe2000000001c */
[----:B------:R-:W2:Y:S01]  /*00e0*/  LDC.64 R34, c[0x0][0x3c8] ;  /* 0x0000f200ff227b82 */ /* 0x000ea20000000a00 */
[----:B------:R-:W-:Y:S02]  /*00f0*/  DADD R14, R2, -R28 ;  /* 0x00000000020e7229 */ /* 0x000fe4000000081c */
[----:B------:R-:W-:-:S02]  /*0100*/  DFMA R20, R28, 3, R4 ;  /* 0x400800001c14782b */ /* 0x000fc40000000004 */
[----:B------:R-:W-:Y:S02]  /*0110*/  DFMA R28, R28, -3, R6 ;  /* 0xc00800001c1c782b */ /* 0x000fe40000000006 */
[----:B----4-:R-:W-:Y:S02]  /*0120*/  DADD R12, R26, R26 ;  /* 0x000000001a0c7229 */ /* 0x010fe4000000001a */
[----:B------:R-:W-:Y:S02]  /*0130*/  DFMA R30, R8, -4, R10 ;  /* 0xc0100000081e782b */ /* 0x000fe4000000000a */
[----:B------:R-:W-:Y:S01]  /*0140*/  DADD R14, R14, R8 ;  /* 0x000000000e0e7229 */ /* 0x000fe20000000008 */
[----:B------:R-:W3:Y:S01]  /*0150*/  LDC.64 R10, c[0x0][0x3b8] ;  /* 0x0000ee00ff0a7b82 */ /* 0x000ee20000000a00 */
[----:B------:R-:W-:Y:S02]  /*0160*/  DADD R24, -R18, R20 ;  /* 0x0000000012187229 */ /* 0x000fe40000000114 */
[----:B------:R-:W-:-:S02]  /*0170*/  DFMA R28, R8, 9, R28 ;  /* 0x40220000081c782b */ /* 0x000fc4000000001c */
[----:B------:R-:W-:Y:S02]  /*0180*/  DFMA R30, R26, 8, R30 ;  /* 0x402000001a1e782b */ /* 0x000fe4000000001e */
[----:B------:R-:W-:Y:S02]  /*0190*/  DADD R20, -R12, R14 ;  /* 0x000000000c147229 */ /* 0x000fe4000000010e */
[C---:B------:R-:W-:Y:S02]  /*01a0*/  DFMA R36, R26.reuse, 12, R24 ;  /* 0x402800001a24782b */ /* 0x040fe40000000018 */
[----:B------:R-:W-:Y:S01]  /*01b0*/  DFMA R28, R26, -18, R28 ;  /* 0xc03200001a1c782b */ /* 0x000fe2000000001c */
[----:B------:R-:W4:Y:S01]  /*01c0*/  LDC.64 R24, c[0x0][0x3c0] ;  /* 0x0000f000ff187b82 */ /* 0x000f220000000a00 */
[C---:B------:R-:W-:Y:S02]  /*01d0*/  DFMA R4, R8.reuse, -18, R4 ;  /* 0xc03200000804782b */ /* 0x040fe40000000004 */
[----:B------:R-:W-:-:S02]  /*01e0*/  DFMA R2, R8, 8, R2 ;  /* 0x402000000802782b */ /* 0x000fc40000000002 */
[----:B0-----:R-:W-:Y:S02]  /*01f0*/  DFMA R14, R16, -4, R30 ;  /* 0xc0100000100e782b */ /* 0x001fe4000000001e */
[----:B------:R-:W-:Y:S02]  /*0200*/  DADD R20, R20, R16 ;  /* 0x0000000014147229 */ /* 0x000fe40000000010 */
[C---:B------:R-:W-:Y:S02]  /*0210*/  DFMA R36, R16.reuse, -6, R36 ;  /* 0xc01800001024782b */ /* 0x040fe40000000024 */
[----:B------:R-:W-:Y:S02]  /*0220*/  DFMA R16, R16, 9, R28 ;  /* 0x402200001010782b */ /* 0x000fe4000000001c */
[----:B------:R-:W-:Y:S01]  /*0230*/  DFMA R4, R26, 18, R4 ;  /* 0x403200001a04782b */ /* 0x000fe20000000004 */
[----:B------:R-:W0:Y:S01]  /*0240*/  LDC.64 R28, c[0x0][0x3d0] ;  /* 0x0000f400ff1c7b82 */ /* 0x000e220000000a00 */
[----:B------:R-:W-:-:S02]  /*0250*/  DADD R22, R22, R12 ;  /* 0x0000000016167229 */ /* 0x000fc4000000000c */
[----:B------:R-:W-:Y:S02]  /*0260*/  DFMA R12, R26, -8, R2 ;  /* 0xc02000001a0c782b */ /* 0x000fe40000000002 */
[C---:B---3--:R-:W-:Y:S02]  /*0270*/  DMUL R32, R10.reuse, 9 ;  /* 0x402200000a207828 */ /* 0x048fe40000000000 */
[C---:B------:R-:W-:Y:S02]  /*0280*/  DMUL R2, R10.reuse, 6 ;  /* 0x401800000a027828 */ /* 0x040fe40000000000 */
[C---:B------:R-:W-:Y:S02]  /*0290*/  DFMA R30, R10.reuse, 18, R4 ;  /* 0x403200000a1e782b */ /* 0x040fe40000000004 */
[C---:B------:R-:W-:Y:S01]  /*02a0*/  DFMA R18, R10.reuse, 3, -R18 ;  /* 0x400800000a12782b */ /* 0x040fe20000000812 */
[----:B------:R-:W3:Y:S01]  /*02b0*/  LDC.64 R4, c[0x0][0x3e8] ;  /* 0x0000fa00ff047b82 */ /* 0x000ee20000000a00 */
[----:B------:R-:W-:-:S02]  /*02c0*/  DFMA R12, R10, -12, R12 ;  /* 0xc02800000a0c782b */ /* 0x000fc4000000000c */
[----:B------:R-:W-:Y:S02]  /*02d0*/  DFMA R36, R10, 3, R36 ;  /* 0x400800000a24782b */ /* 0x000fe40000000024 */
[----:B------:R-:W-:Y:S02]  /*02e0*/  DADD R10, R2, R14 ;  /* 0x00000000020a7229 */ /* 0x000fe4000000000e */
[----:B------:R-:W-:Y:S02]  /*02f0*/  DADD R38, -R32, R16 ;  /* 0x0000000020267229 */ /* 0x000fe40000000110 */
[C---:B------:R-:W-:Y:S02]  /*0300*/  DFMA R16, R8.reuse, -4, R2 ;  /* 0xc01000000810782b */ /* 0x040fe40000000002 */
[----:B------:R-:W-:Y:S02]  /*0310*/  DFMA R32, R8, 9, -R32 ;  /* 0x402200000820782b */ /* 0x000fe40000000820 */
[----:B------:R-:W-:-:S02]  /*0320*/  DFMA R40, RZ, R18, R8 ;  /* 0x00000012ff28722b */ /* 0x000fc40000000008 */
[C---:B----4-:R-:W-:Y:S02]  /*0330*/  DFMA R10, R24.reuse, -12, R10 ;  /* 0xc0280000180a782b */ /* 0x050fe4000000000a */
[----:B------:R-:W-:Y:S02]  /*0340*/  DFMA R14, R24, -6, R36 ;  /* 0xc0180000180e782b */ /* 0x000fe40000000024 */
[----:B------:R-:W-:Y:S02]  /*0350*/  DFMA R6, R8, 12, R6 ;  /* 0x402800000806782b */ /* 0x000fe40000000006 */
[----:B------:R-:W-:Y:S01]  /*0360*/  DFMA R38, R24, 18, R38 ;  /* 0x403200001826782b */ /* 0x000fe20000000026 */
[----:B------:R-:W4:Y:S01]  /*0370*/  LDC.64 R8, c[0x0][0x3d8] ;  /* 0x0000f600ff087b82 */ /* 0x000f220000000a00 */
[C---:B0-----:R-:W-:Y:S02]  /*0380*/  DFMA R36, R28.reuse, -4, R16 ;  /* 0xc01000001c24782b */ /* 0x041fe40000000010 */
[----:B------:R-:W-:-:S02]  /*0390*/  DFMA R16, R28, 3, R32 ;  /* 0x400800001c10782b */ /* 0x000fc40000000020 */
[----:B------:R-:W-:Y:S02]  /*03a0*/  DFMA R32, RZ, R22, R40 ;  /* 0x00000016ff20722b */ /* 0x000fe40000000028 */
[C---:B--2---:R-:W-:Y:S02]  /*03b0*/  DFMA R10, R34.reuse, 6, R10 ;  /* 0x40180000220a782b */ /* 0x044fe4000000000a */
[C---:B------:R-:W-:Y:S02]  /*03c0*/  DFMA R14, R34.reuse, 3, R14 ;  /* 0x40080000220e782b */ /* 0x040fe4000000000e */
[----:B------:R-:W-:Y:S02]  /*03d0*/  DFMA R34, R34, -9, R38 ;  /* 0xc02200002222782b */ /* 0x000fe40000000026 */
[----:B------:R-:W-:Y:S02]  /*03e0*/  DFMA R38, R24, 12, R12 ;  /* 0x402800001826782b */ /* 0x000fe4000000000c */
[----:B---3--:R-:W-:-:S02]  /*03f0*/  DADD R12, R36, R4 ;  /* 0x00000000240c7229 */ /* 0x008fc40000000004 */
[----:B------:R-:W-:Y:S01]  /*0400*/  DFMA R42, R24, -18, R30 ;  /* 0xc0320000182a782b */ /* 0x000fe2000000001e */
[----:B------:R-:W0:Y:S01]  /*0410*/  LDC.64 R36, c[0x0][0x3f0] ;  /* 0x0000fc00ff247b82 */ /* 0x000e220000000a00 */
[----:B------:R-:W-:Y:S02]  /*0420*/  DFMA R40, RZ, R16, R32 ;  /* 0x00000010ff28722b */ /* 0x000fe40000000020 */
[C---:B------:R-:W-:Y:S02]  /*0430*/  DFMA R38, R28.reuse, 8, R38 ;  /* 0x402000001c26782b */ /* 0x040fe40000000026 */
[C---:B------:R-:W-:Y:S02]  /*0440*/  DFMA R10, R28.reuse, -4, R10 ;  /* 0xc01000001c0a782b */ /* 0x040fe4000000000a */
[----:B------:R-:W-:Y:S01]  /*0450*/  DFMA R32, R28, -6, R42 ;  /* 0xc01800001c20782b */ /* 0x000fe2000000002a */
[----:B------:R-:W2:Y:S01]  /*0460*/  LDC.64 R30, c[0x0][0x3e0] ;  /* 0x0000f800ff1e7b82 */ /* 0x000ea20000000a00 */
[----:B------:R-:W-:-:S02]  /*0470*/  DFMA R40, RZ, R12, R40 ;  /* 0x0000000cff28722b */ /* 0x000fc40000000028 */
[----:B------:R-:W-:Y:S02]  /*0480*/  DFMA R34, R28, 3, R34 ;  /* 0x400800001c22782b */ /* 0x000fe40000000022 */
[C---:B----4-:R-:W-:Y:S02]  /*0490*/  DFMA R28, R8.reuse, -8, R38 ;  /* 0xc0200000081c782b */ /* 0x050fe40000000026 */
[----:B------:R-:W-:Y:S02]  /*04a0*/  DFMA R38, R8, 8, R10 ;  /* 0x402000000826782b */ /* 0x000fe4000000000a */
[----:B------:R-:W-:Y:S02]  /*04b0*/  DFMA R40, RZ, R20, R40 ;  /* 0x00000014ff28722b */ /* 0x000fe40000000028 */
[----:B------:R-:W-:Y:S02]  /*04c0*/  DADD R42, R4, R4 ;  /* 0x00000000042a7229 */ /* 0x000fe40000000004 */
[----:B------:R-:W-:-:S02]  /*04d0*/  DFMA R10, R8, 6, R32 ;  /* 0x40180000080a782b */ /* 0x000fc40000000020 */
[----:B------:R-:W-:Y:S02]  /*04e0*/  DFMA R34, R8, -6, R34 ;  /* 0xc01800000822782b */ /* 0x000fe40000000022 */
[----:B------:R-:W-:Y:S02]  /*04f0*/  DFMA R32, RZ, R14, R40 ;  /* 0x0000000eff20722b */ /* 0x000fe40000000028 */
[----:B------:R-:W-:Y:S02]  /*0500*/  DADD R28, R28, -R42 ;  /* 0x000000001c1c7229 */ /* 0x000fe4000000082a */
[----:B0-----:R-:W-:Y:S02]  /*0510*/  DADD R36, R36, R36 ;  /* 0x0000000024247229 */ /* 0x001fe40000000024 */
[----:B------:R-:W-:Y:S02]  /*0520*/  DFMA R26, R26, -12, R6 ;  /* 0xc02800001a1a782b */ /* 0x000fe40000000006 */
[----:B--2---:R-:W-:Y:S01]  /*0530*/  DFMA R40, R30, -4, R38 ;  /* 0xc01000001e28782b */ /* 0x004fe20000000026 */
[----:B------:R-:W0:Y:S01]  /*0540*/  LDC.64 R38, c[0x0][0x3f8] ;  /* 0x0000fe00ff267b82 */ /* 0x000e220000000a00 */
[----:B------:R-:W-:-:S02]  /*0550*/  DFMA R32, RZ, R10, R32 ;  /* 0x0000000aff20722b */ /* 0x000fc40000000020 */
[----:B------:R-:W-:Y:S02]  /*0560*/  DADD R8, R28, R36 ;  /* 0x000000001c087229 */ /* 0x000fe40000000024 */
[----:B------:R-:W-:Y:S02]  /*0570*/  DFMA R6, R30, 3, R34 ;  /* 0x400800001e06782b */ /* 0x000fe40000000022 */
[----:B------:R-:W-:Y:S02]  /*0580*/  DADD R40, R40, R4 ;  /* 0x0000000028287229 */ /* 0x000fe40000000004 */
[----:B------:R-:W-:Y:S02]  /*0590*/  DADD R26, -R2, R26 ;  /* 0x00000000021a7229 */ /* 0x000fe4000000011a */
[----:B------:R-:W-:-:S04]  /*05a0*/  DFMA R32, RZ, R8, R32 ;  /* 0x00000008ff20722b */ /* 0x000fc80000000020 */
[----:B------:R-:W-:Y:S02]  /*05b0*/  DADD R4, -R36, R40 ;  /* 0x0000000024047229 */ /* 0x000fe40000000128 */
[----:B------:R-:W-:Y:S02]  /*05c0*/  DFMA R24, R24, 6, R26 ;  /* 0x401800001818782b */ /* 0x000fe4000000001a */
[----:B------:R-:W-:-:S04]  /*05d0*/  DFMA R32, RZ, R6, R32 ;  /* 0x00000006ff20722b */ /* 0x000fc80000000020 */
[----:B0-----:R-:W-:-:S08]  /*05e0*/  DADD R4, R4, R38 ;  /* 0x0000000004047229 */ /* 0x001fd00000000026 */
        /* <DEDUP_REMOVED lines=8> */
[----:B------:R-:W-:Y:S01]  /*0670*/  DADD R26, RZ, R26 ;  /* 0x00000000ff1a7229 */ /* 0x000fe2000000001a */
[----:B0-----:R-:W1:Y:S04]  /*0680*/  MUFU.RCP64H R3, UR6 ;  /* 0x0000000600037d08 */ /* 0x001e680008001800 */
[----:B-1----:R-:W-:-:S08]  /*0690*/  DFMA R28, R2, -R30, 1 ;  /* 0x3ff00000021c742b */ /* 0x002fd0000000081e */
[----:B------:R-:W-:-:S08]  /*06a0*/  DFMA R28, R28, R28, R28 ;  /* 0x0000001c1c1c722b */ /* 0x000fd0000000001c */
[----:B------:R-:W-:-:S08]  /*06b0*/  DFMA R28, R2, R28, R2 ;  /* 0x0000001c021c722b */ /* 0x000fd00000000002 */
[----:B------:R-:W-:-:S08]  /*06c0*/  DFMA R2, R28, -R30, 1 ;  /* 0x3ff000001c02742b */ /* 0x000fd0000000081e */
[----:B------:R-:W-:-:S08]  /*06d0*/  DFMA R2, R28, R2, R28 ;  /* 0x000000021c02722b */ /* 0x000fd0000000001c */
[----:B------:R-:W-:-:S08]  /*06e0*/  DMUL R28, R2, 0.25 ;  /* 0x3fd00000021c7828 */ /* 0x000fd00000000000 */
[----:B------:R-:W-:-:S08]  /*06f0*/  DFMA R30, R28, -R30, 0.25 ;  /* 0x3fd000001c1e742b */ /* 0x000fd0000000081e */
[----:B------:R-:W-:-:S10]  /*0700*/  DFMA R2, R2, R30, R28 ;  /* 0x0000001e0202722b */ /* 0x000fd4000000001c */
        /* <DEDUP_REMOVED lines=8> */
[----:B01----:R-:W-:Y:S05]  /*0790*/  CALL.REL.NOINC `($__internal_1_$__cuda_sm20_div_rn_f64_full) ;  /* 0x0000000400747944 */ /* 0x003fea0003c00000 */
.L_x_16:
        /* <DEDUP_REMOVED lines=21> */
[----:B------:R-:W-:Y:S05]  /*08f0*/  CALL.REL.NOINC `($__internal_1_$__cuda_sm20_div_rn_f64_full) ;  /* 0x00000004001c7944 */ /* 0x000fea0003c00000 */
.L_x_17:
[----:B------:R-:W0:Y:S02]  /*0900*/  LDC.64 R26, c[0x0][0x408] ;  /* 0x00010200ff1a7b82 */ /* 0x000e240000000a00 */
[----:B0-----:R-:W2:Y:S02]  /*0910*/  LDG.E.64 R28, desc[UR4][R26.64] ;  /* 0x000000041a1c7981 */ /* 0x001ea4000c1e1b00 */
[----:B--2---:R-:W-:-:S07]  /*0920*/  DADD R28, R28, R2 ;  /* 0x000000001c1c7229 */ /* 0x004fce0000000002 */
[----:B------:R0:W-:Y:S04]  /*0930*/  STG.E.64 desc[UR4][R26.64], R28 ;  /* 0x0000001c1a007986 */ /* 0x0001e8000c101b04 */
.L_x_15:
        /* <DEDUP_REMOVED lines=24> */
[----:B------:R-:W-:-:S08]  /*0ac0*/  DMUL R2, R6, -0.25 ;  /* 0xbfd0000006027828 */ /* 0x000fd00000000000 */
[----:B------:R-:W-:-:S08]  /*0ad0*/  DFMA R4, R2, -R4, -0.25 ;  /* 0xbfd000000204742b */ /* 0x000fd00000000804 */
        /* <DEDUP_REMOVED lines=10> */
[----:B01----:R-:W-:Y:S05]  /*0b80*/  CALL.REL.NOINC `($__internal_1_$__cuda_sm20_div_rn_f64_full) ;  /* 0x0000000000787944 */ /* 0x003fea0003c00000 */
.L_x_18:
[----:B------:R-:W1:Y:S08]  /*0b90*/  LDC R9, c[0x0][0x400] ;  /* 0x00010000ff097b82 */ /* 0x000e700000000800 */
[----:B------:R-:W1:Y:S02]  /*0ba0*/  LDC.64 R6, c[0x0][0x380] ;  /* 0x0000e000ff067b82 */ /* 0x000e640000000a00 */
[----:B-1----:R-:W-:-:S05]  /*0bb0*/  IMAD.WIDE R6, R9, 0x8, R6 ;  /* 0x0000000809067825 */ /* 0x002fca00078e0206 */
        /* <DEDUP_REMOVED lines=17> */
[----:B------:R-:W-:-:S07]  /*0cd0*/  MOV R42, 0xcf0 ;  /* 0x00000cf0002a7802 */ /* 0x000fce0000000f00 */
[----:B------:R-:W-:Y:S05]  /*0ce0*/  CALL.REL.NOINC `($__internal_1_$__cuda_sm20_div_rn_f64_full) ;  /* 0x0000000000207944 */ /* 0x000fea0003c00000 */
.L_x_19:
[----:B------:R-:W0:Y:S08]  /*0cf0*/  LDC.64 R6, c[0x0][0x400] ;  /* 0x00010000ff067b82 */ /* 0x000e300000000a00 */
[----:B------:R-:W1:Y:S01]  /*0d00*/  LDC.64 R4, c[0x0][0x408] ;  /* 0x00010200ff047b82 */ /* 0x000e620000000a00 */
[----:B0-----:R-:W-:-:S04]  /*0d10*/  IMAD R7, R6, R7, RZ ;  /* 0x0000000706077224 */ /* 0x001fc800078e02ff */
[----:B-1----:R-:W-:-:S05]  /*0d20*/  IMAD.WIDE R4, R7, 0x8, R4 ;  /* 0x0000000807047825 */ /* 0x002fca00078e0204 */
[----:B------:R-:W2:Y:S02]  /*0d30*/  LDG.E.64 R6, desc[UR4][R4.64+-0x8] ;  /* 0xfffff80404067981 */ /* 0x000ea4000c1e1b00 */
[----:B--2---:R-:W-:-:S07]  /*0d40*/  DADD R6, R6, -R2 ;  /* 0x0000000006067229 */ /* 0x004fce0000000802 */
[----:B------:R-:W-:Y:S01]  /*0d50*/  STG.E.64 desc[UR4][R4.64+-0x8], R6 ;  /* 0xfffff80604007986 */ /* 0x000fe2000c101b04 */
[----:B------:R-:W-:Y:S05]  /*0d60*/  EXIT ;  /* 0x000000000000794d */ /* 0x000fea0003800000 */
        .weak           $__internal_1_$__cuda_sm20_div_rn_f64_full
        .type           $__internal_1_$__cuda_sm20_div_rn_f64_full,@function
        .size           $__internal_1_$__cuda_sm20_div_rn_f64_full,(.L_x_151 - $__internal_1_$__cuda_sm20_div_rn_f64_full)
$__internal_1_$__cuda_sm20_div_rn_f64_full:
[C---:B------:R-:W-:Y:S01]  /*0d70*/  FSETP.GEU.AND P0, PT, |R29|.reuse, 1.469367938527859385e-39, PT ;  /* 0x001000001d00780b */ /* 0x040fe20003f0e200 */
[----:B------:R-:W-:Y:S01]  /*0d80*/  IMAD.MOV.U32 R34, RZ, RZ, 0x1 ;  /* 0x00000001ff227424 */ /* 0x000fe200078e00ff */
[C---:B------:R-:W-:Y:S01]  /*0d90*/  LOP3.LUT R2, R29.reuse, 0x800fffff, RZ, 0xc0, !PT ;  /* 0x800fffff1d027812 */ /* 0x040fe200078ec0ff */
[----:B------:R-:W-:Y:S01]  /*0da0*/  IMAD.MOV.U32 R0, RZ, RZ, 0x1ca00000 ;  /* 0x1ca00000ff007424 */ /* 0x000fe200078e00ff */
[----:B------:R-:W-:Y:S02]  /*0db0*/  LOP3.LUT R41, R29, 0x7ff00000, RZ, 0xc0, !PT ;  /* 0x7ff000001d297812 */ /* 0x000fe400078ec0ff */
[----:B------:R-:W-:Y:S01]  /*0dc0*/  LOP3.LUT R3, R2, 0x3ff00000, RZ, 0xfc, !PT ;  /* 0x3ff0000002037812 */ /* 0x000fe200078efcff */
[----:B------:R-:W-:Y:S01]  /*0dd0*/  IMAD.MOV.U32 R2, RZ, RZ, R28 ;  /* 0x000000ffff027224 */ /* 0x000fe200078e001c */
[----:B------:R-:W-:-:S04]  /*0de0*/  LOP3.LUT R40, R31, 0x7ff00000, RZ, 0xc0, !PT ;  /* 0x7ff000001f287812 */ /* 0x000fc800078ec0ff */
[----:B------:R-:W-:Y:S01]  /*0df0*/  ISETP.GE.U32.AND P1, PT, R40, R41, PT ;  /* 0x000000292800720c */ /* 0x000fe20003f26070 */
[----:B------:R-:W-:Y:S01]  /*0e00*/  @!P0 DMUL R2, R28, 8.98846567431157953865e+307 ;  /* 0x7fe000001c028828 */ /* 0x000fe20000000000 */
[----:B------:R-:W-:-:S05]  /*0e10*/  IMAD.MOV.U32 R43, RZ, RZ, R40 ;  /* 0x000000ffff2b7224 */ /* 0x000fca00078e0028 */
        /* <DEDUP_REMOVED lines=19> */
.L_x_20:
[----:B------:R-:W-:Y:S01]  /*0f50*/  DMUL R36, R34, R32 ;  /* 0x0000002022247228 */ /* 0x000fe20000000000 */
[----:B------:R-:W-:-:S07]  /*0f60*/  @!P0 LOP3.LUT R41, R3, 0x7ff00000, RZ, 0xc0, !PT ;  /* 0x7ff0000003298812 */ /* 0x000fce00078ec0ff */
[----:B------:R-:W-:-:S08]  /*0f70*/  DFMA R38, R36, -R2, R32 ;  /* 0x800000022426722b */ /* 0x000fd00000000020 */
[----:B------:R-:W-:Y:S01]  /*0f80*/  DFMA R38, R34, R38, R36 ;  /* 0x000000262226722b */ /* 0x000fe20000000024 */
[----:B------:R-:W-:-:S05]  /*0f90*/  VIADD R34, R43, 0xffffffff ;  /* 0xffffffff2b227836 */ /* 0x000fca0000000000 */
[----:B------:R-:W-:Y:S01]  /*0fa0*/  ISETP.GT.U32.AND P0, PT, R34, 0x7feffffe, PT ;  /* 0x7feffffe2200780c */ /* 0x000fe20003f04070 */
[----:B------:R-:W-:-:S05]  /*0fb0*/  VIADD R34, R41, 0xffffffff ;  /* 0xffffffff29227836 */ /* 0x000fca0000000000 */
[----:B------:R-:W-:-:S13]  /*0fc0*/  ISETP.GT.U32.OR P0, PT, R34, 0x7feffffe, P0 ;  /* 0x7feffffe2200780c */ /* 0x000fda0000704470 */
[----:B------:R-:W-:Y:S05]  /*0fd0*/  @P0 BRA `(.L_x_21) ;  /* 0x00000000006c0947 */ /* 0x000fea0003800000 */
[----:B------:R-:W-:-:S04]  /*0fe0*/  LOP3.LUT R31, R29, 0x7ff00000, RZ, 0xc0, !PT ;  /* 0x7ff000001d1f7812 */ /* 0x000fc800078ec0ff */
[CC--:B------:R-:W-:Y:S02]  /*0ff0*/  VIADDMNMX R30, R40.reuse, -R31.reuse, 0xb9600000, !PT ;  /* 0xb9600000281e7446 */ /* 0x0c0fe4000780091f */
[----:B------:R-:W-:Y:S02]  /*1000*/  ISETP.GE.U32.AND P0, PT, R40, R31, PT ;  /* 0x0000001f2800720c */ /* 0x000fe40003f06070 */
[----:B------:R-:W-:Y:S02]  /*1010*/  VIMNMX R30, PT, PT, R30, 0x46a00000, PT ;  /* 0x46a000001e1e7848 */ /* 0x000fe40003fe0100 */
[----:B------:R-:W-:-:S05]  /*1020*/  SEL R31, R0, 0x63400000, !P0 ;  /* 0x63400000001f7807 */ /* 0x000fca0004000000 */
[----:B------:R-:W-:Y:S02]  /*1030*/  IMAD.IADD R0, R30, 0x1, -R31 ;  /* 0x000000011e007824 */ /* 0x000fe400078e0a1f */
[----:B------:R-:W-:Y:S02]  /*1040*/  IMAD.MOV.U32 R30, RZ, RZ, RZ ;  /* 0x000000ffff1e7224 */ /* 0x000fe400078e00ff */
        /* <DEDUP_REMOVED lines=11> */
[----:B------:R-:W-:Y:S01]  /*1100*/  DMUL.RP R30, R38, R30 ;  /* 0x0000001e261e7228 */ /* 0x000fe20000008000 */
[----:B------:R-:W-:-:S06]  /*1110*/  IMAD.MOV.U32 R2, RZ, RZ, RZ ;  /* 0x000000ffff027224 */ /* 0x000fcc00078e00ff */
[----:B------:R-:W-:-:S03]  /*1120*/  DFMA R2, R34, -R2, R38 ;  /* 0x800000022202722b */ /* 0x000fc60000000026 */
[----:B------:R-:W-:-:S03]  /*1130*/  LOP3.LUT R29, R31, R29, RZ, 0x3c, !PT ;  /* 0x0000001d1f1d7212 */ /* 0x000fc600078e3cff */
[----:B------:R-:W-:-:S04]  /*1140*/  IADD3 R2, PT, PT, -R0, -0x43300000, RZ ;  /* 0xbcd0000000027810 */ /* 0x000fc80007ffe1ff */
[----:B------:R-:W-:-:S04]  /*1150*/  FSETP.NEU.AND P0, PT, |R3|, R2, PT ;  /* 0x000000020300720b */ /* 0x000fc80003f0d200 */
[----:B------:R-:W-:Y:S02]  /*1160*/  FSEL R34, R30, R34, !P0 ;  /* 0x000000221e227208 */ /* 0x000fe40004000000 */
[----:B------:R-:W-:Y:S01]  /*1170*/  FSEL R35, R29, R35, !P0 ;  /* 0x000000231d237208 */ /* 0x000fe20004000000 */
[----:B------:R-:W-:Y:S06]  /*1180*/  BRA `(.L_x_22) ;  /* 0x0000000000547947 */ /* 0x000fec0003800000 */
.L_x_21:
        /* <DEDUP_REMOVED lines=16> */
.L_x_24:
[----:B------:R-:W-:Y:S01]  /*1290*/  LOP3.LUT R35, R29, 0x80000, RZ, 0xfc, !PT ;  /* 0x000800001d237812 */ /* 0x000fe200078efcff */
[----:B------:R-:W-:Y:S01]  /*12a0*/  IMAD.MOV.U32 R34, RZ, RZ, R28 ;  /* 0x000000ffff227224 */ /* 0x000fe200078e001c */
[----:B------:R-:W-:Y:S06]  /*12b0*/  BRA `(.L_x_22) ;  /* 0x0000000000087947 */ /* 0x000fec0003800000 */
.L_x_23:
[----:B------:R-:W-:Y:S01]  /*12c0*/  LOP3.LUT R35, R31, 0x80000, RZ, 0xfc, !PT ;  /* 0x000800001f237812 */ /* 0x000fe200078efcff */
[----:B------:R-:W-:-:S07]  /*12d0*/  IMAD.MOV.U32 R34, RZ, RZ, R30 ;  /* 0x000000ffff227224 */ /* 0x000fce00078e001e */
.L_x_22:
[----:B------:R-:W-:Y:S02]  /*12e0*/  IMAD.MOV.U32 R43, RZ, RZ, 0x0 ;  /* 0x00000000ff2b7424 */ /* 0x000fe400078e00ff */
[----:B------:R-:W-:Y:S02]  /*12f0*/  IMAD.MOV.U32 R2, RZ, RZ, R34 ;  /* 0x000000ffff027224 */ /* 0x000fe400078e0022 */
[----:B------:R-:W-:Y:S01]  /*1300*/  IMAD.MOV.U32 R3, RZ, RZ, R35 ;  /* 0x000000ffff037224 */ /* 0x000fe200078e0023 */
[----:B------:R-:W-:Y:S06]  /*1310*/  RET.REL.NODEC R42 `(_Z20include_bc_hex_tetraPddddddddddddddddiiS_) ;  /* 0xffffffec2a387950 */ /* 0x000fec0003c3ffff */
.L_x_25:
        /* <DEDUP_REMOVED lines=14> */
.L_x_151:


//--------------------- .text._Z17Mfunc5D_hex_tetraPdS_S_S_S_ddddddddddddddddddiiiiiS_ --------------------------
	.section	.text._Z17Mfunc5D_hex_tetraPdS_S_S_S_ddddddddddddddddddiiiiiS_,"ax",@progbits
	.align	128
        .global         _Z17Mfunc5D_hex_tetraPdS_S_S_S_ddddddddddddddddddiiiiiS_
        .type           _Z17Mfunc5D_hex_tetraPdS_S_S_S_ddddddddddddddddddiiiiiS_,@function
        .size           _Z17Mfunc5D_hex_tetraPdS_S_S_S_ddddddddddddddddddiiiiiS_,(.L_x_168 - _Z17Mfunc5D_hex_tetraPdS_S_S_S_ddddddddddddddddddiiiiiS_)
        .other          _Z17Mfunc5D_hex_tetraPdS_S_S_S_ddddddddddddddddddiiiiiS_,@"STO_CUDA_ENTRY STV_DEFAULT"
_Z17Mfunc5D_hex_tetraPdS_S_S_S_ddddddddddddddddddiiiiiS_:
.text._Z17Mfunc5D_hex_tetraPdS_S_S_S_ddddddddddddddddddiiiiiS_:
        /* <DEDUP_REMOVED lines=305> */
.L_x_26:
        /* <DEDUP_REMOVED lines=15> */
.L_x_168:


//--------------------- .text._Z17Mfunc4D_hex_tetraPdS_S_S_dddddddddddddddddiiiiS_ --------------------------
	.section	.text._Z17Mfunc4D_hex_tetraPdS_S_S_dddddddddddddddddiiiiS_,"ax",@progbits
	.align	128
        .global         _Z17Mfunc4D_hex_tetraPdS_S_S_dddddddddddddddddiiiiS_
        .type           _Z17Mfunc4D_hex_tetraPdS_S_S_dddddddddddddddddiiiiS_,@function
        .size           _Z17Mfunc4D_hex_tetraPdS_S_S_dddddddddddddddddiiiiS_,(.L_x_169 - _Z17Mfunc4D_hex_tetraPdS_S_S_dddddddddddddddddiiiiS_)
        .other          _Z17Mfunc4D_hex_tetraPdS_S_S_dddddddddddddddddiiiiS_,@"STO_CUDA_ENTRY STV_DEFAULT"
_Z17Mfunc4D_hex_tetraPdS_S_S_dddddddddddddddddiiiiS_:
.text._Z17Mfunc4D_hex_tetraPdS_S_S_dddddddddddddddddiiiiS_:
        /* <DEDUP_REMOVED lines=10> */
[----:B------:R-:W-:Y:S01]  /*00a0*/  ISETP.NE.U32.AND P2, PT, RZ, UR4, PT ;  /* 0x00000004ff007c0c */ /* 0x000fe2000bf45070 */
[----:B-1----:R-:W-:Y:S01]  /*00b0*/  IMAD R43, R43, UR5, R4 ;  /* 0x000000052b2b7c24 */ /* 0x002fe2000f8e0204 */
[----:B------:R-:W0:Y:S08]  /*00c0*/  I2F.U32.RP R0, UR4 ;  /* 0x0000000400007d06 */ /* 0x000e300008209000 */
[----:B0-----:R-:W0:Y:S02]  /*00d0*/  MUFU.RCP R0, R0 ;  /* 0x0000000000007308 */ /* 0x001e240000001000 */
[----:B0-----:R-:W-:-:S06]  /*00e0*/  IADD3 R3, PT, PT, R0, 0xffffffe, RZ ;  /* 0x0ffffffe00037810 */ /* 0x001fcc0007ffe0ff */
[----:B------:R-:W0:Y:S02]  /*00f0*/  F2I.FTZ.U32.TRUNC.NTZ R3, R3 ;  /* 0x0000000300037305 */ /* 0x000e24000021f000 */
[----:B0-----:R-:W-:-:S04]  /*0100*/  IMAD R5, R5, R3, RZ ;  /* 0x0000000305057224 */ /* 0x001fc800078e02ff */
[----:B------:R-:W-:-:S06]  /*0110*/  IMAD.HI.U32 R2, R3, R5, R2 ;  /* 0x0000000503027227 */ /* 0x000fcc00078e0002 */
        /* <DEDUP_REMOVED lines=11> */
[----:B------:R-:W-:Y:S01]  /*01d0*/  UIMAD UR4, UR6, UR7, URZ ;  /* 0x00000007060472a4 */ /* 0x000fe2000f8e02ff */
[----:B------:R-:W0:Y:S01]  /*01e0*/  I2F.U32.RP R7, UR9 ;  /* 0x0000000900077d06 */ /* 0x000e220008209000 */
[----:B------:R-:W1:Y:S01]  /*01f0*/  LDC.64 R8, c[0x0][0x388] ;  /* 0x0000e200ff087b82 */ /* 0x000e620000000a00 */
[----:B------:R-:W2:Y:S03]  /*0200*/  LDCU.128 UR16, c[0x0][0x3c0] ;  /* 0x00007800ff1077ac */ /* 0x000ea60008000c00 */
[----:B------:R-:W-:Y:S01]  /*0210*/  IADD3 R3, PT, PT, RZ, -UR4, RZ ;  /* 0x80000004ff037c10 */ /* 0x000fe2000fffe0ff */
[----:B------:R-:W3:Y:S01]  /*0220*/  LDCU.128 UR20, c[0x0][0x3b0] ;  /* 0x00007600ff1477ac */ /* 0x000ee20008000c00 */
[----:B------:R-:W-:Y:S01]  /*0230*/  ISETP.NE.U32.AND P2, PT, RZ, UR4, PT ;  /* 0x00000004ff007c0c */ /* 0x000fe2000bf45070 */
[----:B------:R-:W4:Y:S01]  /*0240*/  I2F.U32.RP R0, UR4 ;  /* 0x0000000400007d06 */ /* 0x000f220008209000 */
[----:B------:R-:W5:Y:S01]  /*0250*/  LDC.64 R34, c[0x0][0x3e0] ;  /* 0x0000f800ff227b82 */ /* 0x000f620000000a00 */
[----:B------:R-:W5:Y:S01]  /*0260*/  LDCU.128 UR12, c[0x0][0x410] ;  /* 0x00008200ff0c77ac */ /* 0x000f620008000c00 */
[----:B------:R-:W5:Y:S05]  /*0270*/  LDCU.64 UR10, c[0x0][0x420] ;  /* 0x00008400ff0a77ac */ /* 0x000f6a0008000a00 */
[----:B0-----:R-:W-:Y:S01]  /*0280*/  MUFU.RCP R7, R7 ;  /* 0x0000000700077308 */ /* 0x001fe20000001000 */
[----:B------:R-:W0:Y:S07]  /*0290*/  LDC.64 R22, c[0x0][0x3d0] ;  /* 0x0000f400ff167b82 */ /* 0x000e2e0000000a00 */
[----:B----4-:R-:W4:Y:S01]  /*02a0*/  MUFU.RCP R0, R0 ;  /* 0x0000000000007308 */ /* 0x010f220000001000 */
[----:B------:R-:W5:Y:S08]  /*02b0*/  LDC.64 R32, c[0x0][0x3f8] ;  /* 0x0000fe00ff207b82 */ /* 0x000f700000000a00 */
[----:B------:R-:W5:Y:S01]  /*02c0*/  LDC.64 R40, c[0x0][0x3d8] ;  /* 0x0000f600ff287b82 */ /* 0x000f620000000a00 */
[----:B----4-:R-:W-:-:S04]  /*02d0*/  VIADD R4, R0, 0xffffffe ;  /* 0x0ffffffe00047836 */ /* 0x010fc80000000000 */
[----:B------:R4:W2:Y:S02]  /*02e0*/  F2I.FTZ.U32.TRUNC.NTZ R5, R4 ;  /* 0x0000000400057305 */ /* 0x0008a4000021f000 */
[----:B----4-:R-:W-:Y:S02]  /*02f0*/  IMAD.MOV.U32 R4, RZ, RZ, RZ ;  /* 0x000000ffff047224 */ /* 0x010fe400078e00ff */
[----:B--2---:R-:W-:-:S04]  /*0300*/  IMAD R3, R3, R5, RZ ;  /* 0x0000000503037224 */ /* 0x004fc800078e02ff */
[----:B------:R-:W-:-:S04]  /*0310*/  IMAD.HI.U32 R6, R5, R3, R4 ;  /* 0x0000000305067227 */ /* 0x000fc800078e0004 */
[----:B------:R-:W-:Y:S02]  /*0320*/  VIADD R4, R7, 0xffffffe ;  /* 0x0ffffffe07047836 */ /* 0x000fe40000000000 */
[----:B------:R-:W-:Y:S02]  /*0330*/  IMAD.HI.U32 R3, R6, R43, RZ ;  /* 0x0000002b06037227 */ /* 0x000fe400078e00ff */
[----:B------:R2:W4:Y:S03]  /*0340*/  F2I.FTZ.U32.TRUNC.NTZ R5, R4 ;  /* 0x0000000400057305 */ /* 0x000526000021f000 */
[----:B------:R-:W-:-:S05]  /*0350*/  IADD3 R0, PT, PT, -R3, RZ, RZ ;  /* 0x000000ff03007210 */ /* 0x000fca0007ffe1ff */
[----:B------:R-:W-:Y:S01]  /*0360*/  IMAD R0, R0, UR4, R43 ;  /* 0x0000000400007c24 */ /* 0x000fe2000f8e022b */
[----:B--2---:R-:W-:-:S04]  /*0370*/  MOV R4, RZ ;  /* 0x000000ff00047202 */ /* 0x004fc80000000f00 */
[----:B------:R-:W-:Y:S01]  /*0380*/  ISETP.GE.U32.AND P0, PT, R0, UR4, PT ;  /* 0x0000000400007c0c */ /* 0x000fe2000bf06070 */
[----:B----4-:R-:W-:-:S04]  /*0390*/  IMAD.MOV R7, RZ, RZ, -R5 ;  /* 0x000000ffff077224 */ /* 0x010fc800078e0a05 */
[----:B------:R-:W-:-:S08]  /*03a0*/  IMAD R7, R7, UR9, RZ ;  /* 0x0000000907077c24 */ /* 0x000fd0000f8e02ff */
[----:B------:R-:W-:Y:S02]  /*03b0*/  @P0 IADD3 R0, PT, PT, R0, -UR4, RZ ;  /* 0x8000000400000c10 */ /* 0x000fe4000fffe0ff */
[----:B------:R-:W-:Y:S02]  /*03c0*/  @P0 IADD3 R3, PT, PT, R3, 0x1, RZ ;  /* 0x0000000103030810 */ /* 0x000fe40007ffe0ff */
[----:B------:R-:W-:Y:S01]  /*03d0*/  ISETP.GE.U32.AND P1, PT, R0, UR4, PT ;  /* 0x0000000400007c0c */ /* 0x000fe2000bf26070 */
[----:B------:R-:W-:Y:S02]  /*03e0*/  IMAD.HI.U32 R0, R5, R7, R4 ;  /* 0x0000000705007227 */ /* 0x000fe400078e0004 */
[----:B------:R-:W2:Y:S10]  /*03f0*/  LDC.64 R4, c[0x0][0x380] ;  /* 0x0000e000ff047b82 */ /* 0x000eb40000000a00 */
[----:B------:R-:W-:Y:S01]  /*0400*/  @P1 VIADD R3, R3, 0x1 ;  /* 0x0000000103031836 */ /* 0x000fe20000000000 */
[----:B------:R-:W-:Y:S01]  /*0410*/  @!P2 LOP3.LUT R3, RZ, UR4, RZ, 0x33, !PT ;  /* 0x00000004ff03ac12 */ /* 0x000fe2000f8e33ff */
[----:B------:R-:W4:Y:S01]  /*0420*/  LDCU.64 UR4, c[0x0][0x358] ;  /* 0x00006b00ff0477ac */ /* 0x000f220008000a00 */
[----:B------:R-:W-:-:S03]  /*0430*/  ISETP.NE.U32.AND P1, PT, RZ, UR9, PT ;  /* 0x00000009ff007c0c */ /* 0x000fc6000bf25070 */
[----:B------:R-:W-:-:S04]  /*0440*/  IMAD.HI.U32 R0, R0, R3, RZ ;  /* 0x0000000300007227 */ /* 0x000fc800078e00ff */
[----:B------:R-:W-:-:S04]  /*0450*/  IMAD.MOV R0, RZ, RZ, -R0 ;  /* 0x000000ffff007224 */ /* 0x000fc800078e0a00 */
[----:B------:R-:W-:Y:S02]  /*0460*/  IMAD R3, R0, UR9, R3 ;  /* 0x0000000900037c24 */ /* 0x000fe4000f8e0203 */
[----:B--2---:R-:W-:-:S03]  /*0470*/  IMAD.WIDE R4, R2, 0x8, R4 ;  /* 0x0000000802047825 */ /* 0x004fc600078e0204 */
[----:B------:R-:W-:-:S03]  /*0480*/  ISETP.GE.U32.AND P0, PT, R3, UR9, PT ;  /* 0x0000000903007c0c */ /* 0x000fc6000bf06070 */
[----:B----4-:R-:W2:Y:S10]  /*0490*/  LDG.E.64 R4, desc[UR4][R4.64] ;  /* 0x0000000404047981 */ /* 0x010eb4000c1e1b00 */
[----:B------:R-:W-:-:S04]  /*04a0*/  @P0 IADD3 R3, PT, PT, R3, -UR9, RZ ;  /* 0x8000000903030c10 */ /* 0x000fc8000fffe0ff */
[----:B------:R-:W-:-:S13]  /*04b0*/  ISETP.GE.U32.AND P0, PT, R3, UR9, PT ;  /* 0x0000000903007c0c */ /* 0x000fda000bf06070 */
[----:B------:R-:W-:Y:S01]  /*04c0*/  @P0 VIADD R3, R3, -UR9 ;  /* 0x8000000903030c36 */ /* 0x000fe20008000000 */
[----:B------:R-:W-:-:S05]  /*04d0*/  @!P1 LOP3.LUT R3, RZ, UR9, RZ, 0x33, !PT ;  /* 0x00000009ff039c12 */ /* 0x000fca000f8e33ff */
[----:B-1----:R-:W-:-:S06]  /*04e0*/  IMAD.WIDE R8, R3, 0x8, R8 ;  /* 0x0000000803087825 */ /* 0x002fcc00078e0208 */
[----:B------:R-:W4:Y:S01]  /*04f0*/  LDG.E.64 R8, desc[UR4][R8.64] ;  /* 0x0000000408087981 */ /* 0x000f22000c1e1b00 */
[----:B------:R-:W-:Y:S01]  /*0500*/  MOV R6, UR18 ;  /* 0x0000001200067c02 */ /* 0x000fe20008000f00 */
[----:B------:R-:W-:Y:S01]  /*0510*/  IMAD.U32 R7, RZ, RZ, UR19 ;  /* 0x00000013ff077e24 */ /* 0x000fe2000f8e00ff */
[----:B---3--:R-:W-:Y:S01]  /*0520*/  MOV R10, UR22 ;  /* 0x00000016000a7c02 */ /* 0x008fe20008000f00 */
[----:B------:R-:W-:Y:S01]  /*0530*/  IMAD.U32 R11, RZ, RZ, UR23 ;  /* 0x00000017ff0b7e24 */ /* 0x000fe2000f8e00ff */
[----:B------:R-:W-:Y:S01]  /*0540*/  MOV R24, UR18 ;  /* 0x0000001200187c02 */ /* 0x000fe20008000f00 */
[----:B------:R-:W-:Y:S02]  /*0550*/  IMAD.U32 R25, RZ, RZ, UR19 ;  /* 0x00000013ff197e24 */ /* 0x000fe4000f8e00ff */
[----:B------:R-:W-:Y:S01]  /*0560*/  DADD R6, R6, UR18 ;  /* 0x0000001206067e29 */ /* 0x000fe20008000000 */
[----:B------:R-:W-:Y:S01]  /*0570*/  MOV R14, UR22 ;  /* 0x00000016000e7c02 */ /* 0x000fe20008000f00 */
[----:B------:R-:W-:Y:S01]  /*0580*/  DMUL R10, R10, -6 ;  /* 0xc01800000a0a7828 */ /* 0x000fe20000000000 */
[----:B------:R-:W-:Y:S01]  /*0590*/  IMAD.U32 R15, RZ, RZ, UR23 ;  /* 0x00000017ff0f7e24 */ /* 0x000fe2000f8e00ff */
[----:B------:R-:W-:Y:S01]  /*05a0*/  DMUL R24, R24, 6 ;  /* 0x4018000018187828 */ /* 0x000fe20000000000 */
[----:B------:R-:W-:Y:S01]  /*05b0*/  MOV R16, UR16 ;  /* 0x0000001000107c02 */ /* 0x000fe20008000f00 */
[----:B------:R-:W-:Y:S01]  /*05c0*/  IMAD.U32 R17, RZ, RZ, UR17 ;  /* 0x00000011ff117e24 */ /* 0x000fe2000f8e00ff */
[----:B------:R-:W-:Y:S01]  /*05d0*/  MOV R20, UR22 ;  /* 0x0000001600147c02 */ /* 0x000fe20008000f00 */
[----:B------:R-:W-:Y:S01]  /*05e0*/  IMAD.U32 R21, RZ, RZ, UR23 ;  /* 0x00000017ff157e24 */ /* 0x000fe2000f8e00ff */
[----:B------:R-:W-:-:S02]  /*05f0*/  DFMA R14, R14, -2, -R6 ;  /* 0xc00000000e0e782b */ /* 0x000fc40000000806 */
[----:B0-----:R-:W-:Y:S02]  /*0600*/  DADD R6, R22, R22 ;  /* 0x0000000016067229 */ /* 0x001fe40000000016 */
[----:B------:R-:W-:Y:S02]  /*0610*/  DFMA R16, R16, 3, R10 ;  /* 0x400800001010782b */ /* 0x000fe4000000000a */
[----:B-----5:R-:W-:Y:S02]  /*0620*/  DFMA R12, R34, 3, -R24 ;  /* 0x40080000220c782b */ /* 0x020fe40000000818 */
[----:B------:R-:W-:Y:S02]  /*0630*/  DADD R20, R20, UR22 ;  /* 0x0000001614147e29 */ /* 0x000fe40008000000 */
[----:B------:R-:W-:Y:S02]  /*0640*/  DADD R14, R14, R6 ;  /* 0x000000000e0e7229 */ /* 0x000fe40000000006 */
[----:B------:R-:W-:-:S02]  /*0650*/  DADD R24, -R24, R16 ;  /* 0x0000000018187229 */ /* 0x000fc40000000110 */
[----:B------:R-:W-:Y:S02]  /*0660*/  DMUL R36, R34, 9 ;  /* 0x4022000022247828 */ /* 0x000fe40000000000 */
[----:B------:R-:W-:Y:S01]  /*0670*/  DADD R30, R20, -UR16 ;  /* 0x80000010141e7e29 */ /* 0x000fe20008000000 */
[----:B------:R-:W-:Y:S01]  /*0680*/  MOV R28, UR18 ;  /* 0x00000012001c7c02 */ /* 0x000fe20008000f00 */
[----:B------:R-:W-:Y:S01]  /*0690*/  DMUL R16, R34, 6 ;  /* 0x4018000022107828 */ /* 0x000fe20000000000 */
[----:B------:R-:W-:Y:S01]  /*06a0*/  IMAD.U32 R29, RZ, RZ, UR19 ;  /* 0x00000013ff1d7e24 */ /* 0x000fe2000f8e00ff */
[----:B------:R-:W-:Y:S01]  /*06b0*/  MOV R18, UR18 ;  /* 0x0000001200127c02 */ /* 0x000fe20008000f00 */
[----:B------:R-:W-:Y:S01]  /*06c0*/  IMAD.U32 R19, RZ, RZ, UR19 ;  /* 0x00000013ff137e24 */ /* 0x000fe2000f8e00ff */
[----:B------:R-:W-:Y:S02]  /*06d0*/  DFMA R24, R22, 12, R24 ;  /* 0x402800001618782b */ /* 0x000fe40000000018 */
[----:B------:R-:W-:-:S02]  /*06e0*/  DADD R30, R30, UR18 ;  /* 0x000000121e1e7e29 */ /* 0x000fc40008000000 */
[----:B------:R-:W-:-:S04]  /*06f0*/  DFMA R28, R28, 9, -R36 ;  /* 0x402200001c1c782b */ /* 0x000fc80000000824 */
[----:B------:R-:W-:Y:S02]  /*0700*/  DFMA R24, R40, -6, R24 ;  /* 0xc01800002818782b */ /* 0x000fe40000000018 */
[----:B------:R-:W-:Y:S02]  /*0710*/  DADD R6, -R6, R30 ;  /* 0x0000000006067229 */ /* 0x000fe4000000011e */
[----:B------:R-:W-:Y:S01]  /*0720*/  DFMA R28, R32, 3, R28 ;  /* 0x40080000201c782b */ /* 0x000fe2000000001c */
[----:B------:R-:W0:Y:S03]  /*0730*/  LDC.64 R30, c[0x0][0x3f0] ;  /* 0x0000fc00ff1e7b82 */ /* 0x000e260000000a00 */
[----:B------:R-:W-:Y:S02]  /*0740*/  DFMA R24, R34, 3, R24 ;  /* 0x400800002218782b */ /* 0x000fe40000000018 */
[----:B------:R-:W-:Y:S01]  /*0750*/  DADD R6, R6, R40 ;  /* 0x0000000006067229 */ /* 0x000fe20000000028 */
[----:B------:R-:W1:Y:S08]  /*0760*/  I2F.U32.RP R42, UR7 ;  /* 0x00000007002a7d06 */ /* 0x000e700008209000 */
[----:B-1----:R-:W1:Y:S01]  /*0770*/  MUFU.RCP R0, R42 ;  /* 0x0000002a00007308 */ /* 0x002e620000001000 */
[----:B------:R-:W-:Y:S01]  /*0780*/  ISETP.NE.U32.AND P2, PT, RZ, UR7, PT ;  /* 0x00000007ff007c0c */ /* 0x000fe2000bf45070 */
[----:B--2---:R-:W-:-:S02]  /*0790*/  DFMA R12, R4, R12, UR18 ;  /* 0x00000012040c7e2b */ /* 0x004fc4000800000c */
[----:B------:R-:W-:-:S06]  /*07a0*/  DMUL R26, R4, R4 ;  /* 0x00000004041a7228 */ /* 0x000fcc0000000000 */
[----:B----4-:R-:W-:Y:S02]  /*07b0*/  DFMA R12, R8, R14, R12 ;  /* 0x0000000e080c722b */ /* 0x010fe4000000000c */
[----:B------:R-:W-:Y:S01]  /*07c0*/  DFMA R14, R18, -4, R16 ;  /* 0xc0100000120e782b */ /* 0x000fe20000000010 */
[----:B------:R-:W2:Y:S07]  /*07d0*/  LDC.64 R18, c[0x0][0x3e8] ;  /* 0x0000fa00ff127b82 */ /* 0x000eae0000000a00 */
[----:B------:R-:W-:-:S02]  /*07e0*/  DFMA R14, R32, -4, R14 ;  /* 0xc0100000200e782b */ /* 0x000fc4000000000e */
[----:B------:R-:W-:Y:S02]  /*07f0*/  DFMA R28, R26, R28, R12 ;  /* 0x0000001c1a1c722b */ /* 0x000fe4000000000c */
[----:B------:R-:W-:-:S04]  /*0800*/  DMUL R12, R4, R26 ;  /* 0x0000001a040c7228 */ /* 0x000fc80000000000 */
[----:B------:R-:W-:Y:S02]  /*0810*/  DADD R14, R14, UR12 ;  /* 0x0000000c0e0e7e29 */ /* 0x000fe40008000000 */
[----:B------:R-:W-:-:S06]  /*0820*/  DMUL R38, R8, R8 ;  /* 0x0000000808267228 */ /* 0x000fcc0000000000 */
[----:B------:R-:W-:Y:S02]  /*0830*/  DFMA R14, R12, R14, R28 ;  /* 0x0000000e0c0e722b */ /* 0x000fe4000000001c */
[----:B--2---:R-:W-:Y:S02]  /*0840*/  DFMA R24, R18, -6, R24 ;  /* 0xc01800001218782b */ /* 0x004fe40000000018 */
[----:B------:R-:W-:-:S04]  /*0850*/  DMUL R28, R4, R8 ;  /* 0x00000008041c7228 */ /* 0x000fc80000000000 */
[----:B------:R-:W-:Y:S02]  /*0860*/  DFMA R6, R38, R6, R14 ;  /* 0x000000062606722b */ /* 0x000fe4000000000e */
[----:B0-----:R-:W-:Y:S01]  /*0870*/  DFMA R14, R30, 3, R24 ;  /* 0x400800001e0e782b */ /* 0x001fe20000000018 */
[----:B------:R-:W-:Y:S01]  /*0880*/  MOV R38, UR18 ;  /* 0x0000001200267c02 */ /* 0x000fe20008000f00 */
[----:B------:R-:W-:Y:S01]  /*0890*/  IMAD.U32 R25, RZ, RZ, UR23 ;  /* 0x00000017ff197e24 */ /* 0x000fe2000f8e00ff */
[----:B------:R-:W-:Y:S01]  /*08a0*/  MOV R24, UR22 ;  /* 0x0000001600187c02 */ /* 0x000fe20008000f00 */
[----:B------:R-:W-:Y:S01]  /*08b0*/  IMAD.U32 R39, RZ, RZ, UR19 ;  /* 0x00000013ff277e24 */ /* 0x000fe2000f8e00ff */
[----:B------:R-:W-:-:S04]  /*08c0*/  DMUL R28, R8, R28 ;  /* 0x0000001c081c7228 */ /* 0x000fc80000000000 */
[----:B------:R-:W-:Y:S02]  /*08d0*/  DMUL R24, R24, 6 ;  /* 0x4018000018187828 */ /* 0x000fe40000000000 */
[----:B------:R-:W-:Y:S01]  /*08e0*/  DFMA R10, R38, -18, R10 ;  /* 0xc0320000260a782b */ /* 0x000fe2000000000a */
[----:B------:R-:W-:Y:S01]  /*08f0*/  MOV R38, UR16 ;  /* 0x0000001000267c02 */ /* 0x000fe20008000f00 */
[----:B------:R-:W-:Y:S01]  /*0900*/  IMAD.U32 R39, RZ, RZ, UR17 ;  /* 0x00000011ff277e24 */ /* 0x000fe2000f8e00ff */
[----:B------:R-:W-:Y:S01]  /*0910*/  DFMA R6, R28, R14, R6 ;  /* 0x0000000e1c06722b */ /* 0x000fe20000000006 */
[----:B------:R-:W-:Y:S01]  /*0920*/  MOV R14, UR18 ;  /* 0x00000012000e7c02 */ /* 0x000fe20008000f00 */
[----:B------:R-:W-:-:S03]  /*0930*/  IMAD.U32 R15, RZ, RZ, UR19 ;  /* 0x00000013ff0f7e24 */ /* 0x000fc6000f8e00ff */
[----:B------:R-:W-:Y:S01]  /*0940*/  DFMA R38, R38, -3, R24 ;  /* 0xc00800002626782b */ /* 0x000fe20000000018 */
[----:B------:R-:W-:Y:S01]  /*0950*/  IMAD.U32 R28, RZ, RZ, UR22 ;  /* 0x00000016ff1c7e24 */ /* 0x000fe2000f8e00ff */
[----:B------:R-:W-:Y:S01]  /*0960*/  MOV R29, UR23 ;  /* 0x00000017001d7c02 */ /* 0x000fe20008000f00 */
[----:B------:R-:W-:-:S05]  /*0970*/  DFMA R20, R14, 8, R20 ;  /* 0x402000000e14782b */ /* 0x000fca0000000014 */
[----:B------:R-:W-:Y:S01]  /*0980*/  DFMA R38, R14, 9, R38 ;  /* 0x402200000e26782b */ /* 0x000fe20000000026 */
[----:B------:R-:W-:Y:S02]  /*0990*/  MOV R14, 0x0 ;  /* 0x00000000000e7802 */ /* 0x000fe40000000f00 */
[----:B------:R-:W-:-:S06]  /*09a0*/  MOV R15, 0x40000000 ;  /* 0x40000000000f7802 */ /* 0x000fcc0000000f00 */
[----:B------:R-:W-:Y:S01]  /*09b0*/  DFMA R14, R28, -R14, UR16 ;  /* 0x000000101c0e7e2b */ /* 0x000fe2000800080e */
[----:B------:R-:W-:Y:S01]  /*09c0*/  MOV R28, UR18 ;  /* 0x00000012001c7c02 */ /* 0x000fe20008000f00 */
[----:B------:R-:W-:-:S06]  /*09d0*/  IMAD.U32 R29, RZ, RZ, UR19 ;  /* 0x00000013ff1d7e24 */ /* 0x000fcc000f8e00ff */
[----:B------:R-:W-:Y:S01]  /*09e0*/  DFMA R28, R28, -4, R14 ;  /* 0xc01000001c1c782b */ /* 0x000fe2000000000e */
[----:B-1----:R-:W-:-:S04]  /*09f0*/  IADD3 R14, PT, PT, R0, 0xffffffe, RZ ;  /* 0x0ffffffe000e7810 */ /* 0x002fc80007ffe0ff */
[----:B------:R-:W0:Y:S01]  /*0a00*/  F2I.FTZ.U32.TRUNC.NTZ R15, R14 ;  /* 0x0000000e000f7305 */ /* 0x000e22000021f000 */
[C---:B------:R-:W-:Y:S02]  /*0a10*/  DFMA R38, R22.reuse, -18, R38 ;  /* 0xc03200001626782b */ /* 0x040fe40000000026 */
[----:B------:R-:W-:-:S05]  /*0a20*/  DFMA R28, R22, 8, R28 ;  /* 0x40200000161c782b */ /* 0x000fca000000001c */
[----:B------:R-:W1:Y:S01]  /*0a30*/  I2F.U32.RP R0, UR6 ;  /* 0x0000000600007d06 */ /* 0x000e620008209000 */
[C---:B------:R-:W-:Y:S02]  /*0a40*/  DFMA R38, R40.reuse, 9, R38 ;  /* 0x402200002826782b */ /* 0x040fe40000000026 */
[----:B------:R-:W-:Y:S01]  /*0a50*/  DFMA R28, R40, -4, R28 ;  /* 0xc0100000281c782b */ /* 0x000fe2000000001c */
[----:B0-----:R-:W-:Y:S01]  /*0a60*/  IADD3 R41, PT, PT, RZ, -R15, RZ ;  /* 0x8000000fff297210 */ /* 0x001fe20007ffe0ff */
[----:B------:R-:W-:-:S04]  /*0a70*/  IMAD.MOV.U32 R14, RZ, RZ, RZ ;  /* 0x000000ffff0e7224 */ /* 0x000fc800078e00ff */
[----:B------:R-:W-:-:S04]  /*0a80*/  IMAD R41, R41, UR7, RZ ;  /* 0x0000000729297c24 */ /* 0x000fc8000f8e02ff */
[----:B------:R-:W-:Y:S01]  /*0a90*/  IMAD.HI.U32 R14, R15, R41, R14 ;  /* 0x000000290f0e7227 */ /* 0x000fe200078e000e */
[----:B-1----:R-:W0:Y:S05]  /*0aa0*/  MUFU.RCP R0, R0 ;  /* 0x0000000000007308 */ /* 0x002e2a0000001000 */
[----:B------:R-:W-:-:S05]  /*0ab0*/  IMAD.HI.U32 R40, R14, R43, RZ ;  /* 0x0000002b0e287227 */ /* 0x000fca00078e00ff */
[----:B------:R-:W-:-:S05]  /*0ac0*/  IADD3 R14, PT, PT, -R40, RZ, RZ ;  /* 0x000000ff280e7210 */ /* 0x000fca0007ffe1ff */
[----:B------:R-:W-:Y:S01]  /*0ad0*/  IMAD R14, R14, UR7, R43 ;  /* 0x000000070e0e7c24 */ /* 0x000fe2000f8e022b */
[----:B0-----:R-:W-:-:S04]  /*0ae0*/  IADD3 R15, PT, PT, R0, 0xffffffe, RZ ;  /* 0x0ffffffe000f7810 */ /* 0x001fc80007ffe0ff */
[C---:B------:R-:W-:Y:S02]  /*0af0*/  ISETP.GE.U32.AND P0, PT, R14.reuse, UR7, PT ;  /* 0x000000070e007c0c */ /* 0x040fe4000bf06070 */
[----:B------:R-:W0:Y:S11]  /*0b00*/  F2I.FTZ.U32.TRUNC.NTZ R15, R15 ;  /* 0x0000000f000f7305 */ /* 0x000e36000021f000 */
[----:B------:R-:W-:-:S04]  /*0b10*/  @P0 IADD3 R14, PT, PT, R14, -UR7, RZ ;  /* 0x800000070e0e0c10 */ /* 0x000fc8000fffe0ff */
[----:B------:R-:W-:Y:S01]  /*0b20*/  ISETP.GE.U32.AND P1, PT, R14, UR7, PT ;  /* 0x000000070e007c0c */ /* 0x000fe2000bf26070 */
[----:B0-----:R-:W-:Y:S01]  /*0b30*/  IMAD.MOV R41, RZ, RZ, -R15 ;  /* 0x000000ffff297224 */ /* 0x001fe200078e0a0f */
[----:B------:R-:W-:Y:S01]  /*0b40*/  MOV R14, RZ ;  /* 0x000000ff000e7202 */ /* 0x000fe20000000f00 */
[----:B------:R-:W-:Y:S02]  /*0b50*/  @P0 VIADD R40, R40, 0x1 ;  /* 0x0000000128280836 */ /* 0x000fe40000000000 */
[----:B------:R-:W-:-:S04]  /*0b60*/  IMAD R41, R41, UR6, RZ ;  /* 0x0000000629297c24 */ /* 0x000fc8000f8e02ff */
[----:B------:R-:W-:Y:S02]  /*0b70*/  IMAD.HI.U32 R41, R15, R41, R14 ;  /* 0x000000290f297227 */ /* 0x000fe400078e000e */
[----:B------:R-:W0:Y:S02]  /*0b80*/  LDC.64 R14, c[0x0][0x390] ;  /* 0x0000e400ff0e7b82 */ /* 0x000e240000000a00 */
[----:B------:R-:W-:Y:S02]  /*0b90*/  @P1 IADD3 R40, PT, PT, R40, 0x1, RZ ;  /* 0x0000000128281810 */ /* 0x000fe40007ffe0ff */
[----:B------:R-:W-:-:S05]  /*0ba0*/  @!P2 LOP3.LUT R40, RZ, UR7, RZ, 0x33, !PT ;  /* 0x00000007ff28ac12 */ /* 0x000fca000f8e33ff */
[----:B------:R-:W-:-:S05]  /*0bb0*/  IMAD.HI.U32 R41, R41, R40, RZ ;  /* 0x0000002829297227 */ /* 0x000fca00078e00ff */
[----:B------:R-:W-:-:S05]  /*0bc0*/  IADD3 R41, PT, PT, -R41, RZ, RZ ;  /* 0x000000ff29297210 */ /* 0x000fca0007ffe1ff */
[----:B------:R-:W-:-:S05]  /*0bd0*/  IMAD R0, R41, UR6, R40 ;  /* 0x0000000629007c24 */ /* 0x000fca000f8e0228 */
[----:B------:R-:W-:Y:S02]  /*0be0*/  ISETP.GE.U32.AND P0, PT, R0, UR6, PT ;  /* 0x0000000600007c0c */ /* 0x000fe4000bf06070 */
[----:B------:R-:W-:-:S11]  /*0bf0*/  ISETP.NE.U32.AND P1, PT, RZ, UR6, PT ;  /* 0x00000006ff007c0c */ /* 0x000fd6000bf25070 */
[----:B------:R-:W-:-:S05]  /*0c00*/  @P0 VIADD R0, R0, -UR6 ;  /* 0x8000000600000c36 */ /* 0x000fca0008000000 */
[----:B------:R-:W-:Y:S02]  /*0c10*/  ISETP.GE.U32.AND P0, PT, R0, UR6, PT ;  /* 0x0000000600007c0c */ /* 0x000fe4000bf06070 */
[----:B------:R-:W-:-:S05]  /*0c20*/  IADD3 R40, PT, PT, -R40, RZ, RZ ;  /* 0x000000ff28287210 */ /* 0x000fca0007ffe1ff */
[----:B------:R-:W-:Y:S02]  /*0c30*/  IMAD R43, R40, UR7, R43 ;  /* 0x00000007282b7c24 */ /* 0x000fe4000f8e022b */
[----:B------:R-:W1:Y:S04]  /*0c40*/  LDC.64 R40, c[0x0][0x398] ;  /* 0x0000e600ff287b82 */ /* 0x000e680000000a00 */
[----:B------:R-:W-:Y:S02]  /*0c50*/  @P0 IADD3 R0, PT, PT, R0, -UR6, RZ ;  /* 0x8000000600000c10 */ /* 0x000fe4000fffe0ff */
[----:B------:R-:W-:-:S05]  /*0c60*/  @!P1 LOP3.LUT R0, RZ, UR6, RZ, 0x33, !PT ;  /* 0x00000006ff009c12 */ /* 0x000fca000f8e33ff */
[----:B0-----:R-:W-:-:S06]  /*0c70*/  IMAD.WIDE R14, R0, 0x8, R14 ;  /* 0x00000008000e7825 */ /* 0x001fcc00078e020e */
[----:B------:R-:W2:Y:S01]  /*0c80*/  LDG.E.64 R14, desc[UR4][R14.64] ;  /* 0x000000040e0e7981 */ /* 0x000ea2000c1e1b00 */
[----:B-1----:R-:W-:-:S06]  /*0c90*/  IMAD.WIDE R40, R43, 0x8, R40 ;  /* 0x000000082b287825 */ /* 0x002fcc00078e0228 */
[----:B------:R-:W3:Y:S01]  /*0ca0*/  LDG.E.64 R40, desc[UR4][R40.64] ;  /* 0x0000000428287981 */ /* 0x000ee2000c1e1b00 */
[C---:B------:R-:W-:Y:S02]  /*0cb0*/  DFMA R10, R22.reuse, 18, R10 ;  /* 0x40320000160a782b */ /* 0x040fe4000000000a */
[----:B------:R-:W-:Y:S02]  /*0cc0*/  DFMA R20, R22, -8, R20 ;  /* 0xc02000001614782b */ /* 0x000fe40000000014 */
[----:B------:R-:W-:Y:S02]  /*0cd0*/  DADD R38, -R36, R38 ;  /* 0x0000000024267229 */ /* 0x000fe40000000126 */
[----:B------:R-:W-:Y:S02]  /*0ce0*/  DADD R28, R16, R28 ;  /* 0x00000000101c7229 */ /* 0x000fe4000000001c */
[C---:B------:R-:W-:Y:S02]  /*0cf0*/  DFMA R10, R34.reuse, 18, R10 ;  /* 0x40320000220a782b */ /* 0x040fe4000000000a */
[----:B------:R-:W-:-:S02]  /*0d00*/  DFMA R34, R34, -12, R20 ;  /* 0xc02800002222782b */ /* 0x000fc40000000014 */
[----:B------:R-:W0:Y:S01]  /*0d10*/  LDC.64 R20, c[0x0][0x400] ;  /* 0x00010000ff147b82 */ /* 0x000e220000000a00 */
[C---:B------:R-:W-:Y:S02]  /*0d20*/  DFMA R38, R18.reuse, 18, R38 ;  /* 0x403200001226782b */ /* 0x040fe40000000026 */
[----:B------:R-:W-:-:S03]  /*0d30*/  DFMA R28, R18, -12, R28 ;  /* 0xc0280000121c782b */ /* 0x000fc6000000001c */
[C---:B------:R-:W-:Y:S02]  /*0d40*/  DFMA R34, R18.reuse, 12, R34 ;  /* 0x402800001222782b */ /* 0x040fe40000000022 */
[----:B------:R-:W-:Y:S02]  /*0d50*/  DFMA R10, R18, -18, R10 ;  /* 0xc0320000120a782b */ /* 0x000fe4000000000a */
[C---:B------:R-:W-:Y:S02]  /*0d60*/  DFMA R38, R30.reuse, -9, R38 ;  /* 0xc02200001e26782b */ /* 0x040fe40000000026 */
[----:B------:R-:W-:Y:S02]  /*0d70*/  DFMA R28, R30, 6, R28 ;  /* 0x401800001e1c782b */ /* 0x000fe4000000001c */
[C---:B------:R-:W-:Y:S02]  /*0d80*/  DFMA R30, R32.reuse, 8, R34 ;  /* 0x40200000201e782b */ /* 0x040fe40000000022 */
[C---:B------:R-:W-:Y:S01]  /*0d90*/  DFMA R36, R32.reuse, -6, R10 ;  /* 0xc01800002024782b */ /* 0x040fe2000000000a */
[----:B------:R-:W1:Y:S01]  /*0da0*/  LDC.64 R34, c[0x0][0x408] ;  /* 0x00010200ff227b82 */ /* 0x000e620000000a00 */
[----:B------:R-:W-:Y:S01]  /*0db0*/  IMAD.U32 R10, RZ, RZ, UR12 ;  /* 0x0000000cff0a7e24 */ /* 0x000fe2000f8e00ff */
[----:B------:R-:W-:Y:S01]  /*0dc0*/  MOV R11, UR13 ;  /* 0x0000000d000b7c02 */ /* 0x000fe20008000f00 */
[----:B------:R-:W-:-:S02]  /*0dd0*/  DFMA R28, R32, -4, R28 ;  /* 0xc0100000201c782b */ /* 0x000fc4000000001c */
[----:B0-----:R-:W-:-:S03]  /*0de0*/  DFMA R30, R20, -8, R30 ;  /* 0xc0200000141e782b */ /* 0x001fc6000000001e */
[----:B------:R-:W-:Y:S02]  /*0df0*/  DADD R10, R10, UR12 ;  /* 0x0000000c0a0a7e29 */ /* 0x000fe40008000000 */
[----:B------:R-:W-:Y:S02]  /*0e00*/  DFMA R36, R20, 6, R36 ;  /* 0x401800001424782b */ /* 0x000fe40000000024 */
[----:B------:R-:W-:-:S04]  /*0e10*/  DMUL R26, R8, R26 ;  /* 0x0000001a081a7228 */ /* 0x000fc80000000000 */
[----:B------:R-:W-:Y:S02]  /*0e20*/  DADD R10, R30, -R10 ;  /* 0x000000001e0a7229 */ /* 0x000fe4000000080a */
[----:B------:R-:W-:Y:S02]  /*0e30*/  DFMA R30, R20, 8, R28 ;  /* 0x40200000141e782b */ /* 0x000fe4000000001c */
[----:B------:R-:W-:Y:S01]  /*0e40*/  DFMA R6, R26, R36, R6 ;  /* 0x000000241a06722b */ /* 0x000fe20000000006 */
[----:B------:R-:W-:Y:S01]  /*0e50*/  MOV R28, UR18 ;  /* 0x00000012001c7c02 */ /* 0x000fe20008000f00 */
[----:B------:R-:W-:Y:S01]  /*0e60*/  IMAD.U32 R27, RZ, RZ, UR15 ;  /* 0x0000000fff1b7e24 */ /* 0x000fe2000f8e00ff */
[----:B------:R-:W-:Y:S02]  /*0e70*/  MOV R26, UR14 ;  /* 0x0000000e001a7c02 */ /* 0x000fe40008000f00 */
[----:B------:R-:W-:Y:S01]  /*0e80*/  MOV R29, UR19 ;  /* 0x00000013001d7c02 */ /* 0x000fe20008000f00 */
[----:B-1----:R-:W-:-:S02]  /*0e90*/  DFMA R30, R34, -4, R30 ;  /* 0xc0100000221e782b */ /* 0x002fc4000000001e */
[----:B------:R-:W-:Y:S02]  /*0ea0*/  DFMA R38, R32, 3, R38 ;  /* 0x400800002026782b */ /* 0x000fe40000000026 */
[----:B------:R-:W-:Y:S02]  /*0eb0*/  DADD R26, R26, UR14 ;  /* 0x0000000e1a1a7e29 */ /* 0x000fe40008000000 */
[----:B------:R-:W-:Y:S02]  /*0ec0*/  DFMA R28, R28, 12, R24 ;  /* 0x402800001c1c782b */ /* 0x000fe40000000018 */
[----:B------:R-:W-:Y:S02]  /*0ed0*/  DMUL R24, R4, R4 ;  /* 0x0000000404187228 */ /* 0x000fe40000000000 */
[----:B------:R-:W-:Y:S01]  /*0ee0*/  DADD R30, R30, UR12 ;  /* 0x0000000c1e1e7e29 */ /* 0x000fe20008000000 */
[----:B------:R-:W0:Y:S01]  /*0ef0*/  LDCU.128 UR12, c[0x0][0x3a0] ;  /* 0x00007400ff0c77ac */ /* 0x000e220008000c00 */
[----:B------:R-:W-:-:S02]  /*0f00*/  DFMA R38, R20, -6, R38 ;  /* 0xc01800001426782b */ /* 0x000fc40000000026 */
[----:B------:R-:W-:Y:S02]  /*0f10*/  DADD R10, R10, R26 ;  /* 0x000000000a0a7229 */ /* 0x000fe4000000001a */
[C---:B------:R-:W-:Y:S02]  /*0f20*/  DMUL R12, R8.reuse, R12 ;  /* 0x0000000c080c7228 */ /* 0x040fe40000000000 */
[-C--:B------:R-:W-:Y:S02]  /*0f30*/  DMUL R20, R8, R24.reuse ;  /* 0x0000001808147228 */ /* 0x080fe40000000000 */
[----:B------:R-:W-:Y:S02]  /*0f40*/  DMUL R24, R4, R24 ;  /* 0x0000001804187228 */ /* 0x000fe40000000000 */
[----:B------:R-:W-:Y:S02]  /*0f50*/  DFMA R28, R22, -12, R28 ;  /* 0xc0280000161c782b */ /* 0x000fe4000000001c */
[----:B------:R-:W-:-:S02]  /*0f60*/  DFMA R6, R12, R10, R6 ;  /* 0x0000000a0c06722b */ /* 0x000fc40000000006 */
[----:B------:R-:W-:Y:S02]  /*0f70*/  DADD R10, -R4, R8 ;  /* 0x00000000040a7229 */ /* 0x000fe40000000108 */
[----:B------:R-:W-:Y:S02]  /*0f80*/  DFMA R38, R34, 3, R38 ;  /* 0x400800002226782b */ /* 0x000fe40000000026 */
[----:B------:R-:W-:Y:S02]  /*0f90*/  DADD R30, -R26, R30 ;  /* 0x000000001a1e7229 */ /* 0x000fe4000000011e */
[C---:B------:R-:W-:Y:S02]  /*0fa0*/  DMUL R20, R8.reuse, R20 ;  /* 0x0000001408147228 */ /* 0x040fe40000000000 */
[----:B------:R-:W-:Y:S02]  /*0fb0*/  DMUL R24, R8, R24 ;  /* 0x0000001808187228 */ /* 0x000fe40000000000 */
[----:B0-----:R-:W-:-:S02]  /*0fc0*/  DMUL R10, R10, UR12 ;  /* 0x0000000c0a0a7c28 */ /* 0x001fc40008000000 */
[----:B------:R-:W-:Y:S02]  /*0fd0*/  DADD R28, -R16, R28 ;  /* 0x00000000101c7229 */ /* 0x000fe4000000011c */
[----:B------:R-:W-:Y:S01]  /*0fe0*/  DFMA R6, R20, R38, R6 ;  /* 0x000000261406722b */ /* 0x000fe20000000006 */
[----:B------:R-:W0:Y:S01]  /*0ff0*/  LDC.64 R16, c[0x0][0x438] ;  /* 0x00010e00ff107b82 */ /* 0x000e220000000a00 */
[----:B------:R-:W-:Y:S02]  /*1000*/  DADD R30, R30, UR10 ;  /* 0x0000000a1e1e7e29 */ /* 0x000fe40008000000 */
[----:B------:R-:W-:Y:S02]  /*1010*/  DMUL R24, R8, R24 ;  /* 0x0000001808187228 */ /* 0x000fe40000000000 */
[----:B------:R-:W-:Y:S02]  /*1020*/  DFMA R28, R18, 6, R28 ;  /* 0x40180000121c782b */ /* 0x000fe4000000001c */
[----:B------:R-:W-:-:S02]  /*1030*/  DADD R12, R4, R4 ;  /* 0x00000000040c7229 */ /* 0x000fc40000000004 */
[----:B------:R-:W-:Y:S02]  /*1040*/  DMUL R8, R4, R8 ;  /* 0x0000000804087228 */ /* 0x000fe40000000000 */
[----:B------:R-:W-:Y:S01]  /*1050*/  DFMA R6, R24, R30, R6 ;  /* 0x0000001e1806722b */ /* 0x000fe20000000006 */
[----:B------:R-:W-:-:S04]  /*1060*/  IMAD R3, R2, UR9, R3 ;  /* 0x0000000902037c24 */ /* 0x000fc8000f8e0203 */
[----:B------:R-:W-:-:S03]  /*1070*/  IMAD R0, R3, UR6, R0 ;  /* 0x0000000603007c24 */ /* 0x000fc6000f8e0200 */
[----:B------:R-:W-:Y:S01]  /*1080*/  DFMA R6, R8, R28, R6 ;  /* 0x0000001c0806722b */ /* 0x000fe20000000006 */
[----:B------:R-:W-:-:S04]  /*1090*/  IMAD R3, R0, UR7, R43 ;  /* 0x0000000700037c24 */ /* 0x000fc8000f8e022b */
[----:B0-----:R-:W-:Y:S01]  /*10a0*/  IMAD.WIDE R2, R3, 0x8, R16 ;  /* 0x0000000803027825 */ /* 0x001fe200078e0210 */
[----:B--2---:R-:W-:-:S08]  /*10b0*/  DADD R14, -R4, R14 ;  /* 0x00000000040e7229 */ /* 0x004fd0000000010e */
[----:B------:R-:W-:Y:S02]  /*10c0*/  DMUL R14, R14, UR14 ;  /* 0x0000000e0e0e7c28 */ /* 0x000fe40008000000 */
[----:B---3--:R-:W-:-:S06]  /*10d0*/  DADD R40, -R4, R40 ;  /* 0x0000000004287229 */ /* 0x008fcc0000000128 */
[----:B------:R-:W-:Y:S02]  /*10e0*/  DFMA R10, R10, 0.5, R14 ;  /* 0x3fe000000a0a782b */ /* 0x000fe4000000000e */
[----:B------:R-:W-:-:S06]  /*10f0*/  DADD R14, -R4, 1 ;  /* 0x3ff00000040e7429 */ /* 0x000fcc0000000100 */
[----:B------:R-:W-:Y:S02]  /*1100*/  DFMA R10, R40, UR20, R10 ;  /* 0x00000014280a7c2b */ /* 0x000fe4000800000a */
[----:B------:R-:W-:-:S08]  /*1110*/  DMUL R12, R12, R14 ;  /* 0x0000000e0c0c7228 */ /* 0x000fd00000000000 */
[----:B------:R-:W-:-:S07]  /*1120*/  DFMA R6, R6, R12, R10 ;  /* 0x0000000c0606722b */ /* 0x000fce000000000a */
[----:B------:R-:W-:Y:S01]  /*1130*/  STG.E.64 desc[UR4][R2.64], R6 ;  /* 0x0000000602007986 */ /* 0x000fe2000c101b04 */
[----:B------:R-:W-:Y:S05]  /*1140*/  EXIT ;  /* 0x000000000000794d */ /* 0x000fea0003800000 */
.L_x_27:
        /* <DEDUP_REMOVED lines=11> */
.L_x_169:


//--------------------- .text._Z17Mfunc3D_hex_tetraPdS_S_ddddddddddddddddiiiS_ --------------------------
	.section	.text._Z17Mfunc3D_hex_tetraPdS_S_ddddddddddddddddiiiS_,"ax",@progbits
	.align	128
        .global         _Z17Mfunc3D_hex_tetraPdS_S_ddddddddddddddddiiiS_
        .type           _Z17Mfunc3D_hex_tetraPdS_S_ddddddddddddddddiiiS_,@function
        .size           _Z17Mfunc3D_hex_tetraPdS_S_ddddddddddddddddiiiS_,(.L_x_170 - _Z17Mfunc3D_hex_tetraPdS_S_ddddddddddddddddiiiS_)
        .other          _Z17Mfunc3D_hex_tetraPdS_S_ddddddddddddddddiiiS_,@"STO_CUDA_ENTRY STV_DEFAULT"
_Z17Mfunc3D_hex_tetraPdS_S_ddddddddddddddddiiiS_:
.text._Z17Mfunc3D_hex_tetraPdS_S_ddddddddddddddddiiiS_:
[----:B------:R-:W-:Y:S01]  /*0000*/  LDC R1, c[0x0][0x37c] ;  /* 0x0000df00ff017b82 */ /* 0x000fe20000000800 */
[----:B------:R-:W0:Y:S01]  /*0010*/  LDCU UR8, c[0x0][0x420] ;  /* 0x00008400ff0877ac */ /* 0x000e220008000800 */
[----:B------:R-:W1:Y:S06]  /*0020*/  S2R R5, SR_TID.X ;  /* 0x0000000000057919 */ /* 0x000e6c0000002100 */
[----:B------:R-:W1:Y:S01]  /*0030*/  S2UR UR5, SR_CTAID.X ;  /* 0x00000000000579c3 */ /* 0x000e620000002500 */
[----:B------:R-:W2:Y:S07]  /*0040*/  LDCU.64 UR6, c[0x0][0x418] ;  /* 0x00008300ff0677ac */ /* 0x000eae0008000a00 */
[----:B------:R-:W1:Y:S01]  /*0050*/  LDC R6, c[0x0][0x360] ;  /* 0x0000d800ff067b82 */ /* 0x000e620000000800 */
[----:B0-----:R-:W0:Y:S01]  /*0060*/  I2F.U32.RP R4, UR8 ;  /* 0x0000000800047d06 */ /* 0x001e220008209000 */
[----:B------:R-:W-:Y:S01]  /*0070*/  ISETP.NE.U32.AND P0, PT, RZ, UR8, PT ;  /* 0x00000008ff007c0c */ /* 0x000fe2000bf05070 */
[----:B--2---:R-:W-:-:S06]  /*0080*/  UIMAD UR4, UR8, UR7, URZ ;  /* 0x00000007080472a4 */ /* 0x004fcc000f8e02ff */
[----:B------:R-:W2:Y:S01]  /*0090*/  I2F.U32.RP R8, UR7 ;  /* 0x0000000700087d06 */ /* 0x000ea20008209000 */
[----:B------:R-:W-:Y:S02]  /*00a0*/  IADD3 R9, PT, PT, RZ, -UR4, RZ ;  /* 0x80000004ff097c10 */ /* 0x000fe4000fffe0ff */
[----:B------:R-:W-:-:S05]  /*00b0*/  ISETP.NE.U32.AND P3, PT, RZ, UR4, PT ;  /* 0x00000004ff007c0c */ /* 0x000fca000bf65070 */
        /* <DEDUP_REMOVED lines=13> */
[----:B-1----:R-:W-:Y:S02]  /*0190*/  IADD3 R2, PT, PT, R0, 0xffffffe, RZ ;  /* 0x0ffffffe00027810 */ /* 0x002fe40007ffe0ff */
[----:B0-----:R-:W-:-:S03]  /*01a0*/  MOV R4, RZ ;  /* 0x000000ff00047202 */ /* 0x001fc60000000f00 */
        /* <DEDUP_REMOVED lines=8> */
[----:B------:R-:W-:Y:S01]  /*0230*/  @P2 IADD3 R7, PT, PT, R7, 0x1, RZ ;  /* 0x0000000107072810 */ /* 0x000fe20007ffe0ff */
[----:B------:R-:W-:Y:S02]  /*0240*/  @P2 VIADD R20, R20, -UR8 ;  /* 0x8000000814142c36 */ /* 0x000fe40008000000 */
[----:B------:R-:W-:Y:S01]  /*0250*/  IMAD.HI.U32 R3, R3, R9, R2 ;  /* 0x0000000903037227 */ /* 0x000fe200078e0002 */
[----:B------:R-:W-:Y:S02]  /*0260*/  LOP3.LUT R2, RZ, UR8, RZ, 0x33, !PT ;  /* 0x00000008ff027c12 */ /* 0x000fe4000f8e33ff */
[----:B------:R-:W-:-:S03]  /*0270*/  ISETP.GE.U32.AND P1, PT, R20, UR8, PT ;  /* 0x0000000814007c0c */ /* 0x000fc6000bf26070 */
[----:B------:R-:W-:-:S04]  /*0280*/  IMAD.HI.U32 R0, R3, R6, RZ ;  /* 0x0000000603007227 */ /* 0x000fc800078e00ff */
[----:B------:R-:W-:Y:S02]  /*0290*/  IMAD.MOV R9, RZ, RZ, -R0 ;  /* 0x000000ffff097224 */ /* 0x000fe400078e0a00 */
[----:B------:R-:W-:Y:S02]  /*02a0*/  IMAD R3, R8, UR7, RZ ;  /* 0x0000000708037c24 */ /* 0x000fe4000f8e02ff */
[----:B------:R-:W-:Y:S02]  /*02b0*/  IMAD R6, R9, UR4, R6 ;  /* 0x0000000409067c24 */ /* 0x000fe4000f8e0206 */
[----:B------:R-:W-:Y:S02]  /*02c0*/  @P1 VIADD R7, R7, 0x1 ;  /* 0x0000000107071836 */ /* 0x000fe40000000000 */
[----:B------:R-:W-:Y:S01]  /*02d0*/  IMAD.HI.U32 R4, R5, R3, R4 ;  /* 0x0000000305047227 */ /* 0x000fe200078e0004 */
[----:B------:R-:W-:Y:S02]  /*02e0*/  ISETP.GE.U32.AND P4, PT, R6, UR4, PT ;  /* 0x0000000406007c0c */ /* 0x000fe4000bf86070 */
[----:B------:R-:W-:-:S05]  /*02f0*/  SEL R3, R2, R7, !P0 ;  /* 0x0000000702037207 */ /* 0x000fca0004000000 */
[----:B------:R-:W-:-:S05]  /*0300*/  IMAD.HI.U32 R4, R4, R3, RZ ;  /* 0x0000000304047227 */ /* 0x000fca00078e00ff */
[----:B------:R-:W-:Y:S01]  /*0310*/  IADD3 R4, PT, PT, -R4, RZ, RZ ;  /* 0x000000ff04047210 */ /* 0x000fe20007ffe1ff */
[----:B------:R-:W-:Y:S02]  /*0320*/  @P4 VIADD R6, R6, -UR4 ;  /* 0x8000000406064c36 */ /* 0x000fe40008000000 */
[----:B------:R-:W-:Y:S02]  /*0330*/  @P4 VIADD R0, R0, 0x1 ;  /* 0x0000000100004836 */ /* 0x000fe40000000000 */
[----:B------:R-:W-:Y:S01]  /*0340*/  IMAD R3, R4, UR7, R3 ;  /* 0x0000000704037c24 */ /* 0x000fe2000f8e0203 */
[----:B------:R-:W-:-:S04]  /*0350*/  ISETP.GE.U32.AND P2, PT, R6, UR4, PT ;  /* 0x0000000406007c0c */ /* 0x000fc8000bf46070 */
[----:B------:R-:W-:-:S09]  /*0360*/  ISETP.GE.U32.AND P5, PT, R3, UR7, PT ;  /* 0x0000000703007c0c */ /* 0x000fd2000bfa6070 */
[----:B------:R-:W-:Y:S02]  /*0370*/  @P2 IADD3 R0, PT, PT, R0, 0x1, RZ ;  /* 0x0000000100002810 */ /* 0x000fe40007ffe0ff */
[----:B------:R-:W-:Y:S02]  /*0380*/  @!P3 LOP3.LUT R0, RZ, UR4, RZ, 0x33, !PT ;  /* 0x00000004ff00bc12 */ /* 0x000fe4000f8e33ff */
[----:B------:R-:W-:Y:S02]  /*0390*/  @P5 IADD3 R3, PT, PT, R3, -UR7, RZ ;  /* 0x8000000703035c10 */ /* 0x000fe4000fffe0ff */
[----:B------:R-:W-:Y:S02]  /*03a0*/  ISETP.NE.U32.AND P2, PT, RZ, UR7, PT ;  /* 0x00000007ff007c0c */ /* 0x000fe4000bf45070 */
[----:B------:R-:W-:Y:S02]  /*03b0*/  ISETP.GE.U32.AND P4, PT, R3, UR7, PT ;  /* 0x0000000703007c0c */ /* 0x000fe4000bf86070 */
[----:B------:R-:W-:-:S11]  /*03c0*/  ISETP.GE.AND P3, PT, R0, UR6, PT ;  /* 0x0000000600007c0c */ /* 0x000fd6000bf66270 */
[----:B------:R-:W-:Y:S01]  /*03d0*/  @P4 VIADD R3, R3, -UR7 ;  /* 0x8000000703034c36 */ /* 0x000fe20008000000 */
[----:B------:R-:W-:Y:S01]  /*03e0*/  @!P2 LOP3.LUT R3, RZ, UR7, RZ, 0x33, !PT ;  /* 0x00000007ff03ac12 */ /* 0x000fe2000f8e33ff */
[----:B------:R-:W-:Y:S06]  /*03f0*/  @P3 EXIT ;  /* 0x000000000000394d */ /* 0x000fec0003800000 */
[----:B------:R-:W0:Y:S01]  /*0400*/  LDC.64 R4, c[0x0][0x380] ;  /* 0x0000e000ff047b82 */ /* 0x000e220000000a00 */
[----:B------:R-:W1:Y:S01]  /*0410*/  LDCU.64 UR6, c[0x0][0x358] ;  /* 0x00006b00ff0677ac */ /* 0x000e620008000a00 */
[----:B------:R-:W2:Y:S06]  /*0420*/  LDCU.128 UR24, c[0x0][0x3b0] ;  /* 0x00007600ff1877ac */ /* 0x000eac0008000c00 */
[----:B------:R-:W3:Y:S01]  /*0430*/  LDC.64 R6, c[0x0][0x388] ;  /* 0x0000e200ff067b82 */ /* 0x000ee20000000a00 */
[----:B------:R-:W4:Y:S01]  /*0440*/  LDCU.128 UR28, c[0x0][0x3a0] ;  /* 0x00007400ff1c77ac */ /* 0x000f220008000c00 */
[----:B------:R-:W5:Y:S06]  /*0450*/  LDCU.128 UR16, c[0x0][0x3c0] ;  /* 0x00007800ff1077ac */ /* 0x000f6c0008000c00 */
[----:B------:R-:W5:Y:S01]  /*0460*/  LDC.64 R26, c[0x0][0x3d0] ;  /* 0x0000f400ff1a7b82 */ /* 0x000f620000000a00 */
[----:B------:R-:W5:Y:S07]  /*0470*/  LDCU.128 UR20, c[0x0][0x400] ;  /* 0x00008000ff1477ac */ /* 0x000f6e0008000c00 */
[----:B------:R-:W5:Y:S01]  /*0480*/  LDC.64 R8, c[0x0][0x3e8] ;  /* 0x0000fa00ff087b82 */ /* 0x000f620000000a00 */
[----:B0-----:R-:W-:Y:S01]  /*0490*/  IMAD.WIDE R4, R0, 0x8, R4 ;  /* 0x0000000800047825 */ /* 0x001fe200078e0204 */
[----:B------:R-:W-:Y:S01]  /*04a0*/  IADD3 R21, PT, PT, R20, -UR8, RZ ;  /* 0x8000000814157c10 */ /* 0x000fe2000fffe0ff */
[----:B------:R-:W0:Y:S04]  /*04b0*/  LDCU.128 UR12, c[0x0][0x390] ;  /* 0x00007200ff0c77ac */ /* 0x000e280008000c00 */
[----:B-1----:R-:W5:Y:S01]  /*04c0*/  LDG.E.64 R4, desc[UR6][R4.64] ;  /* 0x0000000604047981 */ /* 0x002f62000c1e1b00 */
[----:B---3--:R-:W-:Y:S01]  /*04d0*/  IMAD.WIDE R6, R3, 0x8, R6 ;  /* 0x0000000803067825 */ /* 0x008fe200078e0206 */
[----:B------:R-:W1:Y:S05]  /*04e0*/  LDCU.64 UR10, c[0x0][0x410] ;  /* 0x00008200ff0a77ac */ /* 0x000e6a0008000a00 */
[----:B------:R-:W3:Y:S01]  /*04f0*/  LDG.E.64 R6, desc[UR6][R6.64] ;  /* 0x0000000606067981 */ /* 0x000ee2000c1e1b00 */
[----:B--2---:R-:W-:Y:S01]  /*0500*/  MOV R12, UR26 ;  /* 0x0000001a000c7c02 */ /* 0x004fe20008000f00 */
[----:B------:R-:W-:Y:S01]  /*0510*/  IMAD.U32 R13, RZ, RZ, UR27 ;  /* 0x0000001bff0d7e24 */ /* 0x000fe2000f8e00ff */
[----:B------:R-:W-:Y:S01]  /*0520*/  MOV R10, UR26 ;  /* 0x0000001a000a7c02 */ /* 0x000fe20008000f00 */
[----:B------:R-:W-:Y:S01]  /*0530*/  IMAD.U32 R11, RZ, RZ, UR27 ;  /* 0x0000001bff0b7e24 */ /* 0x000fe2000f8e00ff */
[----:B----4-:R-:W-:Y:S01]  /*0540*/  MOV R32, UR30 ;  /* 0x0000001e00207c02 */ /* 0x010fe20008000f00 */
[----:B------:R-:W-:Y:S01]  /*0550*/  IMAD.U32 R33, RZ, RZ, UR31 ;  /* 0x0000001fff217e24 */ /* 0x000fe2000f8e00ff */
[----:B-----5:R-:W-:Y:S01]  /*0560*/  MOV R34, UR16 ;  /* 0x0000001000227c02 */ /* 0x020fe20008000f00 */
[----:B------:R-:W-:Y:S01]  /*0570*/  DADD R12, R12, UR26 ;  /* 0x0000001a0c0c7e29 */ /* 0x000fe20008000000 */
[----:B------:R-:W-:Y:S01]  /*0580*/  IMAD.U32 R35, RZ, RZ, UR17 ;  /* 0x00000011ff237e24 */ /* 0x000fe2000f8e00ff */
[----:B------:R-:W-:Y:S01]  /*0590*/  DMUL R10, R10, 6 ;  /* 0x401800000a0a7828 */ /* 0x000fe20000000000 */
[----:B------:R-:W-:Y:S01]  /*05a0*/  MOV R22, UR26 ;  /* 0x0000001a00167c02 */ /* 0x000fe20008000f00 */
[----:B------:R-:W-:Y:S01]  /*05b0*/  IMAD.U32 R23, RZ, RZ, UR27 ;  /* 0x0000001bff177e24 */ /* 0x000fe2000f8e00ff */
[----:B------:R-:W-:Y:S01]  /*05c0*/  MOV R28, UR30 ;  /* 0x0000001e001c7c02 */ /* 0x000fe20008000f00 */
[----:B------:R-:W-:Y:S01]  /*05d0*/  IMAD.U32 R29, RZ, RZ, UR31 ;  /* 0x0000001fff1d7e24 */ /* 0x000fe2000f8e00ff */
[----:B------:R-:W-:Y:S01]  /*05e0*/  DADD R34, R34, UR16 ;  /* 0x0000001022227e29 */ /* 0x000fe20008000000 */
[----:B------:R-:W-:Y:S01]  /*05f0*/  MOV R16, UR26 ;  /* 0x0000001a00107c02 */ /* 0x000fe20008000f00 */
[----:B------:R-:W-:Y:S01]  /*0600*/  DFMA R32, R32, -2, -R12 ;  /* 0xc00000002020782b */ /* 0x000fe2000000080c */
[----:B------:R-:W-:Y:S01]  /*0610*/  IMAD.U32 R17, RZ, RZ, UR27 ;  /* 0x0000001bff117e24 */ /* 0x000fe2000f8e00ff */
[C---:B------:R-:W-:Y:S01]  /*0620*/  DFMA R14, R26.reuse, 3, -R10 ;  /* 0x400800001a0e782b */ /* 0x040fe2000000080a */
[----:B------:R-:W-:Y:S01]  /*0630*/  @P0 SEL R2, R21, R20, P1 ;  /* 0x0000001415020207 */ /* 0x000fe20000800000 */
[----:B------:R-:W-:-:S02]  /*0640*/  DMUL R10, R26, 9 ;  /* 0x402200001a0a7828 */ /* 0x000fc40000000000 */
[----:B------:R-:W-:Y:S02]  /*0650*/  DMUL R12, R26, 6 ;  /* 0x401800001a0c7828 */ /* 0x000fe40000000000 */
[----:B------:R-:W-:Y:S02]  /*0660*/  DADD R32, R32, R34 ;  /* 0x0000000020207229 */ /* 0x000fe40000000022 */
[----:B------:R-:W-:Y:S02]  /*0670*/  DADD R28, R28, UR30 ;  /* 0x0000001e1c1c7e29 */ /* 0x000fe40008000000 */
[----:B------:R-:W-:Y:S02]  /*0680*/  DFMA R22, R22, 9, -R10 ;  /* 0x402200001616782b */ /* 0x000fe4000000080a */
[----:B------:R-:W-:-:S04]  /*0690*/  DFMA R16, R16, -4, R12 ;  /* 0xc01000001010782b */ /* 0x000fc8000000000c */
[----:B------:R-:W-:Y:S02]  /*06a0*/  DADD R18, R28, -UR24 ;  /* 0x800000181c127e29 */ /* 0x000fe40008000000 */
[C---:B------:R-:W-:Y:S02]  /*06b0*/  DFMA R22, R8.reuse, 3, R22 ;  /* 0x400800000816782b */ /* 0x040fe40000000016 */
[----:B------:R-:W-:-:S04]  /*06c0*/  DFMA R16, R8, -4, R16 ;  /* 0xc01000000810782b */ /* 0x000fc80000000010 */
[----:B------:R-:W-:-:S04]  /*06d0*/  DADD R18, R18, UR26 ;  /* 0x0000001a12127e29 */ /* 0x000fc80008000000 */
[----:B------:R-:W-:-:S04]  /*06e0*/  DADD R16, R16, UR20 ;  /* 0x0000001410107e29 */ /* 0x000fc80008000000 */
[----:B------:R-:W-:Y:S01]  /*06f0*/  DADD R34, -R34, R18 ;  /* 0x0000000022227229 */ /* 0x000fe20000000112 */
[----:B------:R-:W-:Y:S01]  /*0700*/  MOV R18, UR26 ;  /* 0x0000001a00127c02 */ /* 0x000fe20008000f00 */
[----:B------:R-:W-:-:S06]  /*0710*/  IMAD.U32 R19, RZ, RZ, UR27 ;  /* 0x0000001bff137e24 */ /* 0x000fcc000f8e00ff */
[----:B------:R-:W-:Y:S02]  /*0720*/  DADD R34, R34, UR18 ;  /* 0x0000001222227e29 */ /* 0x000fe40008000000 */
[----:B------:R-:W-:Y:S02]  /*0730*/  DMUL R18, R18, 6 ;  /* 0x4018000012127828 */ /* 0x000fe40000000000 */
[C---:B------:R-:W-:Y:S02]  /*0740*/  DFMA R14, R4.reuse, R14, UR26 ;  /* 0x0000001a040e7e2b */ /* 0x040fe4000800000e */
[----:B------:R-:W-:Y:S02]  /*0750*/  DMUL R24, R4, R4 ;  /* 0x0000000404187228 */ /* 0x000fe40000000000 */
[----:B---3--:R-:W-:-:S04]  /*0760*/  DMUL R30, R6, R6 ;  /* 0x00000006061e7228 */ /* 0x008fc80000000000 */
[----:B------:R-:W-:Y:S02]  /*0770*/  DFMA R32, R6, R32, R14 ;  /* 0x000000200620722b */ /* 0x000fe4000000000e */
[C---:B------:R-:W-:Y:S02]  /*0780*/  DMUL R14, R4.reuse, R4 ;  /* 0x00000004040e7228 */ /* 0x040fe40000000000 */
[----:B------:R-:W-:-:S06]  /*0790*/  DMUL R20, R4, R6 ;  /* 0x0000000604147228 */ /* 0x000fcc0000000000 */
[----:B------:R-:W-:Y:S02]  /*07a0*/  DFMA R32, R14, R22, R32 ;  /* 0x000000160e20722b */ /* 0x000fe40000000020 */
[-C--:B------:R-:W-:Y:S01]  /*07b0*/  DMUL R14, R4, R24.reuse ;  /* 0x00000018040e7228 */ /* 0x080fe20000000000 */
[----:B------:R-:W-:Y:S01]  /*07c0*/  MOV R22, UR30 ;  /* 0x0000001e00167c02 */ /* 0x000fe20008000f00 */
[----:B------:R-:W-:Y:S01]  /*07d0*/  IMAD.U32 R23, RZ, RZ, UR31 ;  /* 0x0000001fff177e24 */ /* 0x000fe2000f8e00ff */
[----:B------:R-:W-:-:S05]  /*07e0*/  DMUL R24, R6, R24 ;  /* 0x0000001806187228 */ /* 0x000fca0000000000 */
[----:B------:R-:W-:Y:S02]  /*07f0*/  DMUL R22, R22, -6 ;  /* 0xc018000016167828 */ /* 0x000fe40000000000 */
[----:B------:R-:W-:Y:S01]  /*0800*/  DFMA R32, R14, R16, R32 ;  /* 0x000000100e20722b */ /* 0x000fe20000000020 */
[----:B------:R-:W-:Y:S01]  /*0810*/  MOV R16, UR24 ;  /* 0x0000001800107c02 */ /* 0x000fe20008000f00 */
[----:B------:R-:W-:-:S06]  /*0820*/  IMAD.U32 R17, RZ, RZ, UR25 ;  /* 0x00000019ff117e24 */ /* 0x000fcc000f8e00ff */
[----:B------:R-:W-:Y:S02]  /*0830*/  DFMA R34, R30, R34, R32 ;  /* 0x000000221e22722b */ /* 0x000fe40000000020 */
[----:B------:R-:W-:Y:S01]  /*0840*/  DFMA R16, R16, 3, R22 ;  /* 0x400800001010782b */ /* 0x000fe20000000016 */
[----:B------:R-:W-:Y:S01]  /*0850*/  MOV R30, UR18 ;  /* 0x00000012001e7c02 */ /* 0x000fe20008000f00 */
[----:B------:R-:W-:Y:S01]  /*0860*/  IMAD.U32 R31, RZ, RZ, UR19 ;  /* 0x00000013ff1f7e24 */ /* 0x000fe2000f8e00ff */
[----:B------:R-:W-:-:S05]  /*0870*/  DMUL R32, R6, R20 ;  /* 0x0000001406207228 */ /* 0x000fca0000000000 */
[----:B------:R-:W-:Y:S01]  /*0880*/  DADD R16, -R18, R16 ;  /* 0x0000000012107229 */ /* 0x000fe20000000110 */
[----:B------:R-:W-:Y:S01]  /*0890*/  MOV R18, UR16 ;  /* 0x0000001000127c02 */ /* 0x000fe20008000f00 */
[----:B------:R-:W-:-:S06]  /*08a0*/  IMAD.U32 R19, RZ, RZ, UR17 ;  /* 0x00000011ff137e24 */ /* 0x000fcc000f8e00ff */
[----:B------:R-:W-:Y:S02]  /*08b0*/  DFMA R18, R18, 12, R16 ;  /* 0x402800001212782b */ /* 0x000fe40000000010 */
[----:B------:R-:W2:Y:S06]  /*08c0*/  LDC.64 R16, c[0x0][0x3d8] ;  /* 0x0000f600ff107b82 */ /* 0x000eac0000000a00 */
[----:B------:R-:W-:Y:S02]  /*08d0*/  DFMA R30, R30, -6, R18 ;  /* 0xc01800001e1e782b */ /* 0x000fe40000000012 */
[----:B------:R-:W3:Y:S06]  /*08e0*/  LDC.64 R18, c[0x0][0x3e0] ;  /* 0x0000f800ff127b82 */ /* 0x000eec0000000a00 */
[----:B------:R-:W-:-:S08]  /*08f0*/  DFMA R30, R26, 3, R30 ;  /* 0x400800001a1e782b */ /* 0x000fd0000000001e */
[----:B--2---:R-:W-:-:S08]  /*0900*/  DFMA R30, R16, -6, R30 ;  /* 0xc0180000101e782b */ /* 0x004fd0000000001e */
[----:B---3--:R-:W-:-:S08]  /*0910*/  DFMA R30, R18, 3, R30 ;  /* 0x40080000121e782b */ /* 0x008fd0000000001e */
[----:B------:R-:W-:Y:S01]  /*0920*/  DFMA R30, R32, R30, R34 ;  /* 0x0000001e201e722b */ /* 0x000fe20000000022 */
[----:B------:R-:W-:Y:S01]  /*0930*/  IMAD.U32 R32, RZ, RZ, UR26 ;  /* 0x0000001aff207e24 */ /* 0x000fe2000f8e00ff */
[----:B------:R-:W-:Y:S01]  /*0940*/  MOV R33, UR27 ;  /* 0x0000001b00217c02 */ /* 0x000fe20008000f00 */
[----:B------:R-:W-:Y:S01]  /*0950*/  IMAD.U32 R34, RZ, RZ, UR26 ;  /* 0x0000001aff227e24 */ /* 0x000fe2000f8e00ff */
[----:B------:R-:W-:-:S04]  /*0960*/  MOV R35, UR27 ;  /* 0x0000001b00237c02 */ /* 0x000fc80008000f00 */
[----:B------:R-:W-:Y:S01]  /*0970*/  DFMA R22, R32, -18, R22 ;  /* 0xc03200002016782b */ /* 0x000fe20000000016 */
[----:B------:R-:W-:Y:S01]  /*0980*/  IMAD.U32 R32, RZ, RZ, UR16 ;  /* 0x00000010ff207e24 */ /* 0x000fe2000f8e00ff */
[----:B------:R-:W-:-:S06]  /*0990*/  MOV R33, UR17 ;  /* 0x0000001100217c02 */ /* 0x000fcc0008000f00 */
[----:B------:R-:W-:-:S08]  /*09a0*/  DFMA R22, R32, 18, R22 ;  /* 0x403200002016782b */ /* 0x000fd00000000016 */
[----:B------:R-:W-:Y:S02]  /*09b0*/  DFMA R32, R26, 18, R22 ;  /* 0x403200001a20782b */ /* 0x000fe40000000016 */
[----:B------:R-:W2:Y:S06]  /*09c0*/  LDC.64 R22, c[0x0][0x3f0] ;  /* 0x0000fc00ff167b82 */ /* 0x000eac0000000a00 */
[----:B------:R-:W-:-:S08]  /*09d0*/  DFMA R32, R16, -18, R32 ;  /* 0xc03200001020782b */ /* 0x000fd00000000020 */
[----:B------:R-:W-:-:S08]  /*09e0*/  DFMA R32, R8, -6, R32 ;  /* 0xc01800000820782b */ /* 0x000fd00000000020 */
[----:B--2---:R-:W-:-:S08]  /*09f0*/  DFMA R32, R22, 6, R32 ;  /* 0x401800001620782b */ /* 0x004fd00000000020 */
[----:B------:R-:W-:Y:S01]  /*0a00*/  DFMA R30, R24, R32, R30 ;  /* 0x00000020181e722b */ /* 0x000fe2000000001e */
[----:B------:R-:W-:Y:S01]  /*0a10*/  IMAD.U32 R32, RZ, RZ, UR26 ;  /* 0x0000001aff207e24 */ /* 0x000fe2000f8e00ff */
[----:B------:R-:W-:Y:S01]  /*0a20*/  MOV R33, UR27 ;  /* 0x0000001b00217c02 */ /* 0x000fe20008000f00 */
[----:B------:R-:W-:-:S05]  /*0a30*/  DMUL R24, R6, R24 ;  /* 0x0000001806187228 */ /* 0x000fca0000000000 */
[----:B------:R-:W-:Y:S01]  /*0a40*/  DFMA R28, R32, 8, R28 ;  /* 0x40200000201c782b */ /* 0x000fe2000000001c */
[----:B------:R-:W-:Y:S01]  /*0a50*/  IMAD.U32 R32, RZ, RZ, UR16 ;  /* 0x00000010ff207e24 */ /* 0x000fe2000f8e00ff */
[----:B------:R-:W-:-:S06]  /*0a60*/  MOV R33, UR17 ;  /* 0x0000001100217c02 */ /* 0x000fcc0008000f00 */
[----:B------:R-:W-:Y:S02]  /*0a70*/  DFMA R28, R32, -8, R28 ;  /* 0xc0200000201c782b */ /* 0x000fe4000000001c */
[----:B------:R-:W-:-:S06]  /*0a80*/  DMUL R32, R4, R4 ;  /* 0x0000000404207228 */ /* 0x000fcc0000000000 */
[----:B------:R-:W-:Y:S01]  /*0a90*/  DFMA R28, R26, -12, R28 ;  /* 0xc02800001a1c782b */ /* 0x000fe2000000001c */
[----:B------:R-:W-:Y:S01]  /*0aa0*/  IMAD.U32 R26, RZ, RZ, UR20 ;  /* 0x00000014ff1a7e24 */ /* 0x000fe2000f8e00ff */
[----:B------:R-:W-:Y:S01]  /*0ab0*/  MOV R27, UR21 ;  /* 0x00000015001b7c02 */ /* 0x000fe20008000f00 */
[----:B------:R-:W-:-:S05]  /*0ac0*/  DMUL R32, R4, R32 ;  /* 0x0000002004207228 */ /* 0x000fca0000000000 */
[----:B------:R-:W-:Y:S02]  /*0ad0*/  DFMA R28, R16, 12, R28 ;  /* 0x40280000101c782b */ /* 0x000fe4000000001c */
[----:B------:R-:W-:Y:S02]  /*0ae0*/  DADD R26, R26, UR20 ;  /* 0x000000141a1a7e29 */ /* 0x000fe40008000000 */
[----:B------:R-:W-:-:S04]  /*0af0*/  DMUL R32, R6, R32 ;  /* 0x0000002006207228 */ /* 0x000fc80000000000 */
[----:B------:R-:W-:-:S08]  /*0b00*/  DFMA R28, R8, 8, R28 ;  /* 0x40200000081c782b */ /* 0x000fd0000000001c */
[----:B------:R-:W-:-:S08]  /*0b10*/  DFMA R28, R22, -8, R28 ;  /* 0xc0200000161c782b */ /* 0x000fd0000000001c */
[----:B------:R-:W-:Y:S01]  /*0b20*/  DADD R28, R28, -R26 ;  /* 0x000000001c1c7229 */ /* 0x000fe2000000081a */
[----:B------:R-:W-:Y:S01]  /*0b30*/  IMAD.U32 R26, RZ, RZ, UR22 ;  /* 0x00000016ff1a7e24 */ /* 0x000fe2000f8e00ff */
[----:B------:R-:W-:-:S06]  /*0b40*/  MOV R27, UR23 ;  /* 0x00000017001b7c02 */ /* 0x000fcc0008000f00 */
[----:B------:R-:W-:-:S08]  /*0b50*/  DADD R26, R26, UR22 ;  /* 0x000000161a1a7e29 */ /* 0x000fd00008000000 */
[----:B------:R-:W-:-:S08]  /*0b60*/  DADD R28, R28, R26 ;  /* 0x000000001c1c7229 */ /* 0x000fd0000000001a */
[----:B------:R-:W-:Y:S01]  /*0b70*/  DFMA R28, R32, R28, R30 ;  /* 0x0000001c201c722b */ /* 0x000fe2000000001e */
[----:B------:R-:W-:Y:S01]  /*0b80*/  IMAD.U32 R30, RZ, RZ, UR30 ;  /* 0x0000001eff1e7e24 */ /* 0x000fe2000f8e00ff */
[----:B------:R-:W-:Y:S01]  /*0b90*/  MOV R31, UR31 ;  /* 0x0000001f001f7c02 */ /* 0x000fe20008000f00 */
[----:B------:R-:W-:Y:S01]  /*0ba0*/  IMAD.U32 R32, RZ, RZ, UR24 ;  /* 0x00000018ff207e24 */ /* 0x000fe2000f8e00ff */
[----:B------:R-:W-:-:S04]  /*0bb0*/  MOV R33, UR25 ;  /* 0x0000001900217c02 */ /* 0x000fc80008000f00 */
[----:B------:R-:W-:-:S08]  /*0bc0*/  DMUL R30, R30, 6 ;  /* 0x401800001e1e7828 */ /* 0x000fd00000000000 */
[----:B------:R-:W-:-:S08]  /*0bd0*/  DFMA R32, R32, -3, R30 ;  /* 0xc00800002020782b */ /* 0x000fd0000000001e */
[----:B------:R-:W-:Y:S01]  /*0be0*/  DFMA R34, R34, 9, R32 ;  /* 0x402200002222782b */ /* 0x000fe20000000020 */
[----:B------:R-:W-:Y:S01]  /*0bf0*/  IMAD.U32 R32, RZ, RZ, UR16 ;  /* 0x00000010ff207e24 */ /* 0x000fe2000f8e00ff */
[----:B------:R-:W-:-:S06]  /*0c00*/  MOV R33, UR17 ;  /* 0x0000001100217c02 */ /* 0x000fcc0008000f00 */
[----:B------:R-:W-:Y:S01]  /*0c10*/  DFMA R32, R32, -18, R34 ;  /* 0xc03200002020782b */ /* 0x000fe20000000022 */
[----:B------:R-:W-:Y:S01]  /*0c20*/  IMAD.U32 R34, RZ, RZ, UR18 ;  /* 0x00000012ff227e24 */ /* 0x000fe2000f8e00ff */
[----:B------:R-:W-:-:S06]  /*0c30*/  MOV R35, UR19 ;  /* 0x0000001300237c02 */ /* 0x000fcc0008000f00 */
[----:B------:R-:W-:-:S08]  /*0c40*/  DFMA R32, R34, 9, R32 ;  /* 0x402200002220782b */ /* 0x000fd00000000020 */
[----:B------:R-:W-:Y:S01]  /*0c50*/  DADD R32, -R10, R32 ;  /* 0x000000000a207229 */ /* 0x000fe20000000120 */
[----:B------:R-:W2:Y:S07]  /*0c60*/  LDC.64 R10, c[0x0][0x3f8] ;  /* 0x0000fe00ff0a7b82 */ /* 0x000eae0000000a00 */
[----:B------:R-:W-:-:S08]  /*0c70*/  DFMA R32, R16, 18, R32 ;  /* 0x403200001020782b */ /* 0x000fd00000000020 */
[----:B------:R-:W-:-:S08]  /*0c80*/  DFMA R32, R18, -9, R32 ;  /* 0xc02200001220782b */ /* 0x000fd00000000020 */
[----:B------:R-:W-:-:S08]  /*0c90*/  DFMA R32, R8, 3, R32 ;  /* 0x400800000820782b */ /* 0x000fd00000000020 */
[----:B------:R-:W-:-:S08]  /*0ca0*/  DFMA R32, R22, -6, R32 ;  /* 0xc01800001620782b */ /* 0x000fd00000000020 */
[----:B--2---:R-:W-:-:S08]  /*0cb0*/  DFMA R32, R10, 3, R32 ;  /* 0x400800000a20782b */ /* 0x004fd00000000020 */
[----:B------:R-:W-:Y:S01]  /*0cc0*/  DFMA R28, R24, R32, R28 ;  /* 0x00000020181c722b */ /* 0x000fe2000000001c */
[----:B------:R-:W-:Y:S01]  /*0cd0*/  IMAD.MOV.U32 R32, RZ, RZ, 0x0 ;  /* 0x00000000ff207424 */ /* 0x000fe200078e00ff */
[----:B------:R-:W-:Y:S01]  /*0ce0*/  MOV R33, 0x40000000 ;  /* 0x4000000000217802 */ /* 0x000fe20000000f00 */
[----:B------:R-:W-:Y:S01]  /*0cf0*/  IMAD.U32 R24, RZ, RZ, UR30 ;  /* 0x0000001eff187e24 */ /* 0x000fe2000f8e00ff */
[----:B------:R-:W-:-:S06]  /*0d00*/  MOV R25, UR31 ;  /* 0x0000001f00197c02 */ /* 0x000fcc0008000f00 */
[----:B------:R-:W-:Y:S01]  /*0d10*/  DFMA R24, R24, -R32, UR24 ;  /* 0x0000001818187e2b */ /* 0x000fe20008000820 */
[----:B------:R-:W-:Y:S01]  /*0d20*/  IMAD.U32 R32, RZ, RZ, UR26 ;  /* 0x0000001aff207e24 */ /* 0x000fe2000f8e00ff */
[----:B------:R-:W-:-:S06]  /*0d30*/  MOV R33, UR27 ;  /* 0x0000001b00217c02 */ /* 0x000fcc0008000f00 */
[----:B------:R-:W-:Y:S01]  /*0d40*/  DFMA R24, R32, -4, R24 ;  /* 0xc01000002018782b */ /* 0x000fe20000000018 */
[----:B------:R-:W-:Y:S01]  /*0d50*/  IMAD.U32 R32, RZ, RZ, UR16 ;  /* 0x00000010ff207e24 */ /* 0x000fe2000f8e00ff */
[----:B------:R-:W-:-:S06]  /*0d60*/  MOV R33, UR17 ;  /* 0x0000001100217c02 */ /* 0x000fcc0008000f00 */
[----:B------:R-:W-:Y:S01]  /*0d70*/  DFMA R24, R32, 8, R24 ;  /* 0x402000002018782b */ /* 0x000fe20000000018 */
[----:B------:R-:W-:Y:S01]  /*0d80*/  IMAD.U32 R32, RZ, RZ, UR18 ;  /* 0x00000012ff207e24 */ /* 0x000fe2000f8e00ff */
[----:B------:R-:W-:-:S06]  /*0d90*/  MOV R33, UR19 ;  /* 0x0000001300217c02 */ /* 0x000fcc0008000f00 */
[----:B------:R-:W-:Y:S01]  /*0da0*/  DFMA R32, R32, -4, R24 ;  /* 0xc01000002020782b */ /* 0x000fe20000000018 */
[----:B0-----:R-:W-:Y:S01]  /*0db0*/  MOV R24, UR12 ;  /* 0x0000000c00187c02 */ /* 0x001fe20008000f00 */
[----:B------:R-:W-:-:S04]  /*0dc0*/  IMAD.U32 R25, RZ, RZ, UR13 ;  /* 0x0000000dff197e24 */ /* 0x000fc8000f8e00ff */
[----:B------:R-:W-:-:S06]  /*0dd0*/  IMAD.WIDE R24, R2, 0x8, R24 ;  /* 0x0000000802187825 */ /* 0x000fcc00078e0218 */
[----:B------:R-:W2:Y:S01]  /*0de0*/  LDG.E.64 R24, desc[UR6][R24.64] ;  /* 0x0000000618187981 */ /* 0x000ea2000c1e1b00 */
[----:B------:R-:W-:Y:S01]  /*0df0*/  DADD R32, R12, R32 ;  /* 0x000000000c207229 */ /* 0x000fe20000000020 */
[----:B------:R-:W-:Y:S01]  /*0e00*/  IMAD R0, R0, UR4, RZ ;  /* 0x0000000400007c24 */ /* 0x000fe2000f8e02ff */
[----:B------:R-:W-:-:S03]  /*0e10*/  DMUL R14, R6, R14 ;  /* 0x0000000e060e7228 */ /* 0x000fc60000000000 */
[----:B------:R-:W-:-:S03]  /*0e20*/  IMAD R3, R3, UR8, R0 ;  /* 0x0000000803037c24 */ /* 0x000fc6000f8e0200 */
[----:B------:R-:W-:Y:S02]  /*0e30*/  DFMA R32, R16, -12, R32 ;  /* 0xc02800001020782b */ /* 0x000fe40000000020 */
[----:B------:R-:W-:Y:S01]  /*0e40*/  DMUL R14, R6, R14 ;  /* 0x0000000e060e7228 */ /* 0x000fe20000000000 */
[----:B------:R-:W-:-:S05]  /*0e50*/  IADD3 R3, PT, PT, R2, R3, RZ ;  /* 0x0000000302037210 */ /* 0x000fca0007ffe0ff */
[----:B------:R-:W-:-:S08]  /*0e60*/  DFMA R32, R18, 6, R32 ;  /* 0x401800001220782b */ /* 0x000fd00000000020 */
[----:B------:R-:W-:Y:S01]  /*0e70*/  DFMA R32, R8, -4, R32 ;  /* 0xc01000000820782b */ /* 0x000fe20000000020 */
[----:B------:R-:W-:Y:S02]  /*0e80*/  MOV R8, UR26 ;  /* 0x0000001a00087c02 */ /* 0x000fe40008000f00 */
[----:B------:R-:W-:-:S05]  /*0e90*/  MOV R9, UR27 ;  /* 0x0000001b00097c02 */ /* 0x000fca0008000f00 */
[----:B------:R-:W-:Y:S02]  /*0ea0*/  DFMA R32, R22, 8, R32 ;  /* 0x402000001620782b */ /* 0x000fe40000000020 */
[----:B------:R-:W-:Y:S01]  /*0eb0*/  DFMA R30, R8, 12, R30 ;  /* 0x40280000081e782b */ /* 0x000fe2000000001e */
[----:B------:R-:W-:Y:S01]  /*0ec0*/  IMAD.U32 R8, RZ, RZ, UR16 ;  /* 0x00000010ff087e24 */ /* 0x000fe2000f8e00ff */
[----:B------:R-:W-:-:S04]  /*0ed0*/  MOV R9, UR17 ;  /* 0x0000001100097c02 */ /* 0x000fc80008000f00 */
[----:B------:R-:W-:Y:S02]  /*0ee0*/  DFMA R32, R10, -4, R32 ;  /* 0xc01000000a20782b */ /* 0x000fe40000000020 */
[----:B------:R-:W-:Y:S02]  /*0ef0*/  DADD R10, R4, R4 ;  /* 0x00000000040a7229 */ /* 0x000fe40000000004 */
[----:B------:R-:W-:Y:S02]  /*0f00*/  DFMA R30, R8, -12, R30 ;  /* 0xc0280000081e782b */ /* 0x000fe4000000001e */
[----:B------:R-:W-:Y:S02]  /*0f10*/  DADD R8, -R4, R6 ;  /* 0x0000000004087229 */ /* 0x000fe40000000106 */
[----:B------:R-:W-:Y:S01]  /*0f20*/  DADD R32, R32, UR20 ;  /* 0x0000001420207e29 */ /* 0x000fe20008000000 */
[----:B------:R-:W0:Y:S03]  /*0f30*/  LDC.64 R6, c[0x0][0x428] ;  /* 0x00010a00ff067b82 */ /* 0x000e260000000a00 */
[----:B------:R-:W-:-:S02]  /*0f40*/  DADD R30, -R12, R30 ;  /* 0x000000000c1e7229 */ /* 0x000fc4000000011e */
[----:B------:R-:W-:Y:S02]  /*0f50*/  DMUL R8, R8, UR14 ;  /* 0x0000000e08087c28 */ /* 0x000fe40008000000 */
[----:B------:R-:W-:-:S04]  /*0f60*/  DADD R32, -R26, R32 ;  /* 0x000000001a207229 */ /* 0x000fc80000000120 */
[----:B------:R-:W-:-:S04]  /*0f70*/  DFMA R16, R16, 6, R30 ;  /* 0x401800001010782b */ /* 0x000fc8000000001e */
[----:B-1----:R-:W-:-:S08]  /*0f80*/  DADD R32, R32, UR10 ;  /* 0x0000000a20207e29 */ /* 0x002fd00008000000 */
[----:B------:R-:W-:Y:S01]  /*0f90*/  DFMA R14, R14, R32, R28 ;  /* 0x000000200e0e722b */ /* 0x000fe2000000001c */
[----:B0-----:R-:W-:-:S07]  /*0fa0*/  IMAD.WIDE R6, R3, 0x8, R6 ;  /* 0x0000000803067825 */ /* 0x001fce00078e0206 */
[----:B------:R-:W-:Y:S02]  /*0fb0*/  DFMA R14, R20, R16, R14 ;  /* 0x00000010140e722b */ /* 0x000fe4000000000e */
[C---:B--2---:R-:W-:Y:S02]  /*0fc0*/  DADD R24, -R4.reuse, R24 ;  /* 0x0000000004187229 */ /* 0x044fe40000000118 */
[----:B------:R-:W-:-:S06]  /*0fd0*/  DADD R4, -R4, 1 ;  /* 0x3ff0000004047429 */ /* 0x000fcc0000000100 */
[----:B------:R-:W-:Y:S02]  /*0fe0*/  DMUL R24, R24, UR28 ;  /* 0x0000001c18187c28 */ /* 0x000fe40008000000 */
[----:B------:R-:W-:-:S06]  /*0ff0*/  DMUL R4, R10, R4 ;  /* 0x000000040a047228 */ /* 0x000fcc0000000000 */
[----:B------:R-:W-:-:S08]  /*1000*/  DFMA R8, R8, 0.5, R24 ;  /* 0x3fe000000808782b */ /* 0x000fd00000000018 */
[----:B------:R-:W-:-:S07]  /*1010*/  DFMA R4, R14, R4, R8 ;  /* 0x000000040e04722b */ /* 0x000fce0000000008 */
[----:B------:R-:W-:Y:S01]  /*1020*/  STG.E.64 desc[UR6][R6.64], R4 ;  /* 0x0000000406007986 */ /* 0x000fe2000c101b06 */
[----:B------:R-:W-:Y:S05]  /*1030*/  EXIT ;  /* 0x000000000000794d */ /* 0x000fea0003800000 */
.L_x_28:
        /* <DEDUP_REMOVED lines=12> */
.L_x_170:


//--------------------- .text._Z17Mfunc2D_hex_tetraPdS_dddddddddddddddiiS_ --------------------------
	.section	.text._Z17Mfunc2D_hex_tetraPdS_dddddddddddddddiiS_,"ax",@progbits
	.align	128
        .global         _Z17Mfunc2D_hex_tetraPdS_dddddddddddddddiiS_
        .type           _Z17Mfunc2D_hex_tetraPdS_dddddddddddddddiiS_,@function
        .size           _Z17Mfunc2D_hex_tetraPdS_dddddddddddddddiiS_,(.L_x_171 - _Z17Mfunc2D_hex_tetraPdS_dddddddddddddddiiS_)
        .other          _Z17Mfunc2D_hex_tetraPdS_dddddddddddddddiiS_,@"STO_CUDA_ENTRY STV_DEFAULT"
_Z17Mfunc2D_hex_tetraPdS_dddddddddddddddiiS_:
.text._Z17Mfunc2D_hex_tetraPdS_dddddddddddddddiiS_:
        /* <DEDUP_REMOVED lines=29> */
[----:B------:R-:W-:Y:S01]  /*01d0*/  VIADD R7, R6, -UR7 ;  /* 0x8000000706077c36 */ /* 0x000fe20008000000 */
[----:B------:R-:W2:Y:S04]  /*01e0*/  LDCU.128 UR20, c[0x0][0x3a0] ;  /* 0x00007400ff1477ac */ /* 0x000ea80008000c00 */
[----:B------:R-:W-:Y:S01]  /*01f0*/  @P1 SEL R0, R7, R6, P0 ;  /* 0x0000000607001207 */ /* 0x000fe20000000000 */
[----:B------:R-:W3:Y:S01]  /*0200*/  LDC.64 R4, c[0x0][0x388] ;  /* 0x0000e200ff047b82 */ /* 0x000ee20000000a00 */
[----:B------:R-:W4:Y:S01]  /*0210*/  LDCU.128 UR28, c[0x0][0x390] ;  /* 0x00007200ff1c77ac */ /* 0x000f220008000c00 */
[----:B------:R-:W5:Y:S01]  /*0220*/  LDCU.128 UR12, c[0x0][0x3b0] ;  /* 0x00007600ff0c77ac */ /* 0x000f620008000c00 */
[----:B------:R-:W5:Y:S01]  /*0230*/  LDCU.128 UR8, c[0x0][0x3c0] ;  /* 0x00007800ff0877ac */ /* 0x000f620008000c00 */
[----:B------:R-:W5:Y:S01]  /*0240*/  LDCU.128 UR24, c[0x0][0x3d0] ;  /* 0x00007a00ff1877ac */ /* 0x000f620008000c00 */
[----:B0-----:R-:W-:Y:S01]  /*0250*/  IMAD.WIDE R2, R19, 0x8, R2 ;  /* 0x0000000813027825 */ /* 0x001fe200078e0202 */
[----:B------:R-:W0:Y:S05]  /*0260*/  LDCU.128 UR16, c[0x0][0x3f0] ;  /* 0x00007e00ff1077ac */ /* 0x000e2a0008000c00 */
[----:B-1----:R-:W5:Y:S01]  /*0270*/  LDG.E.64 R2, desc[UR4][R2.64] ;  /* 0x0000000402027981 */ /* 0x002f62000c1e1b00 */
[----:B---3--:R-:W-:-:S06]  /*0280*/  IMAD.WIDE R4, R0, 0x8, R4 ;  /* 0x0000000800047825 */ /* 0x008fcc00078e0204 */
        /* <DEDUP_REMOVED lines=19> */
[----:B------:R-:W-:Y:S01]  /*03c0*/  DFMA R22, R22, 3, -R8 ;  /* 0x400800001616782b */ /* 0x000fe20000000808 */
[----:B------:R-:W-:Y:S01]  /*03d0*/  MOV R16, UR22 ;  /* 0x0000001600107c02 */ /* 0x000fe20008000f00 */
[C---:B------:R-:W-:Y:S01]  /*03e0*/  DMUL R6, R10.reuse, 9 ;  /* 0x402200000a067828 */ /* 0x040fe20000000000 */
[----:B------:R-:W-:Y:S01]  /*03f0*/  IMAD.U32 R17, RZ, RZ, UR23 ;  /* 0x00000017ff117e24 */ /* 0x000fe2000f8e00ff */
[----:B------:R-:W-:Y:S01]  /*0400*/  DMUL R10, R10, 6 ;  /* 0x401800000a0a7828 */ /* 0x000fe20000000000 */
[----:B------:R-:W-:Y:S01]  /*0410*/  MOV R20, UR22 ;  /* 0x0000001600147c02 */ /* 0x000fe20008000f00 */
[----:B------:R-:W-:Y:S01]  /*0420*/  DADD R24, R24, R14 ;  /* 0x0000000018187229 */ /* 0x000fe2000000000e */
[----:B------:R-:W-:Y:S01]  /*0430*/  IMAD.U32 R21, RZ, RZ, UR23 ;  /* 0x00000017ff157e24 */ /* 0x000fe2000f8e00ff */
[----:B------:R-:W-:Y:S01]  /*0440*/  DADD R12, R12, UR30 ;  /* 0x0000001e0c0c7e29 */ /* 0x000fe20008000000 */
[----:B------:R-:W-:Y:S01]  /*0450*/  MOV R26, UR26 ;  /* 0x0000001a001a7c02 */ /* 0x000fe20008000f00 */
[----:B------:R-:W-:Y:S01]  /*0460*/  DFMA R16, R16, 9, -R6 ;  /* 0x402200001010782b */ /* 0x000fe20000000806 */
[----:B------:R-:W-:-:S02]  /*0470*/  IMAD.U32 R27, RZ, RZ, UR27 ;  /* 0x0000001bff1b7e24 */ /* 0x000fc4000f8e00ff */
[----:B------:R-:W-:-:S05]  /*0480*/  IMAD R19, R19, UR7, R0 ;  /* 0x0000000713137c24 */ /* 0x000fca000f8e0200 */
[----:B------:R-:W-:Y:S02]  /*0490*/  DFMA R16, R26, 3, R16 ;  /* 0x400800001a10782b */ /* 0x000fe40000000010 */
[----:B------:R-:W-:-:S08]  /*04a0*/  DFMA R22, R2, R22, UR22 ;  /* 0x0000001602167e2b */ /* 0x000fd00008000016 */
[----:B---3--:R-:W-:Y:S02]  /*04b0*/  DFMA R24, R4, R24, R22 ;  /* 0x000000180418722b */ /* 0x008fe40000000016 */
[----:B------:R-:W-:Y:S02]  /*04c0*/  DFMA R22, R20, -4, R10 ;  /* 0xc01000001416782b */ /* 0x000fe4000000000a */
[----:B------:R-:W-:-:S06]  /*04d0*/  DADD R20, R12, -UR20 ;  /* 0x800000140c147e29 */ /* 0x000fcc0008000000 */
[----:B------:R-:W-:Y:S02]  /*04e0*/  DFMA R22, R26, -4, R22 ;  /* 0xc01000001a16782b */ /* 0x000fe40000000016 */
[----:B------:R-:W-:Y:S02]  /*04f0*/  DADD R26, R20, UR22 ;  /* 0x00000016141a7e29 */ /* 0x000fe40008000000 */
[----:B------:R-:W-:-:S04]  /*0500*/  DMUL R20, R2, R2 ;  /* 0x0000000202147228 */ /* 0x000fc80000000000 */
[----:B0-----:R-:W-:Y:S02]  /*0510*/  DADD R22, R22, UR16 ;  /* 0x0000001016167e29 */ /* 0x001fe40008000000 */
[----:B------:R-:W-:Y:S02]  /*0520*/  DADD R26, -R14, R26 ;  /* 0x000000000e1a7229 */ /* 0x000fe4000000011a */
[----:B------:R-:W-:Y:S02]  /*0530*/  DFMA R16, R20, R16, R24 ;  /* 0x000000101410722b */ /* 0x000fe40000000018 */
[-C--:B------:R-:W-:Y:S01]  /*0540*/  DMUL R14, R2, R20.reuse ;  /* 0x00000014020e7228 */ /* 0x080fe20000000000 */
[----:B------:R-:W-:Y:S01]  /*0550*/  MOV R24, UR30 ;  /* 0x0000001e00187c02 */ /* 0x000fe20008000f00 */
[----:B------:R-:W-:Y:S01]  /*0560*/  IMAD.U32 R25, RZ, RZ, UR31 ;  /* 0x0000001fff197e24 */ /* 0x000fe2000f8e00ff */
[----:B------:R-:W-:Y:S02]  /*0570*/  DMUL R20, R4, R20 ;  /* 0x0000001404147228 */ /* 0x000fe40000000000 */
[----:B------:R-:W-:-:S03]  /*0580*/  DADD R26, R26, UR14 ;  /* 0x0000000e1a1a7e29 */ /* 0x000fc60008000000 */
[----:B------:R-:W-:Y:S02]  /*0590*/  DFMA R16, R14, R22, R16 ;  /* 0x000000160e10722b */ /* 0x000fe40000000010 */
[----:B------:R-:W-:Y:S02]  /*05a0*/  DMUL R22, R4, R4 ;  /* 0x0000000404167228 */ /* 0x000fe40000000000 */
[----:B------:R-:W-:Y:S02]  /*05b0*/  DMUL R24, R24, -6 ;  /* 0xc018000018187828 */ /* 0x000fe40000000000 */
[C---:B------:R-:W-:Y:S02]  /*05c0*/  DMUL R20, R4.reuse, R20 ;  /* 0x0000001404147228 */ /* 0x040fe40000000000 */
[----:B------:R-:W-:Y:S02]  /*05d0*/  DMUL R14, R4, R14 ;  /* 0x0000000e040e7228 */ /* 0x000fe40000000000 */
[----:B------:R-:W-:Y:S01]  /*05e0*/  DFMA R16, R22, R26, R16 ;  /* 0x0000001a1610722b */ /* 0x000fe20000000010 */
[----:B------:R-:W-:Y:S01]  /*05f0*/  MOV R22, UR20 ;  /* 0x0000001400167c02 */ /* 0x000fe20008000f00 */
[----:B------:R-:W-:Y:S01]  /*0600*/  IMAD.U32 R23, RZ, RZ, UR21 ;  /* 0x00000015ff177e24 */ /* 0x000fe2000f8e00ff */
[----:B------:R-:W-:Y:S01]  /*0610*/  MOV R26, UR24 ;  /* 0x00000018001a7c02 */ /* 0x000fe20008000f00 */
[----:B------:R-:W-:-:S02]  /*0620*/  IMAD.U32 R27, RZ, RZ, UR25 ;  /* 0x00000019ff1b7e24 */ /* 0x000fc4000f8e00ff */
[----:B------:R-:W-:Y:S02]  /*0630*/  DMUL R14, R4, R14 ;  /* 0x0000000e040e7228 */ /* 0x000fe40000000000 */
[----:B------:R-:W-:-:S08]  /*0640*/  DFMA R22, R22, 3, R24 ;  /* 0x400800001616782b */ /* 0x000fd00000000018 */
[----:B------:R-:W-:Y:S01]  /*0650*/  DADD R22, -R8, R22 ;  /* 0x0000000008167229 */ /* 0x000fe20000000116 */
[----:B------:R-:W-:Y:S01]  /*0660*/  MOV R8, UR12 ;  /* 0x0000000c00087c02 */ /* 0x000fe20008000f00 */
[----:B------:R-:W-:-:S06]  /*0670*/  IMAD.U32 R9, RZ, RZ, UR13 ;  /* 0x0000000dff097e24 */ /* 0x000fcc000f8e00ff */
[----:B------:R-:W-:Y:S01]  /*0680*/  DFMA R22, R8, 12, R22 ;  /* 0x402800000816782b */ /* 0x000fe20000000016 */
[----:B------:R-:W-:Y:S01]  /*0690*/  MOV R8, UR14 ;  /* 0x0000000e00087c02 */ /* 0x000fe20008000f00 */
[----:B------:R-:W-:-:S06]  /*06a0*/  IMAD.U32 R9, RZ, RZ, UR15 ;  /* 0x0000000fff097e24 */ /* 0x000fcc000f8e00ff */
[----:B------:R-:W-:Y:S01]  /*06b0*/  DFMA R22, R8, -6, R22 ;  /* 0xc01800000816782b */ /* 0x000fe20000000016 */
        /* <DEDUP_REMOVED lines=8> */
[----:B------:R-:W-:Y:S02]  /*0740*/  DFMA R8, R26, 3, R8 ;  /* 0x400800001a08782b */ /* 0x000fe40000000008 */
[----:B------:R-:W-:Y:S01]  /*0750*/  DFMA R22, R22, -18, R24 ;  /* 0xc03200001616782b */ /* 0x000fe20000000018 */
[----:B------:R-:W-:Y:S01]  /*0760*/  MOV R26, UR12 ;  /* 0x0000000c001a7c02 */ /* 0x000fe20008000f00 */
[----:B------:R-:W-:Y:S01]  /*0770*/  DMUL R24, R2, R4 ;  /* 0x0000000402187228 */ /* 0x000fe20000000000 */
[----:B------:R-:W-:-:S06]  /*0780*/  IMAD.U32 R27, RZ, RZ, UR13 ;  /* 0x0000000dff1b7e24 */ /* 0x000fcc000f8e00ff */
[----:B------:R-:W-:Y:S02]  /*0790*/  DFMA R22, R26, 18, R22 ;  /* 0x403200001a16782b */ /* 0x000fe40000000016 */
[----:B------:R-:W-:Y:S01]  /*07a0*/  DMUL R26, R4, R24 ;  /* 0x00000018041a7228 */ /* 0x000fe20000000000 */
[----:B------:R-:W-:Y:S01]  /*07b0*/  MOV R24, UR8 ;  /* 0x0000000800187c02 */ /* 0x000fe20008000f00 */
[----:B------:R-:W-:-:S06]  /*07c0*/  IMAD.U32 R25, RZ, RZ, UR9 ;  /* 0x00000009ff197e24 */ /* 0x000fcc000f8e00ff */
[----:B------:R-:W-:Y:S02]  /*07d0*/  DFMA R16, R26, R8, R16 ;  /* 0x000000081a10722b */ /* 0x000fe40000000010 */
[----:B------:R-:W-:Y:S01]  /*07e0*/  DFMA R22, R24, 18, R22 ;  /* 0x403200001816782b */ /* 0x000fe20000000016 */
[----:B------:R-:W0:Y:S01]  /*07f0*/  LDC.64 R8, c[0x0][0x3e0] ;  /* 0x0000f800ff087b82 */ /* 0x000e220000000a00 */
[----:B------:R-:W-:Y:S01]  /*0800*/  MOV R24, UR10 ;  /* 0x0000000a00187c02 */ /* 0x000fe20008000f00 */
[----:B------:R-:W-:-:S06]  /*0810*/  IMAD.U32 R25, RZ, RZ, UR11 ;  /* 0x0000000bff197e24 */ /* 0x000fcc000f8e00ff */
[----:B------:R-:W-:Y:S01]  /*0820*/  DFMA R22, R24, -18, R22 ;  /* 0xc03200001816782b */ /* 0x000fe20000000016 */
[----:B------:R-:W-:Y:S01]  /*0830*/  MOV R24, UR26 ;  /* 0x0000001a00187c02 */ /* 0x000fe20008000f00 */
[----:B------:R-:W-:-:S06]  /*0840*/  IMAD.U32 R25, RZ, RZ, UR27 ;  /* 0x0000001bff197e24 */ /* 0x000fcc000f8e00ff */
[----:B------:R-:W-:Y:S02]  /*0850*/  DFMA R24, R24, -6, R22 ;  /* 0xc01800001818782b */ /* 0x000fe40000000016 */
[----:B------:R-:W-:-:S06]  /*0860*/  DMUL R22, R2, R2 ;  /* 0x0000000202167228 */ /* 0x000fcc0000000000 */
[----:B0-----:R-:W-:Y:S02]  /*0870*/  DFMA R24, R8, 6, R24 ;  /* 0x401800000818782b */ /* 0x001fe40000000018 */
[-C--:B------:R-:W-:Y:S02]  /*0880*/  DMUL R26, R4, R22.reuse ;  /* 0x00000016041a7228 */ /* 0x080fe40000000000 */
[----:B------:R-:W-:-:S06]  /*0890*/  DMUL R22, R2, R22 ;  /* 0x0000001602167228 */ /* 0x000fcc0000000000 */
[----:B------:R-:W-:Y:S01]  /*08a0*/  DFMA R16, R26, R24, R16 ;  /* 0x000000181a10722b */ /* 0x000fe20000000010 */
[----:B------:R-:W-:Y:S01]  /*08b0*/  MOV R24, UR22 ;  /* 0x0000001600187c02 */ /* 0x000fe20008000f00 */
[----:B------:R-:W-:Y:S01]  /*08c0*/  IMAD.U32 R25, RZ, RZ, UR23 ;  /* 0x00000017ff197e24 */ /* 0x000fe2000f8e00ff */
[----:B------:R-:W-:-:S05]  /*08d0*/  DMUL R22, R4, R22 ;  /* 0x0000001604167228 */ /* 0x000fca0000000000 */
[----:B------:R-:W-:Y:S01]  /*08e0*/  DFMA R12, R24, 8, R12 ;  /* 0x40200000180c782b */ /* 0x000fe2000000000c */
[----:B------:R-:W-:Y:S01]  /*08f0*/  MOV R24, UR12 ;  /* 0x0000000c00187c02 */ /* 0x000fe20008000f00 */
[----:B------:R-:W-:-:S06]  /*0900*/  IMAD.U32 R25, RZ, RZ, UR13 ;  /* 0x0000000dff197e24 */ /* 0x000fcc000f8e00ff */
[----:B------:R-:W-:Y:S01]  /*0910*/  DFMA R12, R24, -8, R12 ;  /* 0xc0200000180c782b */ /* 0x000fe2000000000c */
[----:B------:R-:W-:Y:S01]  /*0920*/  MOV R24, UR8 ;  /* 0x0000000800187c02 */ /* 0x000fe20008000f00 */
[----:B------:R-:W-:Y:S01]  /*0930*/  IMAD.U32 R25, RZ, RZ, UR9 ;  /* 0x00000009ff197e24 */ /* 0x000fe2000f8e00ff */
[----:B------:R-:W0:Y:S05]  /*0940*/  LDCU.64 UR8, c[0x0][0x400] ;  /* 0x00008000ff0877ac */ /* 0x000e2a0008000a00 */
[----:B------:R-:W-:Y:S01]  /*0950*/  DFMA R12, R24, -12, R12 ;  /* 0xc0280000180c782b */ /* 0x000fe2000000000c */
[----:B------:R-:W-:Y:S01]  /*0960*/  MOV R24, UR10 ;  /* 0x0000000a00187c02 */ /* 0x000fe20008000f00 */
[----:B------:R-:W-:-:S06]  /*0970*/  IMAD.U32 R25, RZ, RZ, UR11 ;  /* 0x0000000bff197e24 */ /* 0x000fcc000f8e00ff */
[----:B------:R-:W-:Y:S01]  /*0980*/  DFMA R12, R24, 12, R12 ;  /* 0x40280000180c782b */ /* 0x000fe2000000000c */
[----:B------:R-:W-:Y:S01]  /*0990*/  MOV R24, UR26 ;  /* 0x0000001a00187c02 */ /* 0x000fe20008000f00 */
[----:B------:R-:W-:-:S06]  /*09a0*/  IMAD.U32 R25, RZ, RZ, UR27 ;  /* 0x0000001bff197e24 */ /* 0x000fcc000f8e00ff */
[----:B------:R-:W-:Y:S01]  /*09b0*/  DFMA R12, R24, 8, R12 ;  /* 0x40200000180c782b */ /* 0x000fe2000000000c */
[----:B------:R-:W-:Y:S01]  /*09c0*/  MOV R24, UR16 ;  /* 0x0000001000187c02 */ /* 0x000fe20008000f00 */
[----:B------:R-:W-:-:S06]  /*09d0*/  IMAD.U32 R25, RZ, RZ, UR17 ;  /* 0x00000011ff197e24 */ /* 0x000fcc000f8e00ff */
[----:B------:R-:W-:Y:S02]  /*09e0*/  DFMA R12, R8, -8, R12 ;  /* 0xc0200000080c782b */ /* 0x000fe4000000000c */
[----:B------:R-:W-:-:S08]  /*09f0*/  DADD R24, R24, UR16 ;  /* 0x0000001018187e29 */ /* 0x000fd00008000000 */
[----:B------:R-:W-:Y:S01]  /*0a00*/  DADD R24, R12, -R24 ;  /* 0x000000000c187229 */ /* 0x000fe20000000818 */
[----:B------:R-:W-:Y:S01]  /*0a10*/  MOV R12, UR18 ;  /* 0x00000012000c7c02 */ /* 0x000fe20008000f00 */
[----:B------:R-:W-:-:S06]  /*0a20*/  IMAD.U32 R13, RZ, RZ, UR19 ;  /* 0x00000013ff0d7e24 */ /* 0x000fcc000f8e00ff */
[----:B------:R-:W-:-:S08]  /*0a30*/  DADD R12, R12, UR18 ;  /* 0x000000120c0c7e29 */ /* 0x000fd00008000000 */
[----:B------:R-:W-:Y:S01]  /*0a40*/  DADD R26, R24, R12 ;  /* 0x00000000181a7229 */ /* 0x000fe2000000000c */
[----:B------:R-:W-:Y:S01]  /*0a50*/  MOV R24, UR30 ;  /* 0x0000001e00187c02 */ /* 0x000fe20008000f00 */
[----:B------:R-:W-:-:S06]  /*0a60*/  IMAD.U32 R25, RZ, RZ, UR31 ;  /* 0x0000001fff197e24 */ /* 0x000fcc000f8e00ff */
[----:B------:R-:W-:Y:S02]  /*0a70*/  DFMA R22, R22, R26, R16 ;  /* 0x0000001a1616722b */ /* 0x000fe40000000010 */
[----:B------:R-:W-:Y:S01]  /*0a80*/  DMUL R16, R24, 6 ;  /* 0x4018000018107828 */ /* 0x000fe20000000000 */
[----:B------:R-:W-:Y:S01]  /*0a90*/  MOV R26, UR22 ;  /* 0x00000016001a7c02 */ /* 0x000fe20008000f00 */
[----:B------:R-:W-:Y:S01]  /*0aa0*/  IMAD.U32 R25, RZ, RZ, UR21 ;  /* 0x00000015ff197e24 */ /* 0x000fe2000f8e00ff */
[----:B------:R-:W-:Y:S01]  /*0ab0*/  MOV R24, UR20 ;  /* 0x0000001400187c02 */ /* 0x000fe20008000f00 */
[----:B------:R-:W-:-:S05]  /*0ac0*/  IMAD.U32 R27, RZ, RZ, UR23 ;  /* 0x00000017ff1b7e24 */ /* 0x000fca000f8e00ff */
[----:B------:R-:W-:-:S08]  /*0ad0*/  DFMA R24, R24, -3, R16 ;  /* 0xc00800001818782b */ /* 0x000fd00000000010 */
        /* <DEDUP_REMOVED lines=9> */
[----:B------:R-:W-:Y:S01]  /*0b70*/  DADD R24, -R6, R24 ;  /* 0x0000000006187229 */ /* 0x000fe20000000118 */
[----:B------:R-:W-:Y:S01]  /*0b80*/  MOV R6, UR10 ;  /* 0x0000000a00067c02 */ /* 0x000fe20008000f00 */
[----:B------:R-:W-:-:S06]  /*0b90*/  IMAD.U32 R7, RZ, RZ, UR11 ;  /* 0x0000000bff077e24 */ /* 0x000fcc000f8e00ff */
[----:B------:R-:W-:Y:S01]  /*0ba0*/  DFMA R24, R6, 18, R24 ;  /* 0x403200000618782b */ /* 0x000fe20000000018 */
[----:B------:R-:W-:Y:S01]  /*0bb0*/  MOV R6, UR24 ;  /* 0x0000001800067c02 */ /* 0x000fe20008000f00 */
[----:B------:R-:W-:-:S06]  /*0bc0*/  IMAD.U32 R7, RZ, RZ, UR25 ;  /* 0x00000019ff077e24 */ /* 0x000fcc000f8e00ff */
[----:B------:R-:W-:Y:S01]  /*0bd0*/  DFMA R24, R6, -9, R24 ;  /* 0xc02200000618782b */ /* 0x000fe20000000018 */
[----:B------:R-:W1:Y:S07]  /*0be0*/  LDC.64 R6, c[0x0][0x3e8] ;  /* 0x0000fa00ff067b82 */ /* 0x000e6e0000000a00 */
[----:B------:R-:W-:-:S08]  /*0bf0*/  DFMA R24, R26, 3, R24 ;  /* 0x400800001a18782b */ /* 0x000fd00000000018 */
[----:B------:R-:W-:-:S08]  /*0c00*/  DFMA R24, R8, -6, R24 ;  /* 0xc01800000818782b */ /* 0x000fd00000000018 */
[----:B-1----:R-:W-:-:S08]  /*0c10*/  DFMA R24, R6, 3, R24 ;  /* 0x400800000618782b */ /* 0x002fd00000000018 */
[----:B------:R-:W-:Y:S01]  /*0c20*/  DFMA R22, R20, R24, R22 ;  /* 0x000000181416722b */ /* 0x000fe20000000016 */
[----:B------:R-:W-:Y:S01]  /*0c30*/  MOV R24, 0x0 ;  /* 0x0000000000187802 */ /* 0x000fe20000000f00 */
[----:B------:R-:W-:Y:S01]  /*0c40*/  IMAD.MOV.U32 R25, RZ, RZ, 0x40000000 ;  /* 0x40000000ff197424 */ /* 0x000fe200078e00ff */
[----:B------:R-:W-:Y:S01]  /*0c50*/  MOV R20, UR30 ;  /* 0x0000001e00147c02 */ /* 0x000fe20008000f00 */
[----:B------:R-:W-:-:S06]  /*0c60*/  IMAD.U32 R21, RZ, RZ, UR31 ;  /* 0x0000001fff157e24 */ /* 0x000fcc000f8e00ff */
[----:B------:R-:W-:Y:S01]  /*0c70*/  DFMA R20, R20, -R24, UR20 ;  /* 0x0000001414147e2b */ /* 0x000fe20008000818 */
        /* <DEDUP_REMOVED lines=11> */
[----:B------:R-:W-:-:S08]  /*0d30*/  DADD R20, R10, R20 ;  /* 0x000000000a147229 */ /* 0x000fd00000000014 */
[----:B------:R-:W-:Y:S01]  /*0d40*/  DFMA R20, R24, -12, R20 ;  /* 0xc02800001814782b */ /* 0x000fe20000000014 */
[----:B------:R-:W-:Y:S01]  /*0d50*/  MOV R24, UR24 ;  /* 0x0000001800187c02 */ /* 0x000fe20008000f00 */
[----:B------:R-:W-:-:S06]  /*0d60*/  IMAD.U32 R25, RZ, RZ, UR25 ;  /* 0x00000019ff197e24 */ /* 0x000fcc000f8e00ff */
[----:B------:R-:W-:Y:S01]  /*0d70*/  DFMA R20, R24, 6, R20 ;  /* 0x401800001814782b */ /* 0x000fe20000000014 */
[----:B------:R-:W-:Y:S01]  /*0d80*/  MOV R24, UR26 ;  /* 0x0000001a00187c02 */ /* 0x000fe20008000f00 */
[----:B------:R-:W-:-:S06]  /*0d90*/  IMAD.U32 R25, RZ, RZ, UR27 ;  /* 0x0000001bff197e24 */ /* 0x000fcc000f8e00ff */
[----:B------:R-:W-:-:S08]  /*0da0*/  DFMA R20, R24, -4, R20 ;  /* 0xc01000001814782b */ /* 0x000fd00000000014 */
[----:B------:R-:W-:Y:S01]  /*0db0*/  DFMA R20, R8, 8, R20 ;  /* 0x402000000814782b */ /* 0x000fe20000000014 */
[----:B------:R-:W-:Y:S01]  /*0dc0*/  MOV R8, UR22 ;  /* 0x0000001600087c02 */ /* 0x000fe20008000f00 */
[----:B------:R-:W-:-:S06]  /*0dd0*/  IMAD.U32 R9, RZ, RZ, UR23 ;  /* 0x00000017ff097e24 */ /* 0x000fcc000f8e00ff */
[----:B------:R-:W-:Y:S02]  /*0de0*/  DFMA R20, R6, -4, R20 ;  /* 0xc01000000614782b */ /* 0x000fe40000000014 */
[----:B------:R-:W-:Y:S01]  /*0df0*/  DFMA R16, R8, 12, R16 ;  /* 0x402800000810782b */ /* 0x000fe20000000010 */
[----:B------:R-:W-:Y:S01]  /*0e00*/  MOV R6, UR12 ;  /* 0x0000000c00067c02 */ /* 0x000fe20008000f00 */
[----:B------:R-:W-:-:S04]  /*0e10*/  IMAD.U32 R7, RZ, RZ, UR13 ;  /* 0x0000000dff077e24 */ /* 0x000fc8000f8e00ff */
[----:B------:R-:W-:Y:S02]  /*0e20*/  DADD R20, R20, UR16 ;  /* 0x0000001014147e29 */ /* 0x000fe40008000000 */
[----:B------:R-:W-:Y:S01]  /*0e30*/  DFMA R16, R6, -12, R16 ;  /* 0xc02800000610782b */ /* 0x000fe20000000010 */
[----:B------:R-:W-:Y:S02]  /*0e40*/  MOV R6, UR10 ;  /* 0x0000000a00067c02 */ /* 0x000fe40008000f00 */
[----:B------:R-:W-:-:S03]  /*0e50*/  MOV R7, UR11 ;  /* 0x0000000b00077c02 */ /* 0x000fc60008000f00 */
[----:B------:R-:W-:Y:S02]  /*0e60*/  DADD R20, -R12, R20 ;  /* 0x000000000c147229 */ /* 0x000fe40000000114 */
[----:B------:R-:W-:Y:S02]  /*0e70*/  DADD R8, -R10, R16 ;  /* 0x000000000a087229 */ /* 0x000fe40000000110 */
[C---:B------:R-:W-:Y:S02]  /*0e80*/  DADD R10, R2.reuse, R2 ;  /* 0x00000000020a7229 */ /* 0x040fe40000000002 */
[----:B------:R-:W-:Y:S02]  /*0e90*/  DADD R12, -R2, 1 ;  /* 0x3ff00000020c7429 */ /* 0x000fe40000000100 */
[----:B0-----:R-:W-:Y:S02]  /*0ea0*/  DADD R20, R20, UR8 ;  /* 0x0000000814147e29 */ /* 0x001fe40008000000 */
[----:B------:R-:W-:-:S02]  /*0eb0*/  DFMA R8, R6, 6, R8 ;  /* 0x401800000608782b */ /* 0x000fc40000000008 */
[----:B------:R-:W-:Y:S01]  /*0ec0*/  DMUL R16, R2, R4 ;  /* 0x0000000402107228 */ /* 0x000fe20000000000 */
[----:B------:R-:W0:Y:S01]  /*0ed0*/  LDC.64 R6, c[0x0][0x410] ;  /* 0x00010400ff067b82 */ /* 0x000e220000000a00 */
[----:B------:R-:W-:Y:S02]  /*0ee0*/  DMUL R10, R10, R12 ;  /* 0x0000000c0a0a7228 */ /* 0x000fe40000000000 */
[----:B------:R-:W-:Y:S02]  /*0ef0*/  DFMA R14, R14, R20, R22 ;  /* 0x000000140e0e722b */ /* 0x000fe40000000016 */
[----:B------:R-:W-:-:S06]  /*0f00*/  DADD R2, -R2, R4 ;  /* 0x0000000002027229 */ /* 0x000fcc0000000104 */
[----:B------:R-:W-:Y:S02]  /*0f10*/  DFMA R8, R16, R8, R14 ;  /* 0x000000081008722b */ /* 0x000fe4000000000e */
[----:B------:R-:W-:-:S06]  /*0f20*/  DMUL R2, R2, UR28 ;  /* 0x0000001c02027c28 */ /* 0x000fcc0008000000 */
[----:B------:R-:W-:Y:S01]  /*0f30*/  DMUL R8, R8, R10 ;  /* 0x0000000a08087228 */ /* 0x000fe20000000000 */
[----:B0-----:R-:W-:-:S07]  /*0f40*/  IMAD.WIDE R6, R19, 0x8, R6 ;  /* 0x0000000813067825 */ /* 0x001fce00078e0206 */
[----:B------:R-:W-:-:S07]  /*0f50*/  DFMA R2, R2, 0.5, R8 ;  /* 0x3fe000000202782b */ /* 0x000fce0000000008 */
[----:B------:R-:W-:Y:S01]  /*0f60*/  STG.E.64 desc[UR4][R6.64], R2 ;  /* 0x0000000206007986 */ /* 0x000fe2000c101b04 */
[----:B------:R-:W-:Y:S05]  /*0f70*/  EXIT ;  /* 0x000000000000794d */ /* 0x000fea0003800000 */
.L_x_29:
        /* <DEDUP_REMOVED lines=16> */
.L_x_171:


//--------------------- .text._Z18include_bc_autohexPddddddddiiS_ --------------------------
	.section	.text._Z18include_bc_autohexPddddddddiiS_,"ax",@progbits
	.align	128
        .global         _Z18include_bc_autohexPddddddddiiS_
        .type           _Z18include_bc_autohexPddddddddiiS_,@function
        .size           _Z18include_bc_autohexPddddddddiiS_,(.L_x_152 - _Z18include_bc_autohexPddddddddiiS_)
        .other          _Z18include_bc_autohexPddddddddiiS_,@"STO_CUDA_ENTRY STV_DEFAULT"
_Z18include_bc_autohexPddddddddiiS_:
.text._Z18include_bc_autohexPddddddddiiS_:
[----:B------:R-:W-:Y:S08]  /*0000*/  LDC R1, c[0x0][0x37c] ;  /* 0x0000df00ff017b82 */ /* 0x000ff00000000800 */
[----:B------:R-:W0:Y:S01]  /*0010*/  LDC.64 R2, c[0x0][0x390] ;  /* 0x0000e400ff027b82 */ /* 0x000e220000000a00 */
[----:B------:R-:W1:Y:S07]  /*0020*/  LDCU.64 UR4, c[0x0][0x358] ;  /* 0x00006b00ff0477ac */ /* 0x000e6e0008000a00 */
[----:B------:R-:W2:Y:S08]  /*0030*/  LDC.64 R4, c[0x0][0x398] ;  /* 0x0000e600ff047b82 */ /* 0x000eb00000000a00 */
[----:B------:R-:W3:Y:S08]  /*0040*/  LDC.64 R6, c[0x0][0x3a0] ;  /* 0x0000e800ff067b82 */ /* 0x000ef00000000a00 */
[----:B------:R-:W4:Y:S01]  /*0050*/  LDC.64 R8, c[0x0][0x3a8] ;  /* 0x0000ea00ff087b82 */ /* 0x000f220000000a00 */
[----:B0-----:R-:W-:-:S02]  /*0060*/  DMUL R10, R2, 6 ;  /* 0x40180000020a7828 */ /* 0x001fc40000000000 */
[----:B------:R-:W-:Y:S02]  /*0070*/  DMUL R14, R2, 40 ;  /* 0x40440000020e7828 */ /* 0x000fe40000000000 */
[----:B--2---:R-:W-:-:S03]  /*0080*/  DMUL R12, R4, 50 ;  /* 0x40490000040c7828 */ /* 0x004fc60000000000 */
[----:B------:R-:W0:Y:S01]  /*0090*/  LDC.64 R16, c[0x0][0x3b0] ;  /* 0x0000ec00ff107b82 */ /* 0x000e220000000a00 */
[C---:B------:R-:W-:Y:S02]  /*00a0*/  DFMA R10, R4.reuse, 15, -R10 ;  /* 0x402e0000040a782b */ /* 0x040fe4000000080a */
[----:B------:R-:W-:Y:S02]  /*00b0*/  DFMA R14, R4, 60, -R14 ;  /* 0x404e0000040e782b */ /* 0x000fe4000000080e */
[----:B------:R-:W-:-:S03]  /*00c0*/  DFMA R12, R2, 25, -R12 ;  /* 0x40390000020c782b */ /* 0x000fc6000000080c */
[----:B------:R-:W2:Y:S01]  /*00d0*/  LDC.64 R18, c[0x0][0x3b8] ;  /* 0x0000ee00ff127b82 */ /* 0x000ea20000000a00 */
[C---:B---3--:R-:W-:Y:S02]  /*00e0*/  DFMA R10, R6.reuse, -20, R10 ;  /* 0xc0340000060a782b */ /* 0x048fe4000000000a */
[C---:B------:R-:W-:Y:S02]  /*00f0*/  DFMA R14, R6.reuse, -40, R14 ;  /* 0xc0440000060e782b */ /* 0x040fe4000000000e */
[----:B------:R-:W-:-:S04]  /*0100*/  DFMA R12, R6, 50, R12 ;  /* 0x40490000060c782b */ /* 0x000fc8000000000c */
[----:B----4-:R-:W-:-:S04]  /*0110*/  DFMA R10, R8, 15, R10 ;  /* 0x402e0000080a782b */ /* 0x010fc8000000000a */
[----:B------:R-:W-:-:S04]  /*0120*/  DFMA R12, R8, -25, R12 ;  /* 0xc0390000080c782b */ /* 0x000fc8000000000c */
[----:B0-----:R-:W-:Y:S02]  /*0130*/  DFMA R10, R16, -6, R10 ;  /* 0xc0180000100a782b */ /* 0x001fe4000000000a */
[----:B------:R-:W-:Y:S02]  /*0140*/  DFMA R8, R8, 10, R14 ;  /* 0x402400000808782b */ /* 0x000fe4000000000e */
[----:B------:R-:W-:Y:S02]  /*0150*/  DFMA R12, R16, 5, R12 ;  /* 0x40140000100c782b */ /* 0x000fe4000000000c */
[----:B------:R-:W-:Y:S02]  /*0160*/  DMUL R16, R4, 30 ;  /* 0x403e000004107828 */ /* 0x000fe40000000000 */
[----:B--2---:R-:W-:-:S06]  /*0170*/  DADD R10, R10, R18 ;  /* 0x000000000a0a7229 */ /* 0x004fcc0000000012 */
[----:B------:R-:W-:Y:S02]  /*0180*/  DFMA R16, R2, 30, -R16 ;  /* 0x403e00000210782b */ /* 0x000fe40000000810 */
[----:B------:R-:W-:-:S06]  /*0190*/  DFMA R14, RZ, R10, R12 ;  /* 0x0000000aff0e722b */ /* 0x000fcc000000000c */
[----:B------:R-:W-:Y:S02]  /*01a0*/  DFMA R6, R6, 10, R16 ;  /* 0x402400000606782b */ /* 0x000fe40000000010 */
[----:B------:R-:W-:Y:S02]  /*01b0*/  DMUL R16, R2, 10 ;  /* 0x4024000002107828 */ /* 0x000fe40000000000 */
[----:B------:R-:W-:-:S06]  /*01c0*/  DFMA R14, RZ, R14, R8 ;  /* 0x0000000eff0e722b */ /* 0x000fcc0000000008 */
[----:B------:R-:W-:Y:S02]  /*01d0*/  DFMA R4, R4, 5, -R16 ;  /* 0x401400000404782b */ /* 0x000fe40000000810 */
[----:B------:R-:W-:-:S08]  /*01e0*/  DFMA R14, RZ, R14, R6 ;  /* 0x0000000eff0e722b */ /* 0x000fd00000000006 */
[----:B------:R-:W-:-:S08]  /*01f0*/  DFMA R14, RZ, R14, R4 ;  /* 0x0000000eff0e722b */ /* 0x000fd00000000004 */
[----:B------:R-:W-:-:S08]  /*0200*/  DFMA R14, RZ, R14, R2 ;  /* 0x0000000eff0e722b */ /* 0x000fd00000000002 */
[----:B------:R-:W-:-:S08]  /*0210*/  DMUL R14, RZ, R14 ;  /* 0x0000000eff0e7228 */ /* 0x000fd00000000000 */
[----:B------:R-:W-:-:S14]  /*0220*/  DSETP.GTU.AND P0, PT, R14, RZ, PT ;  /* 0x000000ff0e00722a */ /* 0x000fdc0003f0c000 */
[----:B-1----:R-:W-:Y:S05]  /*0230*/  @P0 BRA `(.L_x_30) ;  /* 0x0000000000c80947 */ /* 0x002fea0003800000 */
[----:B------:R-:W0:Y:S01]  /*0240*/  LDC.64 R16, c[0x0][0x388] ;  /* 0x0000e200ff107b82 */ /* 0x000e220000000a00 */
[----:B------:R-:W-:Y:S01]  /*0250*/  IMAD.MOV.U32 R2, RZ, RZ, 0x1 ;  /* 0x00000001ff027424 */ /* 0x000fe200078e00ff */
[----:B------:R-:W-:Y:S02]  /*0260*/  DADD R14, RZ, R14 ;  /* 0x00000000ff0e7229 */ /* 0x000fe4000000000e */
[----:B0-----:R-:W-:-:S06]  /*0270*/  DMUL R16, R16, 3 ;  /* 0x4008000010107828 */ /* 0x001fcc0000000000 */
[----:B------:R-:W0:Y:S02]  /*0280*/  MUFU.RCP64H R3, R17 ;  /* 0x0000001100037308 */ /* 0x000e240000001800 */
[----:B0-----:R-:W-:-:S08]  /*0290*/  DFMA R18, -R16, R2, 1 ;  /* 0x3ff000001012742b */ /* 0x001fd00000000102 */
[----:B------:R-:W-:-:S08]  /*02a0*/  DFMA R18, R18, R18, R18 ;  /* 0x000000121212722b */ /* 0x000fd00000000012 */
[----:B------:R-:W-:-:S08]  /*02b0*/  DFMA R18, R2, R18, R2 ;  /* 0x000000120212722b */ /* 0x000fd00000000002 */
[----:B------:R-:W-:-:S08]  /*02c0*/  DFMA R2, -R16, R18, 1 ;  /* 0x3ff000001002742b */ /* 0x000fd00000000112 */
[----:B------:R-:W-:-:S08]  /*02d0*/  DFMA R2, R18, R2, R18 ;  /* 0x000000021202722b */ /* 0x000fd00000000012 */
[----:B------:R-:W-:-:S08]  /*02e0*/  DMUL R18, R2, 0.5 ;  /* 0x3fe0000002127828 */ /* 0x000fd00000000000 */
[----:B------:R-:W-:-:S08]  /*02f0*/  DFMA R20, -R16, R18, 0.5 ;  /* 0x3fe000001014742b */ /* 0x000fd00000000112 */
[----:B------:R-:W-:-:S10]  /*0300*/  DFMA R2, R2, R20, R18 ;  /* 0x000000140202722b */ /* 0x000fd40000000012 */
[----:B------:R-:W-:-:S05]  /*0310*/  FFMA R0, RZ, R17, R3 ;  /* 0x00000011ff007223 */ /* 0x000fca0000000003 */
[----:B------:R-:W-:-:S13]  /*0320*/  FSETP.GT.AND P0, PT, |R0|, 1.469367938527859385e-39, PT ;  /* 0x001000000000780b */ /* 0x000fda0003f04200 */
[----:B------:R-:W-:Y:S05]  /*0330*/  @P0 BRA `(.L_x_31) ;  /* 0x0000000000180947 */ /* 0x000fea0003800000 */
[----:B------:R-:W-:Y:S01]  /*0340*/  IMAD.MOV.U32 R18, RZ, RZ, RZ ;  /* 0x000000ffff127224 */ /* 0x000fe200078e00ff */
[----:B------:R-:W-:Y:S01]  /*0350*/  MOV R0, 0x380 ;  /* 0x0000038000007802 */ /* 0x000fe20000000f00 */
[----:B------:R-:W-:-:S07]  /*0360*/  IMAD.MOV.U32 R19, RZ, RZ, 0x3fe00000 ;  /* 0x3fe00000ff137424 */ /* 0x000fce00078e00ff */
[----:B------:R-:W-:Y:S05]  /*0370*/  CALL.REL.NOINC `($__internal_2_$__cuda_sm20_div_rn_f64_full) ;  /* 0x0000000400847944 */ /* 0x000fea0003c00000 */
[----:B------:R-:W-:Y:S02]  /*0380*/  IMAD.MOV.U32 R2, RZ, RZ, R24 ;  /* 0x000000ffff027224 */ /* 0x000fe400078e0018 */
[----:B------:R-:W-:-:S07]  /*0390*/  IMAD.MOV.U32 R3, RZ, RZ, R25 ;  /* 0x000000ffff037224 */ /* 0x000fce00078e0019 */
.L_x_31:
        /* <DEDUP_REMOVED lines=21> */
[----:B------:R-:W-:Y:S05]  /*04f0*/  CALL.REL.NOINC `($__internal_2_$__cuda_sm20_div_rn_f64_full) ;  /* 0x0000000400247944 */ /* 0x000fea0003c00000 */
[----:B------:R-:W-:Y:S02]  /*0500*/  IMAD.MOV.U32 R2, RZ, RZ, R24 ;  /* 0x000000ffff027224 */ /* 0x000fe400078e0018 */
[----:B------:R-:W-:-:S07]  /*0510*/  IMAD.MOV.U32 R3, RZ, RZ, R25 ;  /* 0x000000ffff037224 */ /* 0x000fce00078e0019 */
.L_x_32:
[----:B------:R-:W0:Y:S02]  /*0520*/  LDC.64 R14, c[0x0][0x3c8] ;  /* 0x0000f200ff0e7b82 */ /* 0x000e240000000a00 */
[----:B0-----:R-:W2:Y:S02]  /*0530*/  LDG.E.64 R16, desc[UR4][R14.64] ;  /* 0x000000040e107981 */ /* 0x001ea4000c1e1b00 */
[----:B--2---:R-:W-:-:S07]  /*0540*/  DADD R16, R16, R2 ;  /* 0x0000000010107229 */ /* 0x004fce0000000002 */
[----:B------:R0:W-:Y:S04]  /*0550*/  STG.E.64 desc[UR4][R14.64], R16 ;  /* 0x000000100e007986 */ /* 0x0001e8000c101b04 */
.L_x_30:
[----:B------:R-:W-:Y:S01]  /*0560*/  DADD R10, R10, R12 ;  /* 0x000000000a0a7229 */ /* 0x000fe2000000000c */
[----:B------:R-:W1:Y:S07]  /*0570*/  LDCU.64 UR6, c[0x0][0x390] ;  /* 0x00007200ff0677ac */ /* 0x000e6e0008000a00 */
[----:B------:R-:W-:-:S08]  /*0580*/  DADD R10, R8, R10 ;  /* 0x00000000080a7229 */ /* 0x000fd0000000000a */
[----:B------:R-:W-:-:S08]  /*0590*/  DADD R10, R6, R10 ;  /* 0x00000000060a7229 */ /* 0x000fd0000000000a */
[----:B------:R-:W-:-:S08]  /*05a0*/  DADD R10, R4, R10 ;  /* 0x00000000040a7229 */ /* 0x000fd0000000000a */
[----:B-1----:R-:W-:-:S08]  /*05b0*/  DADD R10, R10, UR6 ;  /* 0x000000060a0a7e29 */ /* 0x002fd00008000000 */
[----:B------:R-:W-:-:S08]  /*05c0*/  DMUL R10, RZ, R10 ;  /* 0x0000000aff0a7228 */ /* 0x000fd00000000000 */
[----:B------:R-:W-:-:S14]  /*05d0*/  DSETP.GE.AND P0, PT, R10, RZ, PT ;  /* 0x000000ff0a00722a */ /* 0x000fdc0003f06000 */
[----:B------:R-:W-:Y:S05]  /*05e0*/  @!P0 EXIT ;  /* 0x000000000000894d */ /* 0x000fea0003800000 */
[----:B------:R-:W1:Y:S02]  /*05f0*/  LDC.64 R2, c[0x0][0x388] ;  /* 0x0000e200ff027b82 */ /* 0x000e640000000a00 */
[----:B-1----:R-:W-:Y:S01]  /*0600*/  DMUL R6, R2, 3 ;  /* 0x4008000002067828 */ /* 0x002fe20000000000 */
[----:B------:R-:W-:-:S05]  /*0610*/  IMAD.MOV.U32 R2, RZ, RZ, 0x1 ;  /* 0x00000001ff027424 */ /* 0x000fca00078e00ff */
[----:B------:R-:W1:Y:S02]  /*0620*/  MUFU.RCP64H R3, R7 ;  /* 0x0000000700037308 */ /* 0x000e640000001800 */
[----:B-1----:R-:W-:-:S08]  /*0630*/  DFMA R4, -R6, R2, 1 ;  /* 0x3ff000000604742b */ /* 0x002fd00000000102 */
[----:B------:R-:W-:-:S08]  /*0640*/  DFMA R4, R4, R4, R4 ;  /* 0x000000040404722b */ /* 0x000fd00000000004 */
[----:B------:R-:W-:-:S08]  /*0650*/  DFMA R4, R2, R4, R2 ;  /* 0x000000040204722b */ /* 0x000fd00000000002 */
[----:B------:R-:W-:-:S08]  /*0660*/  DFMA R2, -R6, R4, 1 ;  /* 0x3ff000000602742b */ /* 0x000fd00000000104 */
[----:B------:R-:W-:-:S08]  /*0670*/  DFMA R8, R4, R2, R4 ;  /* 0x000000020408722b */ /* 0x000fd00000000004 */
[----:B------:R-:W-:-:S08]  /*0680*/  DMUL R2, R8, -0.5 ;  /* 0xbfe0000008027828 */ /* 0x000fd00000000000 */
[----:B------:R-:W-:-:S08]  /*0690*/  DFMA R4, -R6, R2, -0.5 ;  /* 0xbfe000000604742b */ /* 0x000fd00000000102 */
[----:B------:R-:W-:Y:S02]  /*06a0*/  DFMA R2, R8, R4, R2 ;  /* 0x000000040802722b */ /* 0x000fe40000000002 */
[----:B------:R-:W-:-:S08]  /*06b0*/  DADD R4, RZ, R10 ;  /* 0x00000000ff047229 */ /* 0x000fd0000000000a */
[----:B------:R-:W-:-:S05]  /*06c0*/  FFMA R0, RZ, R7, R3 ;  /* 0x00000007ff007223 */ /* 0x000fca0000000003 */
[----:B------:R-:W-:-:S13]  /*06d0*/  FSETP.GT.AND P0, PT, |R0|, 1.469367938527859385e-39, PT ;  /* 0x001000000000780b */ /* 0x000fda0003f04200 */
[----:B------:R-:W-:Y:S05]  /*06e0*/  @P0 BRA `(.L_x_33) ;  /* 0x0000000000200947 */ /* 0x000fea0003800000 */
[----:B0-----:R-:W-:Y:S01]  /*06f0*/  IMAD.MOV.U32 R16, RZ, RZ, R6 ;  /* 0x000000ffff107224 */ /* 0x001fe200078e0006 */
[----:B------:R-:W-:Y:S01]  /*0700*/  MOV R0, 0x750 ;  /* 0x0000075000007802 */ /* 0x000fe20000000f00 */
[----:B------:R-:W-:Y:S02]  /*0710*/  IMAD.MOV.U32 R17, RZ, RZ, R7 ;  /* 0x000000ffff117224 */ /* 0x000fe400078e0007 */
[----:B------:R-:W-:Y:S02]  /*0720*/  IMAD.MOV.U32 R18, RZ, RZ, RZ ;  /* 0x000000ffff127224 */ /* 0x000fe400078e00ff */
[----:B------:R-:W-:-:S07]  /*0730*/  IMAD.MOV.U32 R19, RZ, RZ, -0x40200000 ;  /* 0xbfe00000ff137424 */ /* 0x000fce00078e00ff */
[----:B------:R-:W-:Y:S05]  /*0740*/  CALL.REL.NOINC `($__internal_2_$__cuda_sm20_div_rn_f64_full) ;  /* 0x0000000000907944 */ /* 0x000fea0003c00000 */
[----:B------:R-:W-:Y:S01]  /*0750*/  MOV R2, R24 ;  /* 0x0000001800027202 */ /* 0x000fe20000000f00 */
[----:B------:R-:W-:-:S07]  /*0760*/  IMAD.MOV.U32 R3, RZ, RZ, R25 ;  /* 0x000000ffff037224 */ /* 0x000fce00078e0019 */
.L_x_33:
        /* <DEDUP_REMOVED lines=23> */
[----:B------:R-:W-:Y:S05]  /*08e0*/  CALL.REL.NOINC `($__internal_2_$__cuda_sm20_div_rn_f64_full) ;  /* 0x0000000000287944 */ /* 0x000fea0003c00000 */
[----:B------:R-:W-:Y:S02]  /*08f0*/  IMAD.MOV.U32 R2, RZ, RZ, R24 ;  /* 0x000000ffff027224 */ /* 0x000fe400078e0018 */
[----:B------:R-:W-:-:S07]  /*0900*/  IMAD.MOV.U32 R3, RZ, RZ, R25 ;  /* 0x000000ffff037224 */ /* 0x000fce00078e0019 */
.L_x_34:
        /* <DEDUP_REMOVED lines=8> */
        .weak           $__internal_2_$__cuda_sm20_div_rn_f64_full
        .type           $__internal_2_$__cuda_sm20_div_rn_f64_full,@function
        .size           $__internal_2_$__cuda_sm20_div_rn_f64_full,(.L_x_152 - $__internal_2_$__cuda_sm20_div_rn_f64_full)
$__internal_2_$__cuda_sm20_div_rn_f64_full:
        /* <DEDUP_REMOVED lines=15> */
[----:B------:R-:W-:Y:S02]  /*0a80*/  SEL R21, R27, 0x63400000, !P1 ;  /* 0x634000001b157807 */ /* 0x000fe40004800000 */
[----:B------:R-:W-:Y:S02]  /*0a90*/  FSETP.GEU.AND P1, PT, |R19|, 1.469367938527859385e-39, PT ;  /* 0x001000001300780b */ /* 0x000fe40003f2e200 */
[----:B------:R-:W-:-:S03]  /*0aa0*/  LOP3.LUT R21, R21, 0x800fffff, R19, 0xf8, !PT ;  /* 0x800fffff15157812 */ /* 0x000fc600078ef813 */
[----:B------:R-:W-:Y:S01]  /*0ab0*/  DFMA R24, R22, -R2, 1 ;  /* 0x3ff000001618742b */ /* 0x000fe20000000802 */
[----:B------:R-:W-:-:S07]  /*0ac0*/  MOV R20, R18 ;  /* 0x0000001200147202 */ /* 0x000fce0000000f00 */
        /* <DEDUP_REMOVED lines=10> */
.L_x_35:
        /* <DEDUP_REMOVED lines=26> */
[----:B------:R-:W-:Y:S02]  /*0d10*/  IMAD.MOV R3, RZ, RZ, -R18 ;  /* 0x000000ffff037224 */ /* 0x000fe400078e0a12 */
[----:B------:R-:W-:-:S06]  /*0d20*/  IMAD.MOV.U32 R2, RZ, RZ, RZ ;  /* 0x000000ffff027224 */ /* 0x000fcc00078e00ff */
        /* <DEDUP_REMOVED lines=8> */
.L_x_36:
[----:B------:R-:W-:-:S14]  /*0db0*/  DSETP.NAN.AND P0, PT, R18, R18, PT ;  /* 0x000000121200722a */ /* 0x000fdc0003f08000 */
[----:B------:R-:W-:Y:S05]  /*0dc0*/  @P0 BRA `(.L_x_38) ;  /* 0x0000000000440947 */ /* 0x000fea0003800000 */
[----:B------:R-:W-:-:S14]  /*0dd0*/  DSETP.NAN.AND P0, PT, R16, R16, PT ;  /* 0x000000101000722a */ /* 0x000fdc0003f08000 */
[----:B------:R-:W-:Y:S05]  /*0de0*/  @P0 BRA `(.L_x_39) ;  /* 0x0000000000300947 */ /* 0x000fea0003800000 */
[----:B------:R-:W-:Y:S01]  /*0df0*/  ISETP.NE.AND P0, PT, R26, R29, PT ;  /* 0x0000001d1a00720c */ /* 0x000fe20003f05270 */
[----:B------:R-:W-:Y:S01]  /*0e00*/  IMAD.MOV.U32 R25, RZ, RZ, -0x80000 ;  /* 0xfff80000ff197424 */ /* 0x000fe200078e00ff */
[----:B------:R-:W-:-:S11]  /*0e10*/  MOV R24, 0x0 ;  /* 0x0000000000187802 */ /* 0x000fd60000000f00 */
        /* <DEDUP_REMOVED lines=9> */
.L_x_39:
[----:B------:R-:W-:Y:S01]  /*0eb0*/  LOP3.LUT R25, R17, 0x80000, RZ, 0xfc, !PT ;  /* 0x0008000011197812 */ /* 0x000fe200078efcff */
[----:B------:R-:W-:Y:S01]  /*0ec0*/  IMAD.MOV.U32 R24, RZ, RZ, R16 ;  /* 0x000000ffff187224 */ /* 0x000fe200078e0010 */
[----:B------:R-:W-:Y:S06]  /*0ed0*/  BRA `(.L_x_37) ;  /* 0x0000000000087947 */ /* 0x000fec0003800000 */
.L_x_38:
[----:B------:R-:W-:Y:S01]  /*0ee0*/  LOP3.LUT R25, R19, 0x80000, RZ, 0xfc, !PT ;  /* 0x0008000013197812 */ /* 0x000fe200078efcff */
[----:B------:R-:W-:-:S07]  /*0ef0*/  IMAD.MOV.U32 R24, RZ, RZ, R18 ;  /* 0x000000ffff187224 */ /* 0x000fce00078e0012 */
.L_x_37:
[----:B------:R-:W-:Y:S02]  /*0f00*/  IMAD.MOV.U32 R2, RZ, RZ, R0 ;  /* 0x000000ffff027224 */ /* 0x000fe400078e0000 */
[----:B------:R-:W-:-:S04]  /*0f10*/  IMAD.MOV.U32 R3, RZ, RZ, 0x0 ;  /* 0x00000000ff037424 */ /* 0x000fc800078e00ff */
[----:B------:R-:W-:Y:S05]  /*0f20*/  RET.REL.NODEC R2 `(_Z18include_bc_autohexPddddddddiiS_) ;  /* 0xfffffff002347950 */ /* 0x000fea0003c3ffff */
.L_x_40:
        /* <DEDUP_REMOVED lines=13> */
.L_x_152:


//--------------------- .text._Z15Mfunc5D_autohexPdS_S_S_S_ddddddddddiiiiiS_ --------------------------
	.section	.text._Z15Mfunc5D_autohexPdS_S_S_S_ddddddddddiiiiiS_,"ax",@progbits
	.align	128
        .global         _Z15Mfunc5D_autohexPdS_S_S_S_ddddddddddiiiiiS_
        .type           _Z15Mfunc5D_autohexPdS_S_S_S_ddddddddddiiiiiS_,@function
        .size           _Z15Mfunc5D_autohexPdS_S_S_S_ddddddddddiiiiiS_,(.L_x_173 - _Z15Mfunc5D_autohexPdS_S_S_S_ddddddddddiiiiiS_)
        .other          _Z15Mfunc5D_autohexPdS_S_S_S_ddddddddddiiiiiS_,@"STO_CUDA_ENTRY STV_DEFAULT"
_Z15Mfunc5D_autohexPdS_S_S_S_ddddddddddiiiiiS_:
.text._Z15Mfunc5D_autohexPdS_S_S_S_ddddddddddiiiiiS_:
[----:B------:R-:W-:Y:S01]  /*0000*/  LDC R1, c[0x0][0x37c] ;  /* 0x0000df00ff017b82 */ /* 0x000fe20000000800 */
[----:B------:R-:W0:Y:S01]  /*0010*/  LDCU.64 UR10, c[0x0][0x400] ;  /* 0x00008000ff0a77ac */ /* 0x000e220008000a00 */
[----:B------:R-:W1:Y:S06]  /*0020*/  S2R R5, SR_TID.X ;  /* 0x0000000000057919 */ /* 0x000e6c0000002100 */
[----:B------:R-:W1:Y:S01]  /*0030*/  S2UR UR7, SR_CTAID.X ;  /* 0x00000000000779c3 */ /* 0x000e620000002500 */
[----:B------:R-:W2:Y:S01]  /*0040*/  LDCU UR12, c[0x0][0x408] ;  /* 0x00008100ff0c77ac */ /* 0x000ea20008000800 */
[----:B------:R-:W3:Y:S06]  /*0050*/  LDCU.64 UR8, c[0x0][0x3f8] ;  /* 0x00007f00ff0877ac */ /* 0x000eec0008000a00 */
        /* <DEDUP_REMOVED lines=9> */
[----:B------:R-:W0:Y:S01]  /*00f0*/  I2F.U32.RP R4, UR5 ;  /* 0x0000000500047d06 */ /* 0x000e220008209000 */
[----:B-1----:R-:W-:-:S07]  /*0100*/  IMAD R24, R24, UR7, R5 ;  /* 0x0000000718187c24 */ /* 0x002fce000f8e0205 */
[----:B------:R-:W1:Y:S08]  /*0110*/  I2F.U32.RP R0, UR4 ;  /* 0x0000000400007d06 */ /* 0x000e700008209000 */
[----:B0-----:R-:W0:Y:S08]  /*0120*/  MUFU.RCP R4, R4 ;  /* 0x0000000400047308 */ /* 0x001e300000001000 */
[----:B-1----:R-:W-:Y:S08]  /*0130*/  MUFU.RCP R0, R0 ;  /* 0x0000000000007308 */ /* 0x002ff00000001000 */
[----:B------:R-:W-:Y:S01]  /*0140*/  MUFU.RCP R7, R7 ;  /* 0x0000000700077308 */ /* 0x000fe20000001000 */
[----:B0-----:R-:W-:-:S07]  /*0150*/  IADD3 R2, PT, PT, R4, 0xffffffe, RZ ;  /* 0x0ffffffe04027810 */ /* 0x001fce0007ffe0ff */
[----:B------:R0:W1:Y:S02]  /*0160*/  F2I.FTZ.U32.TRUNC.NTZ R3, R2 ;  /* 0x0000000200037305 */ /* 0x000064000021f000 */
[----:B0-----:R-:W-:Y:S02]  /*0170*/  HFMA2 R2, -RZ, RZ, 0, 0 ;  /* 0x00000000ff027431 */ /* 0x001fe400000001ff */
[----:B-1----:R-:W-:-:S04]  /*0180*/  IMAD R9, R9, R3, RZ ;  /* 0x0000000309097224 */ /* 0x002fc800078e02ff */
[----:B------:R-:W-:Y:S01]  /*0190*/  IMAD.HI.U32 R3, R3, R9, R2 ;  /* 0x0000000903037227 */ /* 0x000fe200078e0002 */
[----:B------:R-:W-:-:S03]  /*01a0*/  IADD3 R9, PT, PT, RZ, -UR4, RZ ;  /* 0x80000004ff097c10 */ /* 0x000fc6000fffe0ff */
[----:B------:R-:W-:Y:S02]  /*01b0*/  VIADD R2, R0, 0xffffffe ;  /* 0x0ffffffe00027836 */ /* 0x000fe40000000000 */
[----:B------:R-:W-:Y:S02]  /*01c0*/  IMAD.HI.U32 R6, R3, R24, RZ ;  /* 0x0000001803067227 */ /* 0x000fe400078e00ff */
[----:B------:R0:W1:Y:S03]  /*01d0*/  F2I.FTZ.U32.TRUNC.NTZ R3, R2 ;  /* 0x0000000200037305 */ /* 0x000066000021f000 */
[----:B------:R-:W-:-:S05]  /*01e0*/  IADD3 R5, PT, PT, -R6, RZ, RZ ;  /* 0x000000ff06057210 */ /* 0x000fca0007ffe1ff */
[----:B------:R-:W-:Y:S02]  /*01f0*/  IMAD R4, R5, UR5, R24 ;  /* 0x0000000505047c24 */ /* 0x000fe4000f8e0218 */
[----:B------:R-:W-:Y:S02]  /*0200*/  VIADD R5, R7, 0xffffffe ;  /* 0x0ffffffe07057836 */ /* 0x000fe40000000000 */
[----:B0-----:R-:W-:Y:S01]  /*0210*/  IMAD.MOV.U32 R2, RZ, RZ, RZ ;  /* 0x000000ffff027224 */ /* 0x001fe200078e00ff */
[----:B------:R-:W-:Y:S01]  /*0220*/  ISETP.GE.U32.AND P0, PT, R4, UR5, PT ;  /* 0x0000000504007c0c */ /* 0x000fe2000bf06070 */
[----:B-1----:R-:W-:Y:S02]  /*0230*/  IMAD R7, R9, R3, RZ ;  /* 0x0000000309077224 */ /* 0x002fe400078e02ff */
[----:B------:R-:W0:Y:S02]  /*0240*/  F2I.FTZ.U32.TRUNC.NTZ R5, R5 ;  /* 0x0000000500057305 */ /* 0x000e24000021f000 */
[----:B------:R-:W-:-:S08]  /*0250*/  IMAD.HI.U32 R3, R3, R7, R2 ;  /* 0x0000000703037227 */ /* 0x000fd000078e0002 */
[----:B------:R-:W-:Y:S02]  /*0260*/  @P0 VIADD R4, R4, -UR5 ;  /* 0x8000000504040c36 */ /* 0x000fe40008000000 */
[----:B------:R-:W-:Y:S01]  /*0270*/  @P0 VIADD R6, R6, 0x1 ;  /* 0x0000000106060836 */ /* 0x000fe20000000000 */
[----:B------:R-:W-:Y:S02]  /*0280*/  ISETP.NE.U32.AND P0, PT, RZ, UR4, PT ;  /* 0x00000004ff007c0c */ /* 0x000fe4000bf05070 */
[----:B0-----:R-:W-:Y:S02]  /*0290*/  IADD3 R0, PT, PT, RZ, -R5, RZ ;  /* 0x80000005ff007210 */ /* 0x001fe40007ffe0ff */
[----:B------:R-:W-:Y:S01]  /*02a0*/  ISETP.GE.U32.AND P1, PT, R4, UR5, PT ;  /* 0x0000000504007c0c */ /* 0x000fe2000bf26070 */
[----:B------:R-:W-:Y:S01]  /*02b0*/  IMAD.MOV.U32 R4, RZ, RZ, RZ ;  /* 0x000000ffff047224 */ /* 0x000fe200078e00ff */
[----:B------:R-:W-:Y:S01]  /*02c0*/  MOV R7, R0 ;  /* 0x0000000000077202 */ /* 0x000fe20000000f00 */
[----:B------:R-:W-:-:S04]  /*02d0*/  IMAD.HI.U32 R0, R3, R24, RZ ;  /* 0x0000001803007227 */ /* 0x000fc800078e00ff */
[----:B------:R-:W-:Y:S01]  /*02e0*/  IMAD R7, R7, UR9, RZ ;  /* 0x0000000907077c24 */ /* 0x000fe2000f8e02ff */
[----:B------:R-:W-:-:S03]  /*02f0*/  IADD3 R3, PT, PT, -R0, RZ, RZ ;  /* 0x000000ff00037210 */ /* 0x000fc60007ffe1ff */
[----:B------:R-:W-:Y:S02]  /*0300*/  IMAD.HI.U32 R5, R5, R7, R4 ;  /* 0x0000000705057227 */ /* 0x000fe400078e0004 */
[----:B------:R-:W-:Y:S02]  /*0310*/  @P1 IADD3 R6, PT, PT, R6, 0x1, RZ ;  /* 0x0000000106061810 */ /* 0x000fe40007ffe0ff */
[----:B------:R-:W-:Y:S01]  /*0320*/  IMAD R3, R3, UR4, R24 ;  /* 0x0000000403037c24 */ /* 0x000fe2000f8e0218 */
[----:B------:R-:W-:-:S04]  /*0330*/  @!P2 LOP3.LUT R6, RZ, UR5, RZ, 0x33, !PT ;  /* 0x00000005ff06ac12 */ /* 0x000fc8000f8e33ff */
[----:B------:R-:W-:Y:S01]  /*0340*/  ISETP.GE.U32.AND P1, PT, R3, UR4, PT ;  /* 0x0000000403007c0c */ /* 0x000fe2000bf26070 */
[----:B------:R-:W-:-:S04]  /*0350*/  IMAD.HI.U32 R5, R5, R6, RZ ;  /* 0x0000000605057227 */ /* 0x000fc800078e00ff */
[----:B------:R-:W-:-:S04]  /*0360*/  IMAD.MOV R5, RZ, RZ, -R5 ;  /* 0x000000ffff057224 */ /* 0x000fc800078e0a05 */
[----:B------:R-:W-:-:S04]  /*0370*/  IMAD R2, R5, UR9, R6 ;  /* 0x0000000905027c24 */ /* 0x000fc8000f8e0206 */
[----:B------:R-:W-:Y:S01]  /*0380*/  @P1 IADD3 R3, PT, PT, R3, -UR4, RZ ;  /* 0x8000000403031c10 */ /* 0x000fe2000fffe0ff */
[----:B------:R-:W-:Y:S01]  /*0390*/  @P1 VIADD R0, R0, 0x1 ;  /* 0x0000000100001836 */ /* 0x000fe20000000000 */
[----:B------:R-:W-:Y:S02]  /*03a0*/  ISETP.GE.U32.AND P3, PT, R2, UR9, PT ;  /* 0x0000000902007c0c */ /* 0x000fe4000bf66070 */
[----:B------:R-:W-:-:S11]  /*03b0*/  ISETP.GE.U32.AND P2, PT, R3, UR4, PT ;  /* 0x0000000403007c0c */ /* 0x000fd6000bf46070 */
[----:B------:R-:W-:Y:S02]  /*03c0*/  @P3 IADD3 R2, PT, PT, R2, -UR9, RZ ;  /* 0x8000000902023c10 */ /* 0x000fe4000fffe0ff */
[----:B------:R-:W-:Y:S02]  /*03d0*/  @P2 IADD3 R0, PT, PT, R0, 0x1, RZ ;  /* 0x0000000100002810 */ /* 0x000fe40007ffe0ff */
[----:B------:R-:W-:Y:S02]  /*03e0*/  @!P0 LOP3.LUT R0, RZ, UR4, RZ, 0x33, !PT ;  /* 0x00000004ff008c12 */ /* 0x000fe4000f8e33ff */
[----:B------:R-:W-:Y:S02]  /*03f0*/  ISETP.GE.U32.AND P1, PT, R2, UR9, PT ;  /* 0x0000000902007c0c */ /* 0x000fe4000bf26070 */
[----:B------:R-:W-:Y:S02]  /*0400*/  ISETP.NE.U32.AND P2, PT, RZ, UR9, PT ;  /* 0x00000009ff007c0c */ /* 0x000fe4000bf45070 */
[----:B------:R-:W-:-:S09]  /*0410*/  ISETP.GE.AND P0, PT, R0, UR8, PT ;  /* 0x0000000800007c0c */ /* 0x000fd2000bf06270 */
[----:B------:R-:W-:Y:S02]  /*0420*/  @P1 IADD3 R2, PT, PT, R2, -UR9, RZ ;  /* 0x8000000902021c10 */ /* 0x000fe4000fffe0ff */
[----:B------:R-:W-:Y:S02]  /*0430*/  @!P2 LOP3.LUT R2, RZ, UR9, RZ, 0x33, !PT ;  /* 0x00000009ff02ac12 */ /* 0x000fe4000f8e33ff */
[----:B------:R-:W-:Y:S05]  /*0440*/  @P0 EXIT ;  /* 0x000000000000094d */ /* 0x000fea0003800000 */
[----:B------:R-:W0:Y:S01]  /*0450*/  LDC.64 R12, c[0x0][0x380] ;  /* 0x0000e000ff0c7b82 */ /* 0x000e220000000a00 */
[----:B------:R-:W1:Y:S01]  /*0460*/  LDCU.64 UR8, c[0x0][0x358] ;  /* 0x00006b00ff0877ac */ /* 0x000e620008000a00 */
[----:B------:R-:W-:Y:S01]  /*0470*/  UIMAD UR4, UR11, UR12, URZ ;  /* 0x0000000c0b0472a4 */ /* 0x000fe2000f8e02ff */
[----:B------:R-:W2:Y:S01]  /*0480*/  I2F.U32.RP R6, UR10 ;  /* 0x0000000a00067d06 */ /* 0x000ea20008209000 */
[----:B------:R-:W3:Y:S04]  /*0490*/  LDCU.128 UR16, c[0x0][0x3b0] ;  /* 0x00007600ff1077ac */ /* 0x000ee80008000c00 */
[----:B------:R-:W4:Y:S08]  /*04a0*/  LDC.64 R10, c[0x0][0x3c8] ;  /* 0x0000f200ff0a7b82 */ /* 0x000f300000000a00 */
[----:B------:R-:W5:Y:S01]  /*04b0*/  LDC.64 R8, c[0x0][0x3d0] ;  /* 0x0000f400ff087b82 */ /* 0x000f620000000a00 */
[----:B0-----:R-:W-:Y:S01]  /*04c0*/  IMAD.WIDE R12, R0, 0x8, R12 ;  /* 0x00000008000c7825 */ /* 0x001fe200078e020c */
[----:B------:R-:W-:Y:S06]  /*04d0*/  I2F.U32.RP R26, UR12 ;  /* 0x0000000c001a7d06 */ /* 0x000fec0008209000 */
[----:B------:R-:W0:Y:S01]  /*04e0*/  LDC.64 R14, c[0x0][0x3d8] ;  /* 0x0000f600ff0e7b82 */ /* 0x000e220000000a00 */
[----:B-1----:R-:W3:Y:S01]  /*04f0*/  LDG.E.64 R12, desc[UR8][R12.64] ;  /* 0x000000080c0c7981 */ /* 0x002ee2000c1e1b00 */
[----:B------:R-:W-:Y:S01]  /*0500*/  IADD3 R25, PT, PT, RZ, -UR4, RZ ;  /* 0x80000004ff197c10 */ /* 0x000fe2000fffe0ff */
[----:B----4-:R-:W-:Y:S01]  /*0510*/  DMUL R22, R10, 6 ;  /* 0x401800000a167828 */ /* 0x010fe20000000000 */
[----:B------:R-:W1:Y:S04]  /*0520*/  I2F.U32.RP R3, UR4 ;  /* 0x0000000400037d06 */ /* 0x000e680008209000 */
[----:B------:R-:W4:Y:S01]  /*0530*/  LDC.64 R18, c[0x0][0x3e8] ;  /* 0x0000fa00ff127b82 */ /* 0x000f220000000a00 */
[----:B------:R-:W-:Y:S01]  /*0540*/  ISETP.NE.U32.AND P4, PT, RZ, UR4, PT ;  /* 0x00000004ff007c0c */ /* 0x000fe2000bf85070 */
[----:B-----5:R-:W-:-:S02]  /*0550*/  DMUL R20, R8, 50 ;  /* 0x4049000008147828 */ /* 0x020fc40000000000 */
[----:B--2---:R-:W2:Y:S01]  /*0560*/  MUFU.RCP R6, R6 ;  /* 0x0000000600067308 */ /* 0x004ea20000001000 */
[----:B------:R-:W-:-:S05]  /*0570*/  DFMA R22, R8, 15, -R22 ;  /* 0x402e00000816782b */ /* 0x000fca0000000816 */
[----:B------:R-:W-:Y:S02]  /*0580*/  DFMA R20, R10, 25, -R20 ;  /* 0x403900000a14782b */ /* 0x000fe40000000814 */
[----:B-1----:R-:W1:Y:S01]  /*0590*/  MUFU.RCP R3, R3 ;  /* 0x0000000300037308 */ /* 0x002e620000001000 */
[----:B0-----:R-:W-:-:S05]  /*05a0*/  DFMA R22, R14, -20, R22 ;  /* 0xc03400000e16782b */ /* 0x001fca0000000016 */
[----:B------:R-:W-:Y:S02]  /*05b0*/  DFMA R20, R14, 50, R20 ;  /* 0x404900000e14782b */ /* 0x000fe40000000014 */
[----:B------:R-:W-:Y:S01]  /*05c0*/  MUFU.RCP R26, R26 ;  /* 0x0000001a001a7308 */ /* 0x000fe20000001000 */
[----:B--2---:R-:W-:Y:S01]  /*05d0*/  VIADD R16, R6, 0xffffffe ;  /* 0x0ffffffe06107836 */ /* 0x004fe20000000000 */
[----:B------:R-:W-:-:S06]  /*05e0*/  DMUL R6, R10, 40 ;  /* 0x404400000a067828 */ /* 0x000fcc0000000000 */
[----:B------:R0:W2:Y:S01]  /*05f0*/  F2I.FTZ.U32.TRUNC.NTZ R17, R16 ;  /* 0x0000001000117305 */ /* 0x0000a2000021f000 */
[----:B-1----:R-:W-:Y:S01]  /*0600*/  IADD3 R4, PT, PT, R3, 0xffffffe, RZ ;  /* 0x0ffffffe03047810 */ /* 0x002fe20007ffe0ff */
[----:B------:R-:W-:-:S06]  /*0610*/  DFMA R6, R8, 60, -R6 ;  /* 0x404e00000806782b */ /* 0x000fcc0000000806 */
[----:B------:R1:W5:Y:S01]  /*0620*/  F2I.FTZ.U32.TRUNC.NTZ R5, R4 ;  /* 0x0000000400057305 */ /* 0x000362000021f000 */
[----:B0-----:R-:W-:Y:S01]  /*0630*/  MOV R16, RZ ;  /* 0x000000ff00107202 */ /* 0x001fe20000000f00 */
[----:B------:R-:W-:Y:S01]  /*0640*/  DFMA R6, R14, -40, R6 ;  /* 0xc04400000e06782b */ /* 0x000fe20000000006 */
[----:B--2---:R-:W-:Y:S01]  /*0650*/  IMAD.MOV R3, RZ, RZ, -R17 ;  /* 0x000000ffff037224 */ /* 0x004fe200078e0a11 */
[----:B-1----:R-:W-:-:S03]  /*0660*/  MOV R4, RZ ;  /* 0x000000ff00047202 */ /* 0x002fc60000000f00 */
[----:B------:R-:W-:Y:S02]  /*0670*/  IMAD R3, R3, UR10, RZ ;  /* 0x0000000a03037c24 */ /* 0x000fe4000f8e02ff */
[----:B-----5:R-:W-:Y:S02]  /*0680*/  IMAD R25, R25, R5, RZ ;  /* 0x0000000519197224 */ /* 0x020fe400078e02ff */
[----:B------:R-:W-:Y:S02]  /*0690*/  IMAD.HI.U32 R3, R17, R3, R16 ;  /* 0x0000000311037227 */ /* 0x000fe400078e0010 */
[----:B------:R-:W0:Y:S02]  /*06a0*/  LDC.64 R16, c[0x0][0x3e0] ;  /* 0x0000f800ff107b82 */ /* 0x000e240000000a00 */
[----:B------:R-:W-:Y:S01]  /*06b0*/  IMAD.HI.U32 R25, R5, R25, R4 ;  /* 0x0000001905197227 */ /* 0x000fe200078e0004 */
[----:B------:R-:W-:-:S08]  /*06c0*/  DMUL R4, R8, 30 ;  /* 0x403e000008047828 */ /* 0x000fd00000000000 */
[----:B------:R-:W-:-:S08]  /*06d0*/  DFMA R4, R10, 30, -R4 ;  /* 0x403e00000a04782b */ /* 0x000fd00000000804 */
[----:B------:R-:W-:Y:S01]  /*06e0*/  DFMA R14, R14, 10, R4 ;  /* 0x402400000e0e782b */ /* 0x000fe20000000004 */
[----:B------:R-:W-:Y:S01]  /*06f0*/  VIADD R5, R26, 0xffffffe ;  /* 0x0ffffffe1a057836 */ /* 0x000fe20000000000 */
[----:B------:R-:W1:Y:S01]  /*0700*/  I2F.U32.RP R4, UR11 ;  /* 0x0000000b00047d06 */ /* 0x000e620008209000 */
[----:B------:R-:W-:Y:S01]  /*0710*/  IMAD.HI.U32 R26, R25, R24, RZ ;  /* 0x00000018191a7227 */ /* 0x000fe200078e00ff */
[C---:B0-----:R-:W-:Y:S02]  /*0720*/  DFMA R22, R16.reuse, 15, R22 ;  /* 0x402e00001016782b */ /* 0x041fe40000000016 */
[C---:B------:R-:W-:Y:S01]  /*0730*/  DFMA R20, R16.reuse, -25, R20 ;  /* 0xc03900001014782b */ /* 0x040fe20000000014 */
[----:B------:R-:W-:Y:S01]  /*0740*/  IMAD.MOV R25, RZ, RZ, -R26 ;  /* 0x000000ffff197224 */ /* 0x000fe200078e0a1a */
[----:B------:R-:W-:Y:S02]  /*0750*/  DFMA R6, R16, 10, R6 ;  /* 0x402400001006782b */ /* 0x000fe40000000006 */
[----:B------:R-:W0:Y:S01]  /*0760*/  F2I.FTZ.U32.TRUNC.NTZ R5, R5 ;  /* 0x0000000500057305 */ /* 0x000e22000021f000 */
[----:B------:R-:W-:Y:S01]  /*0770*/  IMAD R25, R25, UR4, R24 ;  /* 0x0000000419197c24 */ /* 0x000fe2000f8e0218 */
[C---:B----4-:R-:W-:Y:S01]  /*0780*/  DFMA R22, R18.reuse, -6, R22 ;  /* 0xc01800001216782b */ /* 0x050fe20000000016 */
[----:B------:R-:W2:Y:S01]  /*0790*/  LDC.64 R16, c[0x0][0x398] ;  /* 0x0000e600ff107b82 */ /* 0x000ea20000000a00 */
[----:B------:R-:W-:-:S02]  /*07a0*/  DFMA R20, R18, 5, R20 ;  /* 0x401400001214782b */ /* 0x000fc40000000014 */
[----:B------:R-:W-:Y:S02]  /*07b0*/  ISETP.GE.U32.AND P2, PT, R25, UR4, PT ;  /* 0x0000000419007c0c */ /* 0x000fe4000bf46070 */
[----:B-1----:R1:W4:Y:S01]  /*07c0*/  MUFU.RCP R18, R4 ;  /* 0x0000000400127308 */ /* 0x0023220000001000 */
[----:B0-----:R-:W-:Y:S02]  /*07d0*/  IADD3 R19, PT, PT, RZ, -R5, RZ ;  /* 0x80000005ff137210 */ /* 0x001fe40007ffe0ff */
[----:B-1----:R-:W-:-:S08]  /*07e0*/  MOV R4, RZ ;  /* 0x000000ff00047202 */ /* 0x002fd00000000f00 */
[----:B------:R-:W-:Y:S01]  /*07f0*/  @P2 VIADD R25, R25, -UR4 ;  /* 0x8000000419192c36 */ /* 0x000fe20008000000 */
[----:B------:R-:W-:Y:S01]  /*0800*/  @P2 IADD3 R26, PT, PT, R26, 0x1, RZ ;  /* 0x000000011a1a2810 */ /* 0x000fe20007ffe0ff */
[----:B------:R-:W-:Y:S01]  /*0810*/  IMAD R19, R19, UR12, RZ ;  /* 0x0000000c13137c24 */ /* 0x000fe2000f8e02ff */
[----:B------:R-:W-:Y:S02]  /*0820*/  ISETP.NE.U32.AND P2, PT, RZ, UR12, PT ;  /* 0x0000000cff007c0c */ /* 0x000fe4000bf45070 */
[----:B------:R-:W-:Y:S01]  /*0830*/  ISETP.GE.U32.AND P3, PT, R25, UR4, PT ;  /* 0x0000000419007c0c */ /* 0x000fe2000bf66070 */
[----:B------:R-:W-:Y:S01]  /*0840*/  IMAD.HI.U32 R5, R5, R19, R4 ;  /* 0x0000001305057227 */ /* 0x000fe200078e0004 */
[----:B----4-:R-:W-:-:S04]  /*0850*/  IADD3 R18, PT, PT, R18, 0xffffffe, RZ ;  /* 0x0ffffffe12127810 */ /* 0x010fc80007ffe0ff */
[----:B------:R0:W1:Y:S01]  /*0860*/  F2I.FTZ.U32.TRUNC.NTZ R19, R18 ;  /* 0x0000001200137305 */ /* 0x000062000021f000 */
[----:B------:R-:W-:-:S05]  /*0870*/  IMAD.HI.U32 R5, R5, R24, RZ ;  /* 0x0000001805057227 */ /* 0x000fca00078e00ff */
[----:B------:R-:W-:Y:S02]  /*0880*/  IADD3 R27, PT, PT, -R5, RZ, RZ ;  /* 0x000000ff051b7210 */ /* 0x000fe40007ffe1ff */
[----:B------:R-:W-:Y:S01]  /*0890*/  @P3 IADD3 R26, PT, PT, R26, 0x1, RZ ;  /* 0x000000011a1a3810 */ /* 0x000fe20007ffe0ff */
[----:B0-----:R-:W-:Y:S01]  /*08a0*/  IMAD.MOV.U32 R18, RZ, RZ, RZ ;  /* 0x000000ffff127224 */ /* 0x001fe200078e00ff */
[----:B------:R-:W-:Y:S01]  /*08b0*/  @!P4 LOP3.LUT R26, RZ, UR4, RZ, 0x33, !PT ;  /* 0x00000004ff1acc12 */ /* 0x000fe2000f8e33ff */
[----:B------:R-:W-:Y:S01]  /*08c0*/  IMAD R4, R27, UR12, R24 ;  /* 0x0000000c1b047c24 */ /* 0x000fe2000f8e0218 */
[----:B------:R-:W0:Y:S03]  /*08d0*/  LDCU.64 UR4, c[0x0][0x3f0] ;  /* 0x00007e00ff0477ac */ /* 0x000e260008000a00 */
[----:B------:R-:W-:Y:S01]  /*08e0*/  IMAD.HI.U32 R3, R3, R26, RZ ;  /* 0x0000001a03037227 */ /* 0x000fe200078e00ff */
[----:B------:R-:W-:-:S02]  /*08f0*/  ISETP.GE.U32.AND P1, PT, R4, UR12, PT ;  /* 0x0000000c04007c0c */ /* 0x000fc4000bf26070 */
[----:B-1----:R-:W-:Y:S02]  /*0900*/  IADD3 R25, PT, PT, RZ, -R19, RZ ;  /* 0x80000013ff197210 */ /* 0x002fe40007ffe0ff */
[----:B------:R-:W-:-:S03]  /*0910*/  IADD3 R3, PT, PT, -R3, RZ, RZ ;  /* 0x000000ff03037210 */ /* 0x000fc60007ffe1ff */
[----:B------:R-:W-:Y:S02]  /*0920*/  IMAD R25, R25, UR11, RZ ;  /* 0x0000000b19197c24 */ /* 0x000fe4000f8e02ff */
[----:B------:R-:W-:Y:S02]  /*0930*/  IMAD R3, R3, UR10, R26 ;  /* 0x0000000a03037c24 */ /* 0x000fe4000f8e021a */
[----:B------:R-:W-:Y:S01]  /*0940*/  IMAD.HI.U32 R18, R19, R25, R18 ;  /* 0x0000001913127227 */ /* 0x000fe200078e0012 */
[----:B------:R-:W1:Y:S01]  /*0950*/  LDC.64 R26, c[0x0][0x388] ;  /* 0x0000e200ff1a7b82 */ /* 0x000e620000000a00 */
[----:B------:R-:W-:Y:S01]  /*0960*/  @P1 IADD3 R4, PT, PT, R4, -UR12, RZ ;  /* 0x8000000c04041c10 */ /* 0x000fe2000fffe0ff */
[----:B0-----:R-:W-:Y:S01]  /*0970*/  DADD R22, R22, UR4 ;  /* 0x0000000416167e29 */ /* 0x001fe20008000000 */
[----:B------:R-:W-:Y:S01]  /*0980*/  @P1 VIADD R5, R5, 0x1 ;  /* 0x0000000105051836 */ /* 0x000fe20000000000 */
[----:B------:R-:W-:Y:S02]  /*0990*/  ISETP.NE.U32.AND P1, PT, RZ, UR10, PT ;  /* 0x0000000aff007c0c */ /* 0x000fe4000bf25070 */
[----:B------:R-:W-:-:S13]  /*09a0*/  ISETP.GE.U32.AND P0, PT, R4, UR12, PT ;  /* 0x0000000c04007c0c */ /* 0x000fda000bf06070 */
[----:B------:R-:W-:Y:S02]  /*09b0*/  @P0 IADD3 R5, PT, PT, R5, 0x1, RZ ;  /* 0x0000000105050810 */ /* 0x000fe40007ffe0ff */
[----:B------:R-:W-:Y:S02]  /*09c0*/  @!P2 LOP3.LUT R5, RZ, UR12, RZ, 0x33, !PT ;  /* 0x0000000cff05ac12 */ /* 0x000fe4000f8e33ff */
[----:B------:R-:W-:Y:S01]  /*09d0*/  ISETP.GE.U32.AND P0, PT, R3, UR10, PT ;  /* 0x0000000a03007c0c */ /* 0x000fe2000bf06070 */
[----:B-1----:R-:W-:-:S04]  /*09e0*/  IMAD.WIDE R26, R2, 0x8, R26 ;  /* 0x00000008021a7825 */ /* 0x002fc800078e021a */
[----:B------:R-:W-:Y:S02]  /*09f0*/  IMAD.HI.U32 R18, R18, R5, RZ ;  /* 0x0000000512127227 */ /* 0x000fe400078e00ff */
[----:B------:R-:W4:Y:S02]  /*0a00*/  LDG.E.64 R26, desc[UR8][R26.64] ;  /* 0x000000081a1a7981 */ /* 0x000f24000c1e1b00 */
[----:B------:R-:W-:-:S04]  /*0a10*/  IMAD.MOV R18, RZ, RZ, -R18 ;  /* 0x000000ffff127224 */ /* 0x000fc800078e0a12 */
[----:B------:R-:W-:Y:S01]  /*0a20*/  IMAD R25, R18, UR11, R5 ;  /* 0x0000000b12197c24 */ /* 0x000fe2000f8e0205 */
[----:B------:R-:W-:Y:S01]  /*0a30*/  @P0 IADD3 R3, PT, PT, R3, -UR10, RZ ;  /* 0x8000000a03030c10 */ /* 0x000fe2000fffe0ff */
[----:B------:R-:W0:Y:S03]  /*0a40*/  LDC.64 R18, c[0x0][0x390] ;  /* 0x0000e400ff127b82 */ /* 0x000e260000000a00 */
[----:B------:R-:W-:Y:S02]  /*0a50*/  ISETP.GE.U32.AND P0, PT, R3, UR10, PT ;  /* 0x0000000a03007c0c */ /* 0x000fe4000bf06070 */
[----:B------:R-:W-:-:S11]  /*0a60*/  ISETP.GE.U32.AND P2, PT, R25, UR11, PT ;  /* 0x0000000b19007c0c */ /* 0x000fd6000bf46070 */
[----:B------:R-:W-:Y:S01]  /*0a70*/  @P0 VIADD R3, R3, -UR10 ;  /* 0x8000000a03030c36 */ /* 0x000fe20008000000 */
[----:B------:R-:W-:Y:S02]  /*0a80*/  @!P1 LOP3.LUT R3, RZ, UR10, RZ, 0x33, !PT ;  /* 0x0000000aff039c12 */ /* 0x000fe4000f8e33ff */
[----:B------:R-:W-:Y:S02]  /*0a90*/  @P2 IADD3 R25, PT, PT, R25, -UR11, RZ ;  /* 0x8000000b19192c10 */ /* 0x000fe4000fffe0ff */
[----:B------:R-:W-:Y:S02]  /*0aa0*/  ISETP.NE.U32.AND P1, PT, RZ, UR11, PT ;  /* 0x0000000bff007c0c */ /* 0x000fe4000bf25070 */
[----:B------:R-:W-:Y:S01]  /*0ab0*/  ISETP.GE.U32.AND P0, PT, R25, UR11, PT ;  /* 0x0000000b19007c0c */ /* 0x000fe2000bf06070 */
[----:B0-----:R-:W-:-:S06]  /*0ac0*/  IMAD.WIDE R18, R3, 0x8, R18 ;  /* 0x0000000803127825 */ /* 0x001fcc00078e0212 */
[----:B------:R-:W5:Y:S06]  /*0ad0*/  LDG.E.64 R18, desc[UR8][R18.64] ;  /* 0x0000000812127981 */ /* 0x000f6c000c1e1b00 */
[----:B------:R-:W-:Y:S02]  /*0ae0*/  @P0 IADD3 R25, PT, PT, R25, -UR11, RZ ;  /* 0x8000000b19190c10 */ /* 0x000fe4000fffe0ff */
[----:B------:R-:W-:Y:S02]  /*0af0*/  @!P1 LOP3.LUT R25, RZ, UR11, RZ, 0x33, !PT ;  /* 0x0000000bff199c12 */ /* 0x000fe4000f8e33ff */
[----:B------:R-:W-:-:S03]  /*0b00*/  IADD3 R29, PT, PT, -R5, RZ, RZ ;  /* 0x000000ff051d7210 */ /* 0x000fc60007ffe1ff */
[----:B--2---:R-:W-:-:S04]  /*0b10*/  IMAD.WIDE R16, R25, 0x8, R16 ;  /* 0x0000000819107825 */ /* 0x004fc800078e0210 */
[----:B------:R-:W-:Y:S02]  /*0b20*/  IMAD R29, R29, UR12, R24 ;  /* 0x0000000c1d1d7c24 */ /* 0x000fe4000f8e0218 */
[----:B------:R-:W2:Y:S01]  /*0b30*/  LDG.E.64 R16, desc[UR8][R16.64] ;  /* 0x0000000810107981 */ /* 0x000ea2000c1e1b00 */
[----:B---3--:R-:W-:Y:S01]  /*0b40*/  DFMA R20, R12, R22, R20 ;  /* 0x000000160c14722b */ /* 0x008fe20000000014 */
[----:B------:R-:W0:Y:S02]  /*0b50*/  LDC.64 R22, c[0x0][0x3a0] ;  /* 0x0000e800ff167b82 */ /* 0x000e240000000a00 */
[----:B0-----:R-:W-:-:S06]  /*0b60*/  IMAD.WIDE R4, R29, 0x8, R22 ;  /* 0x000000081d047825 */ /* 0x001fcc00078e0216 */
[----:B------:R-:W3:Y:S01]  /*0b70*/  LDG.E.64 R4, desc[UR8][R4.64] ;  /* 0x0000000804047981 */ /* 0x000ee2000c1e1b00 */
[C---:B------:R-:W-:Y:S01]  /*0b80*/  DFMA R20, R12.reuse, R20, R6 ;  /* 0x000000140c14722b */ /* 0x040fe20000000006 */
[----:B------:R-:W0:Y:S07]  /*0b90*/  LDC.64 R6, c[0x0][0x3a8] ;  /* 0x0000ea00ff067b82 */ /* 0x000e2e0000000a00 */
[----:B------:R-:W-:Y:S02]  /*0ba0*/  DFMA R14, R12, R20, R14 ;  /* 0x000000140c0e722b */ /* 0x000fe4000000000e */
[----:B------:R-:W-:-:S08]  /*0bb0*/  DMUL R20, R10, 10 ;  /* 0x402400000a147828 */ /* 0x000fd00000000000 */
[----:B------:R-:W-:Y:S01]  /*0bc0*/  DFMA R20, R8, 5, -R20 ;  /* 0x401400000814782b */ /* 0x000fe20000000814 */
[----:B------:R-:W1:Y:S01]  /*0bd0*/  LDC.64 R8, c[0x0][0x410] ;  /* 0x00010400ff087b82 */ /* 0x000e620000000a00 */
[----:B------:R-:W-:-:S06]  /*0be0*/  IMAD R3, R0, UR6, R3 ;  /* 0x0000000600037c24 */ /* 0x000fcc000f8e0203 */
[----:B------:R-:W-:Y:S01]  /*0bf0*/  DFMA R20, R12, R14, R20 ;  /* 0x0000000e0c14722b */ /* 0x000fe20000000014 */
[----:B------:R-:W-:-:S04]  /*0c00*/  IMAD R2, R2, UR10, R3 ;  /* 0x0000000a02027c24 */ /* 0x000fc8000f8e0203 */
[----:B------:R-:W-:-:S03]  /*0c10*/  IMAD R2, R2, UR11, R25 ;  /* 0x0000000b02027c24 */ /* 0x000fc6000f8e0219 */
[----:B------:R-:W-:Y:S01]  /*0c20*/  DFMA R20, R12, R20, R10 ;  /* 0x000000140c14722b */ /* 0x000fe2000000000a */
[----:B------:R-:W-:-:S04]  /*0c30*/  IMAD R29, R2, UR12, R29 ;  /* 0x0000000c021d7c24 */ /* 0x000fc8000f8e021d */
[----:B-1----:R-:W-:Y:S01]  /*0c40*/  IMAD.WIDE R8, R29, 0x8, R8 ;  /* 0x000000081d087825 */ /* 0x002fe200078e0208 */
[C---:B----4-:R-:W-:Y:S02]  /*0c50*/  DADD R26, -R12.reuse, R26 ;  /* 0x000000000c1a7229 */ /* 0x050fe4000000011a */
[----:B-----5:R-:W-:-:S08]  /*0c60*/  DADD R18, -R12, R18 ;  /* 0x000000000c127229 */ /* 0x020fd00000000112 */
[----:B------:R-:W-:-:S08]  /*0c70*/  DMUL R18, R18, UR16 ;  /* 0x0000001012127c28 */ /* 0x000fd00008000000 */
[----:B0-----:R-:W-:Y:S01]  /*0c80*/  DFMA R18, R26, R6, R18 ;  /* 0x000000061a12722b */ /* 0x001fe20000000012 */
[----:B------:R-:W0:Y:S01]  /*0c90*/  LDC.64 R6, c[0x0][0x3c0] ;  /* 0x0000f000ff067b82 */ /* 0x000e220000000a00 */
[----:B--2---:R-:W-:-:S08]  /*0ca0*/  DADD R16, -R12, R16 ;  /* 0x000000000c107229 */ /* 0x004fd00000000110 */
[----:B------:R-:W-:Y:S02]  /*0cb0*/  DFMA R14, R16, UR18, R18 ;  /* 0x00000012100e7c2b */ /* 0x000fe40008000012 */
[C---:B------:R-:W-:Y:S02]  /*0cc0*/  DADD R18, R12.reuse, R12 ;  /* 0x000000000c127229 */ /* 0x040fe4000000000c */
[----:B------:R-:W-:-:S08]  /*0cd0*/  DADD R16, -R12, 1 ;  /* 0x3ff000000c107429 */ /* 0x000fd00000000100 */
[----:B------:R-:W-:Y:S02]  /*0ce0*/  DMUL R16, R18, R16 ;  /* 0x0000001012107228 */ /* 0x000fe40000000000 */
[----:B---3--:R-:W-:-:S08]  /*0cf0*/  DADD R4, -R12, R4 ;  /* 0x000000000c047229 */ /* 0x008fd00000000104 */
[----:B0-----:R-:W-:-:S08]  /*0d00*/  DFMA R4, R4, R6, R14 ;  /* 0x000000060404722b */ /* 0x001fd0000000000e */
[----:B------:R-:W-:-:S07]  /*0d10*/  DFMA R4, R20, R16, R4 ;  /* 0x000000101404722b */ /* 0x000fce0000000004 */
[----:B------:R-:W-:Y:S01]  /*0d20*/  STG.E.64 desc[UR8][R8.64], R4 ;  /* 0x0000000408007986 */ /* 0x000fe2000c101b08 */
[----:B------:R-:W-:Y:S05]  /*0d30*/  EXIT ;  /* 0x000000000000794d */ /* 0x000fea0003800000 */
.L_x_41:
        /* <DEDUP_REMOVED lines=12> */
.L_x_173:


//--------------------- .text._Z15Mfunc4D_autohexPdS_S_S_dddddddddiiiiS_ --------------------------
	.section	.text._Z15Mfunc4D_autohexPdS_S_S_dddddddddiiiiS_,"ax",@progbits
	.align	128
        .global         _Z15Mfunc4D_autohexPdS_S_S_dddddddddiiiiS_
        .type           _Z15Mfunc4D_autohexPdS_S_S_dddddddddiiiiS_,@function
        .size           _Z15Mfunc4D_autohexPdS_S_S_dddddddddiiiiS_,(.L_x_174 - _Z15Mfunc4D_autohexPdS_S_S_dddddddddiiiiS_)
        .other          _Z15Mfunc4D_autohexPdS_S_S_dddddddddiiiiS_,@"STO_CUDA_ENTRY STV_DEFAULT"
_Z15Mfunc4D_autohexPdS_S_S_dddddddddiiiiS_:
.text._Z15Mfunc4D_autohexPdS_S_S_dddddddddiiiiS_:
[----:B------:R-:W-:Y:S01]  /*0000*/  LDC R1, c[0x0][0x37c] ;  /* 0x0000df00ff017b82 */ /* 0x000fe20000000800 */
[----:B------:R-:W0:Y:S01]  /*0010*/  LDCU.64 UR6, c[0x0][0x3f0] ;  /* 0x00007e00ff0677ac */ /* 0x000e220008000a00 */
[----:B------:R-:W1:Y:S06]  /*0020*/  S2R R6, SR_TID.X ;  /* 0x0000000000067919 */ /* 0x000e6c0000002100 */
[----:B------:R-:W1:Y:S01]  /*0030*/  S2UR UR5, SR_CTAID.X ;  /* 0x00000000000579c3 */ /* 0x000e620000002500 */
[----:B------:R-:W0:Y:S07]  /*0040*/  LDCU.64 UR8, c[0x0][0x3e8] ;  /* 0x00007d00ff0877ac */ /* 0x000e2e0008000a00 */
        /* <DEDUP_REMOVED lines=8> */
[----:B------:R0:W2:Y:S02]  /*00d0*/  F2I.FTZ.U32.TRUNC.NTZ R3, R2 ;  /* 0x0000000200037305 */ /* 0x0000a4000021f000 */
[----:B0-----:R-:W-:Y:S02]  /*00e0*/  HFMA2 R2, -RZ, RZ, 0, 0 ;  /* 0x00000000ff027431 */ /* 0x001fe400000001ff */
[----:B--2---:R-:W-:-:S04]  /*00f0*/  IMAD R7, R7, R3, RZ ;  /* 0x0000000307077224 */ /* 0x004fc800078e02ff */
        /* <DEDUP_REMOVED lines=14> */
[----:B------:R-:W-:Y:S02]  /*01e0*/  UIMAD UR4, UR6, UR7, URZ ;  /* 0x00000007060472a4 */ /* 0x000fe4000f8e02ff */
[----:B------:R-:W-:Y:S01]  /*01f0*/  ISETP.NE.U32.AND P5, PT, RZ, UR7, PT ;  /* 0x00000007ff007c0c */ /* 0x000fe2000bfa5070 */
[----:B------:R-:W1:Y:S01]  /*0200*/  LDC.64 R12, c[0x0][0x380] ;  /* 0x0000e000ff0c7b82 */ /* 0x000e620000000a00 */
[----:B------:R-:W2:Y:S02]  /*0210*/  LDCU.64 UR10, c[0x0][0x3e0] ;  /* 0x00007c00ff0a77ac */ /* 0x000ea40008000a00 */
[----:B------:R-:W-:Y:S01]  /*0220*/  IMAD R11, RZ, RZ, -UR4 ;  /* 0x80000004ff0b7e24 */ /* 0x000fe2000f8e02ff */
[----:B------:R-:W-:Y:S01]  /*0230*/  I2F.U32.RP R8, UR6 ;  /* 0x0000000600087d06 */ /* 0x000fe20008209000 */
[----:B------:R-:W-:Y:S01]  /*0240*/  ISETP.NE.U32.AND P2, PT, RZ, UR4, PT ;  /* 0x00000004ff007c0c */ /* 0x000fe2000bf45070 */
[----:B------:R-:W3:Y:S02]  /*0250*/  LDCU.128 UR12, c[0x0][0x3a0] ;  /* 0x00007400ff0c77ac */ /* 0x000ee40008000c00 */
[----:B------:R-:W4:Y:S04]  /*0260*/  LDC.64 R14, c[0x0][0x388] ;  /* 0x0000e200ff0e7b82 */ /* 0x000f280000000a00 */
[----:B------:R-:W5:Y:S04]  /*0270*/  I2F.U32.RP R0, UR4 ;  /* 0x0000000400007d06 */ /* 0x000f680008209000 */
[----:B------:R-:W2:Y:S04]  /*0280*/  LDC.64 R16, c[0x0][0x3c0] ;  /* 0x0000f000ff107b82 */ /* 0x000ea80000000a00 */
[----:B0-----:R-:W0:Y:S01]  /*0290*/  MUFU.RCP R2, R2 ;  /* 0x0000000200027308 */ /* 0x001e220000001000 */
[----:B-1----:R-:W-:-:S03]  /*02a0*/  IMAD.WIDE R12, R27, 0x8, R12 ;  /* 0x000000081b0c7825 */ /* 0x002fc600078e020c */
[----:B------:R-:W1:Y:S04]  /*02b0*/  LDC.64 R18, c[0x0][0x3c8] ;  /* 0x0000f200ff127b82 */ /* 0x000e680000000a00 */
[----:B-----5:R-:W5:Y:S08]  /*02c0*/  MUFU.RCP R0, R0 ;  /* 0x0000000000007308 */ /* 0x020f700000001000 */
[----:B------:R-:W-:Y:S01]  /*02d0*/  I2F.U32.RP R10, UR9 ;  /* 0x00000009000a7d06 */ /* 0x000fe20008209000 */
[----:B0-----:R-:W-:-:S07]  /*02e0*/  VIADD R4, R2, 0xffffffe ;  /* 0x0ffffffe02047836 */ /* 0x001fce0000000000 */
[----:B------:R0:W3:Y:S01]  /*02f0*/  F2I.FTZ.U32.TRUNC.NTZ R5, R4 ;  /* 0x0000000400057305 */ /* 0x0000e2000021f000 */
[----:B-----5:R-:W-:-:S07]  /*0300*/  IADD3 R6, PT, PT, R0, 0xffffffe, RZ ;  /* 0x0ffffffe00067810 */ /* 0x020fce0007ffe0ff */
[----:B------:R5:W4:Y:S01]  /*0310*/  F2I.FTZ.U32.TRUNC.NTZ R7, R6 ;  /* 0x0000000600077305 */ /* 0x000b22000021f000 */
[----:B0-----:R-:W-:Y:S02]  /*0320*/  MOV R4, RZ ;  /* 0x000000ff00047202 */ /* 0x001fe40000000f00 */
[----:B---3--:R-:W-:-:S05]  /*0330*/  IADD3 R9, PT, PT, RZ, -R5, RZ ;  /* 0x80000005ff097210 */ /* 0x008fca0007ffe0ff */
[----:B------:R-:W0:Y:S01]  /*0340*/  MUFU.RCP R8, R8 ;  /* 0x0000000800087308 */ /* 0x000e220000001000 */
[----:B-----5:R-:W-:Y:S01]  /*0350*/  MOV R6, RZ ;  /* 0x000000ff00067202 */ /* 0x020fe20000000f00 */
[----:B------:R-:W-:-:S04]  /*0360*/  IMAD R9, R9, UR7, RZ ;  /* 0x0000000709097c24 */ /* 0x000fc8000f8e02ff */
[----:B------:R-:W-:Y:S02]  /*0370*/  IMAD.HI.U32 R4, R5, R9, R4 ;  /* 0x0000000905047227 */ /* 0x000fe400078e0004 */
[----:B------:R-:W3:Y:S02]  /*0380*/  MUFU.RCP R10, R10 ;  /* 0x0000000a000a7308 */ /* 0x000ee40000001000 */
[----:B----4-:R-:W-:Y:S02]  /*0390*/  IMAD R5, R11, R7, RZ ;  /* 0x000000070b057224 */ /* 0x010fe400078e02ff */
[----:B------:R-:W-:Y:S01]  /*03a0*/  IMAD.HI.U32 R4, R4, R3, RZ ;  /* 0x0000000304047227 */ /* 0x000fe200078e00ff */
[----:B0-----:R-:W-:-:S03]  /*03b0*/  IADD3 R9, PT, PT, R8, 0xffffffe, RZ ;  /* 0x0ffffffe08097810 */ /* 0x001fc60007ffe0ff */
[----:B------:R-:W-:-:S04]  /*03c0*/  IMAD.HI.U32 R2, R7, R5, R6 ;  /* 0x0000000507027227 */ /* 0x000fc800078e0006 */
[----:B------:R-:W-:Y:S01]  /*03d0*/  IMAD.MOV R0, RZ, RZ, -R4 ;  /* 0x000000ffff007224 */ /* 0x000fe200078e0a04 */
[----:B------:R-:W0:Y:S01]  /*03e0*/  F2I.FTZ.U32.TRUNC.NTZ R9, R9 ;  /* 0x0000000900097305 */ /* 0x000e22000021f000 */
[----:B------:R-:W-:-:S04]  /*03f0*/  IMAD.HI.U32 R2, R2, R3, RZ ;  /* 0x0000000302027227 */ /* 0x000fc800078e00ff */
[--C-:B------:R-:W-:Y:S01]  /*0400*/  IMAD R5, R0, UR7, R3.reuse ;  /* 0x0000000700057c24 */ /* 0x100fe2000f8e0203 */
[----:B------:R-:W-:Y:S01]  /*0410*/  IADD3 R0, PT, PT, -R2, RZ, RZ ;  /* 0x000000ff02007210 */ /* 0x000fe20007ffe1ff */
[----:B---3--:R-:W-:Y:S02]  /*0420*/  VIADD R6, R10, 0xffffffe ;  /* 0x0ffffffe0a067836 */ /* 0x008fe40000000000 */
[----:B------:R-:W-:Y:S01]  /*0430*/  IMAD.MOV.U32 R8, RZ, RZ, RZ ;  /* 0x000000ffff087224 */ /* 0x000fe200078e00ff */
[----:B------:R-:W-:Y:S01]  /*0440*/  ISETP.GE.U32.AND P3, PT, R5, UR7, PT ;  /* 0x0000000705007c0c */ /* 0x000fe2000bf66070 */
[----:B------:R-:W-:Y:S01]  /*0450*/  IMAD R0, R0, UR4, R3 ;  /* 0x0000000400007c24 */ /* 0x000fe2000f8e0203 */
[----:B------:R3:W4:Y:S01]  /*0460*/  F2I.FTZ.U32.TRUNC.NTZ R7, R6 ;  /* 0x0000000600077305 */ /* 0x000722000021f000 */
[----:B------:R-:W5:Y:S03]  /*0470*/  LDC.64 R10, c[0x0][0x390] ;  /* 0x0000e400ff0a7b82 */ /* 0x000f660000000a00 */
[----:B------:R-:W-:-:S02]  /*0480*/  ISETP.GE.U32.AND P0, PT, R0, UR4, PT ;  /* 0x0000000400007c0c */ /* 0x000fc4000bf06070 */
[----:B---3--:R-:W-:-:S05]  /*0490*/  MOV R6, RZ ;  /* 0x000000ff00067202 */ /* 0x008fca0000000f00 */
[----:B------:R-:W-:Y:S02]  /*04a0*/  @P3 IADD3 R5, PT, PT, R5, -UR7, RZ ;  /* 0x8000000705053c10 */ /* 0x000fe4000fffe0ff */
[----:B------:R-:W-:Y:S02]  /*04b0*/  @P3 IADD3 R4, PT, PT, R4, 0x1, RZ ;  /* 0x0000000104043810 */ /* 0x000fe40007ffe0ff */
[----:B------:R-:W-:Y:S02]  /*04c0*/  ISETP.GE.U32.AND P4, PT, R5, UR7, PT ;  /* 0x0000000705007c0c */ /* 0x000fe4000bf86070 */
[----:B0-----:R-:W-:Y:S01]  /*04d0*/  IADD3 R5, PT, PT, RZ, -R9, RZ ;  /* 0x80000009ff057210 */ /* 0x001fe20007ffe0ff */
[----:B------:R-:W-:Y:S01]  /*04e0*/  @P0 VIADD R0, R0, -UR4 ;  /* 0x8000000400000c36 */ /* 0x000fe20008000000 */
[----:B------:R-:W-:Y:S02]  /*04f0*/  @P0 IADD3 R2, PT, PT, R2, 0x1, RZ ;  /* 0x0000000102020810 */ /* 0x000fe40007ffe0ff */
[----:B------:R-:W-:Y:S01]  /*0500*/  ISETP.NE.U32.AND P3, PT, RZ, UR6, PT ;  /* 0x00000006ff007c0c */ /* 0x000fe2000bf65070 */
[----:B------:R-:W-:Y:S01]  /*0510*/  IMAD R5, R5, UR6, RZ ;  /* 0x0000000605057c24 */ /* 0x000fe2000f8e02ff */
[----:B------:R-:W-:-:S02]  /*0520*/  ISETP.GE.U32.AND P1, PT, R0, UR4, PT ;  /* 0x0000000400007c0c */ /* 0x000fc4000bf26070 */
[----:B----4-:R-:W-:Y:S01]  /*0530*/  IADD3 R0, PT, PT, RZ, -R7, RZ ;  /* 0x80000007ff007210 */ /* 0x010fe20007ffe0ff */
[----:B------:R-:W-:Y:S02]  /*0540*/  IMAD.HI.U32 R9, R9, R5, R8 ;  /* 0x0000000509097227 */ /* 0x000fe400078e0008 */
[----:B------:R-:W-:Y:S02]  /*0550*/  @P4 IADD3 R4, PT, PT, R4, 0x1, RZ ;  /* 0x0000000104044810 */ /* 0x000fe40007ffe0ff */
[----:B------:R-:W-:Y:S01]  /*0560*/  @!P5 LOP3.LUT R4, RZ, UR7, RZ, 0x33, !PT ;  /* 0x00000007ff04dc12 */ /* 0x000fe2000f8e33ff */
[----:B------:R-:W-:-:S04]  /*0570*/  IMAD R5, R0, UR9, RZ ;  /* 0x0000000900057c24 */ /* 0x000fc8000f8e02ff */
[----:B------:R-:W-:-:S04]  /*0580*/  IMAD.HI.U32 R9, R9, R4, RZ ;  /* 0x0000000409097227 */ /* 0x000fc800078e00ff */
[----:B------:R-:W-:Y:S01]  /*0590*/  @P1 VIADD R2, R2, 0x1 ;  /* 0x0000000102021836 */ /* 0x000fe20000000000 */
[----:B------:R-:W-:Y:S01]  /*05a0*/  IADD3 R9, PT, PT, -R9, RZ, RZ ;  /* 0x000000ff09097210 */ /* 0x000fe20007ffe1ff */
[----:B------:R-:W-:Y:S01]  /*05b0*/  IMAD.HI.U32 R7, R7, R5, R6 ;  /* 0x0000000507077227 */ /* 0x000fe200078e0006 */
[----:B------:R-:W-:Y:S01]  /*05c0*/  @!P2 LOP3.LUT R2, RZ, UR4, RZ, 0x33, !PT ;  /* 0x00000004ff02ac12 */ /* 0x000fe2000f8e33ff */
[----:B------:R-:W0:Y:S02]  /*05d0*/  LDCU.64 UR4, c[0x0][0x358] ;  /* 0x00006b00ff0477ac */ /* 0x000e240008000a00 */
[----:B------:R-:W-:Y:S02]  /*05e0*/  IMAD R0, R9, UR6, R4 ;  /* 0x0000000609007c24 */ /* 0x000fe4000f8e0204 */
[----:B------:R-:W-:Y:S01]  /*05f0*/  IMAD.HI.U32 R7, R7, R2, RZ ;  /* 0x0000000207077227 */ /* 0x000fe200078e00ff */
[----:B------:R-:W3:Y:S02]  /*0600*/  LDC.64 R8, c[0x0][0x3b8] ;  /* 0x0000ee00ff087b82 */ /* 0x000ee40000000a00 */
[----:B------:R-:W-:Y:S01]  /*0610*/  ISETP.GE.U32.AND P1, PT, R0, UR6, PT ;  /* 0x0000000600007c0c */ /* 0x000fe2000bf26070 */
[----:B------:R-:W-:-:S04]  /*0620*/  IMAD.MOV R7, RZ, RZ, -R7 ;  /* 0x000000ffff077224 */ /* 0x000fc800078e0a07 */
[----:B------:R-:W-:Y:S02]  /*0630*/  IMAD R2, R7, UR9, R2 ;  /* 0x0000000907027c24 */ /* 0x000fe4000f8e0202 */
[----:B------:R-:W4:Y:S03]  /*0640*/  LDC.64 R6, c[0x0][0x398] ;  /* 0x0000e600ff067b82 */ /* 0x000f260000000a00 */
[----:B------:R-:W-:Y:S01]  /*0650*/  ISETP.GE.U32.AND P0, PT, R2, UR9, PT ;  /* 0x0000000902007c0c */ /* 0x000fe2000bf06070 */
[----:B0-----:R-:W2:Y:S02]  /*0660*/  LDG.E.64 R12, desc[UR4][R12.64] ;  /* 0x000000040c0c7981 */ /* 0x001ea4000c1e1b00 */
[----:B------:R-:W-:Y:S02]  /*0670*/  @P1 IADD3 R0, PT, PT, R0, -UR6, RZ ;  /* 0x8000000600001c10 */ /* 0x000fe4000fffe0ff */
[----:B------:R-:W-:-:S02]  /*0680*/  ISETP.NE.U32.AND P1, PT, RZ, UR9, PT ;  /* 0x00000009ff007c0c */ /* 0x000fc4000bf25070 */
[----:B------:R-:W-:-:S06]  /*0690*/  ISETP.GE.U32.AND P2, PT, R0, UR6, PT ;  /* 0x0000000600007c0c */ /* 0x000fcc000bf46070 */
[----:B------:R-:W-:-:S04]  /*06a0*/  @P0 IADD3 R2, PT, PT, R2, -UR9, RZ ;  /* 0x8000000902020c10 */ /* 0x000fc8000fffe0ff */
[----:B------:R-:W-:-:S03]  /*06b0*/  ISETP.GE.U32.AND P0, PT, R2, UR9, PT ;  /* 0x0000000902007c0c */ /* 0x000fc6000bf06070 */
[----:B------:R-:W-:Y:S01]  /*06c0*/  @P2 VIADD R0, R0, -UR6 ;  /* 0x8000000600002c36 */ /* 0x000fe20008000000 */
[----:B------:R-:W-:-:S05]  /*06d0*/  @!P3 LOP3.LUT R0, RZ, UR6, RZ, 0x33, !PT ;  /* 0x00000006ff00bc12 */ /* 0x000fca000f8e33ff */
[----:B-----5:R-:W-:-:S04]  /*06e0*/  IMAD.WIDE R10, R0, 0x8, R10 ;  /* 0x00000008000a7825 */ /* 0x020fc800078e020a */
[----:B------:R-:W-:Y:S02]  /*06f0*/  @P0 IADD3 R2, PT, PT, R2, -UR9, RZ ;  /* 0x8000000902020c10 */ /* 0x000fe4000fffe0ff */
[----:B------:R-:W-:Y:S01]  /*0700*/  @!P1 LOP3.LUT R2, RZ, UR9, RZ, 0x33, !PT ;  /* 0x00000009ff029c12 */ /* 0x000fe2000f8e33ff */
[----:B------:R-:W5:Y:S01]  /*0710*/  LDG.E.64 R10, desc[UR4][R10.64] ;  /* 0x000000040a0a7981 */ /* 0x000f62000c1e1b00 */
[----:B------:R-:W-:-:S03]  /*0720*/  IADD3 R4, PT, PT, -R4, RZ, RZ ;  /* 0x000000ff04047210 */ /* 0x000fc60007ffe1ff */
[----:B------:R-:W-:-:S04]  /*0730*/  IMAD.WIDE R14, R2, 0x8, R14 ;  /* 0x00000008020e7825 */ /* 0x000fc800078e020e */
[----:B------:R-:W-:Y:S02]  /*0740*/  IMAD R3, R4, UR7, R3 ;  /* 0x0000000704037c24 */ /* 0x000fe4000f8e0203 */
[----:B------:R-:W5:Y:S01]  /*0750*/  LDG.E.64 R14, desc[UR4][R14.64] ;  /* 0x000000040e0e7981 */ /* 0x000f62000c1e1b00 */
[----:B---3--:R-:W-:Y:S01]  /*0760*/  DMUL R20, R8, 6 ;  /* 0x4018000008147828 */ /* 0x008fe20000000000 */
[----:B----4-:R-:W-:Y:S01]  /*0770*/  IMAD.WIDE R6, R3, 0x8, R6 ;  /* 0x0000000803067825 */ /* 0x010fe200078e0206 */
[----:B------:R-:W0:Y:S05]  /*0780*/  LDC.64 R4, c[0x0][0x3d0] ;  /* 0x0000f400ff047b82 */ /* 0x000e2a0000000a00 */
[----:B------:R-:W3:Y:S01]  /*0790*/  LDG.E.64 R6, desc[UR4][R6.64] ;  /* 0x0000000406067981 */ /* 0x000ee2000c1e1b00 */
[----:B--2---:R-:W-:-:S02]  /*07a0*/  DMUL R24, R16, 50 ;  /* 0x4049000010187828 */ /* 0x004fc40000000000 */
[----:B------:R-:W-:Y:S02]  /*07b0*/  DMUL R22, R8, 40 ;  /* 0x4044000008167828 */ /* 0x000fe40000000000 */
[----:B------:R-:W-:-:S04]  /*07c0*/  DFMA R20, R16, 15, -R20 ;  /* 0x402e00001014782b */ /* 0x000fc80000000814 */
[----:B------:R-:W-:Y:S02]  /*07d0*/  DFMA R24, R8, 25, -R24 ;  /* 0x403900000818782b */ /* 0x000fe40000000818 */
[----:B------:R-:W-:Y:S02]  /*07e0*/  DFMA R22, R16, 60, -R22 ;  /* 0x404e00001016782b */ /* 0x000fe40000000816 */
[----:B-1----:R-:W-:-:S04]  /*07f0*/  DFMA R20, R18, -20, R20 ;  /* 0xc03400001214782b */ /* 0x002fc80000000014 */
[C---:B------:R-:W-:Y:S02]  /*0800*/  DFMA R24, R18.reuse, 50, R24 ;  /* 0x404900001218782b */ /* 0x040fe40000000018 */
[----:B------:R-:W-:Y:S02]  /*0810*/  DFMA R22, R18, -40, R22 ;  /* 0xc04400001216782b */ /* 0x000fe40000000016 */
[----:B0-----:R-:W-:-:S04]  /*0820*/  DFMA R20, R4, 15, R20 ;  /* 0x402e00000414782b */ /* 0x001fc80000000014 */
[C---:B------:R-:W-:Y:S02]  /*0830*/  DFMA R24, R4.reuse, -25, R24 ;  /* 0xc03900000418782b */ /* 0x040fe40000000018 */
[----:B------:R-:W-:Y:S02]  /*0840*/  DFMA R4, R4, 10, R22 ;  /* 0x402400000404782b */ /* 0x000fe40000000016 */
[----:B------:R-:W0:Y:S02]  /*0850*/  LDC.64 R22, c[0x0][0x3d8] ;  /* 0x0000f600ff167b82 */ /* 0x000e240000000a00 */
[C---:B0-----:R-:W-:Y:S02]  /*0860*/  DFMA R20, R22.reuse, -6, R20 ;  /* 0xc01800001614782b */ /* 0x041fe40000000014 */
[----:B------:R-:W-:Y:S02]  /*0870*/  DFMA R22, R22, 5, R24 ;  /* 0x401400001616782b */ /* 0x000fe40000000018 */
[----:B------:R-:W-:-:S04]  /*0880*/  DMUL R24, R16, 30 ;  /* 0x403e000010187828 */ /* 0x000fc80000000000 */
[----:B------:R-:W-:-:S04]  /*0890*/  DADD R20, R20, UR10 ;  /* 0x0000000a14147e29 */ /* 0x000fc80008000000 */
[----:B------:R-:W-:-:S08]  /*08a0*/  DFMA R24, R8, 30, -R24 ;  /* 0x403e00000818782b */ /* 0x000fd00000000818 */
[----:B------:R-:W-:Y:S02]  /*08b0*/  DFMA R24, R18, 10, R24 ;  /* 0x402400001218782b */ /* 0x000fe40000000018 */
[----:B------:R-:W-:-:S08]  /*08c0*/  DMUL R18, R8, 10 ;  /* 0x4024000008127828 */ /* 0x000fd00000000000 */
[----:B------:R-:W-:Y:S01]  /*08d0*/  DFMA R18, R16, 5, -R18 ;  /* 0x401400001012782b */ /* 0x000fe20000000812 */
[----:B------:R-:W-:-:S04]  /*08e0*/  IMAD R27, R27, UR9, R2 ;  /* 0x000000091b1b7c24 */ /* 0x000fc8000f8e0202 */
[----:B------:R-:W-:-:S04]  /*08f0*/  IMAD R0, R27, UR6, R0 ;  /* 0x000000061b007c24 */ /* 0x000fc8000f8e0200 */
[----:B------:R-:W-:Y:S01]  /*0900*/  IMAD R3, R0, UR7, R3 ;  /* 0x0000000700037c24 */ /* 0x000fe2000f8e0203 */
[----:B------:R-:W-:-:S08]  /*0910*/  DFMA R20, R12, R20, R22 ;  /* 0x000000140c14722b */ /* 0x000fd00000000016 */
[----:B------:R-:W-:-:S08]  /*0920*/  DFMA R4, R12, R20, R4 ;  /* 0x000000140c04722b */ /* 0x000fd00000000004 */
[C---:B------:R-:W-:Y:S02]  /*0930*/  DFMA R20, R12.reuse, R4, R24 ;  /* 0x000000040c14722b */ /* 0x040fe40000000018 */
[----:B-----5:R-:W-:Y:S01]  /*0940*/  DADD R16, -R12, R10 ;  /* 0x000000000c107229 */ /* 0x020fe2000000010a */
[----:B------:R-:W0:Y:S07]  /*0950*/  LDC.64 R10, c[0x0][0x3b0] ;  /* 0x0000ec00ff0a7b82 */ /* 0x000e2e0000000a00 */
[----:B------:R-:W-:-:S02]  /*0960*/  DMUL R4, R16, UR14 ;  /* 0x0000000e10047c28 */ /* 0x000fc40008000000 */
[C---:B------:R-:W-:Y:S01]  /*0970*/  DADD R14, -R12.reuse, R14 ;  /* 0x000000000c0e7229 */ /* 0x040fe2000000010e */
[----:B------:R-:W1:Y:S01]  /*0980*/  LDC.64 R16, c[0x0][0x3f8] ;  /* 0x0000fe00ff107b82 */ /* 0x000e620000000a00 */
[C---:B------:R-:W-:Y:S02]  /*0990*/  DFMA R20, R12.reuse, R20, R18 ;  /* 0x000000140c14722b */ /* 0x040fe40000000012 */
[C---:B------:R-:W-:Y:S02]  /*09a0*/  DADD R22, R12.reuse, R12 ;  /* 0x000000000c167229 */ /* 0x040fe4000000000c */
[----:B------:R-:W-:Y:S02]  /*09b0*/  DADD R18, -R12, 1 ;  /* 0x3ff000000c127429 */ /* 0x000fe40000000100 */
[----:B------:R-:W-:Y:S02]  /*09c0*/  DFMA R4, R14, UR12, R4 ;  /* 0x0000000c0e047c2b */ /* 0x000fe40008000004 */
[----:B---3--:R-:W-:-:S02]  /*09d0*/  DADD R6, -R12, R6 ;  /* 0x000000000c067229 */ /* 0x008fc40000000106 */
[----:B------:R-:W-:Y:S02]  /*09e0*/  DFMA R20, R12, R20, R8 ;  /* 0x000000140c14722b */ /* 0x000fe40000000008 */
[----:B------:R-:W-:-:S04]  /*09f0*/  DMUL R18, R22, R18 ;  /* 0x0000001216127228 */ /* 0x000fc80000000000 */
[----:B0-----:R-:W-:-:S08]  /*0a00*/  DFMA R4, R6, R10, R4 ;  /* 0x0000000a0604722b */ /* 0x001fd00000000004 */
[----:B------:R-:W-:Y:S01]  /*0a10*/  DFMA R4, R20, R18, R4 ;  /* 0x000000121404722b */ /* 0x000fe20000000004 */
[----:B-1----:R-:W-:-:S06]  /*0a20*/  IMAD.WIDE R16, R3, 0x8, R16 ;  /* 0x0000000803107825 */ /* 0x002fcc00078e0210 */
[----:B------:R-:W-:Y:S01]  /*0a30*/  STG.E.64 desc[UR4][R16.64], R4 ;  /* 0x0000000410007986 */ /* 0x000fe2000c101b04 */
[----:B------:R-:W-:Y:S05]  /*0a40*/  EXIT ;  /* 0x000000000000794d */ /* 0x000fea0003800000 */
.L_x_42:
        /* <DEDUP_REMOVED lines=11> */
.L_x_174:


//--------------------- .text._Z15Mfunc3D_autohexPdS_S_ddddddddiiiS_ --------------------------
	.section	.text._Z15Mfunc3D_autohexPdS_S_ddddddddiiiS_,"ax",@progbits
	.align	128
        .global         _Z15Mfunc3D_autohexPdS_S_ddddddddiiiS_
        .type           _Z15Mfunc3D_autohexPdS_S_ddddddddiiiS_,@function
        .size           _Z15Mfunc3D_autohexPdS_S_ddddddddiiiS_,(.L_x_175 - _Z15Mfunc3D_autohexPdS_S_ddddddddiiiS_)
        .other          _Z15Mfunc3D_autohexPdS_S_ddddddddiiiS_,@"STO_CUDA_ENTRY STV_DEFAULT"
_Z15Mfunc3D_autohexPdS_S_ddddddddiiiS_:
.text._Z15Mfunc3D_autohexPdS_S_ddddddddiiiS_:
        /* <DEDUP_REMOVED lines=12> */
[----:B0-----:R-:W0:Y:S08]  /*00c0*/  MUFU.RCP R4, R4 ;  /* 0x0000000400047308 */ /* 0x001e300000001000 */
[----:B------:R-:W3:Y:S08]  /*00d0*/  I2F.U32.RP R0, UR4 ;  /* 0x0000000400007d06 */ /* 0x000ef00008209000 */
[----:B--2---:R-:W-:Y:S01]  /*00e0*/  MUFU.RCP R8, R8 ;  /* 0x0000000800087308 */ /* 0x004fe20000001000 */
[----:B0-----:R-:W-:-:S07]  /*00f0*/  IADD3 R2, PT, PT, R4, 0xffffffe, RZ ;  /* 0x0ffffffe04027810 */ /* 0x001fce0007ffe0ff */
[----:B------:R0:W2:Y:S08]  /*0100*/  F2I.FTZ.U32.TRUNC.NTZ R3, R2 ;  /* 0x0000000200037305 */ /* 0x0000b0000021f000 */
[----:B---3--:R-:W3:Y:S01]  /*0110*/  MUFU.RCP R0, R0 ;  /* 0x0000000000007308 */ /* 0x008ee20000001000 */
[----:B0-----:R-:W-:Y:S02]  /*0120*/  HFMA2 R2, -RZ, RZ, 0, 0 ;  /* 0x00000000ff027431 */ /* 0x001fe400000001ff */
[----:B--2---:R-:W-:-:S04]  /*0130*/  IMAD.MOV R7, RZ, RZ, -R3 ;  /* 0x000000ffff077224 */ /* 0x004fc800078e0a03 */
[----:B------:R-:W-:-:S04]  /*0140*/  IMAD R7, R7, UR8, RZ ;  /* 0x0000000807077c24 */ /* 0x000fc8000f8e02ff */
[----:B------:R-:W-:-:S04]  /*0150*/  IMAD.HI.U32 R4, R3, R7, R2 ;  /* 0x0000000703047227 */ /* 0x000fc800078e0002 */
[----:B-1----:R-:W-:Y:S01]  /*0160*/  IMAD R3, R5, UR5, R6 ;  /* 0x0000000505037c24 */ /* 0x002fe2000f8e0206 */
[----:B---3--:R-:W-:-:S03]  /*0170*/  IADD3 R6, PT, PT, R0, 0xffffffe, RZ ;  /* 0x0ffffffe00067810 */ /* 0x008fc60007ffe0ff */
[----:B------:R-:W-:Y:S01]  /*0180*/  IMAD.HI.U32 R9, R4, R3, RZ ;  /* 0x0000000304097227 */ /* 0x000fe200078e00ff */
[----:B------:R0:W1:Y:S03]  /*0190*/  F2I.FTZ.U32.TRUNC.NTZ R7, R6 ;  /* 0x0000000600077305 */ /* 0x000066000021f000 */
[----:B------:R-:W-:Y:S02]  /*01a0*/  IMAD.MOV R2, RZ, RZ, -R9 ;  /* 0x000000ffff027224 */ /* 0x000fe400078e0a09 */
[----:B------:R-:W-:Y:S02]  /*01b0*/  VIADD R4, R8, 0xffffffe ;  /* 0x0ffffffe08047836 */ /* 0x000fe40000000000 */
[----:B------:R-:W-:Y:S02]  /*01c0*/  IMAD R2, R2, UR8, R3 ;  /* 0x0000000802027c24 */ /* 0x000fe4000f8e0203 */
[----:B------:R2:W3:Y:S01]  /*01d0*/  F2I.FTZ.U32.TRUNC.NTZ R5, R4 ;  /* 0x0000000400057305 */ /* 0x0004e2000021f000 */
[----:B0-----:R-:W-:-:S02]  /*01e0*/  IMAD.MOV.U32 R6, RZ, RZ, RZ ;  /* 0x000000ffff067224 */ /* 0x001fc400078e00ff */
[----:B------:R-:W-:Y:S01]  /*01f0*/  ISETP.GE.U32.AND P2, PT, R2, UR8, PT ;  /* 0x0000000802007c0c */ /* 0x000fe2000bf46070 */
[----:B-1----:R-:W-:Y:S02]  /*0200*/  IMAD R11, R11, R7, RZ ;  /* 0x000000070b0b7224 */ /* 0x002fe400078e02ff */
[----:B--2---:R-:W-:Y:S02]  /*0210*/  HFMA2 R4, -RZ, RZ, 0, 0 ;  /* 0x00000000ff047431 */ /* 0x004fe400000001ff */
[----:B------:R-:W-:Y:S01]  /*0220*/  IMAD.HI.U32 R6, R7, R11, R6 ;  /* 0x0000000b07067227 */ /* 0x000fe200078e0006 */
[----:B---3--:R-:W-:-:S07]  /*0230*/  IADD3 R0, PT, PT, RZ, -R5, RZ ;  /* 0x80000005ff007210 */ /* 0x008fce0007ffe0ff */
[----:B------:R-:W-:Y:S02]  /*0240*/  @P2 VIADD R2, R2, -UR8 ;  /* 0x8000000802022c36 */ /* 0x000fe40008000000 */
[----:B------:R-:W-:Y:S01]  /*0250*/  @P2 VIADD R9, R9, 0x1 ;  /* 0x0000000109092836 */ /* 0x000fe20000000000 */
[----:B------:R-:W-:Y:S01]  /*0260*/  MOV R7, R0 ;  /* 0x0000000000077202 */ /* 0x000fe20000000f00 */
[----:B------:R-:W-:Y:S01]  /*0270*/  IMAD.HI.U32 R22, R6, R3, RZ ;  /* 0x0000000306167227 */ /* 0x000fe200078e00ff */
[----:B------:R-:W-:Y:S02]  /*0280*/  ISETP.GE.U32.AND P1, PT, R2, UR8, PT ;  /* 0x0000000802007c0c */ /* 0x000fe4000bf26070 */
[----:B------:R-:W-:Y:S01]  /*0290*/  LOP3.LUT R0, RZ, UR8, RZ, 0x33, !PT ;  /* 0x00000008ff007c12 */ /* 0x000fe2000f8e33ff */
[----:B------:R-:W-:Y:S02]  /*02a0*/  IMAD R7, R7, UR7, RZ ;  /* 0x0000000707077c24 */ /* 0x000fe4000f8e02ff */
[----:B------:R-:W-:-:S02]  /*02b0*/  IMAD.MOV R6, RZ, RZ, -R22 ;  /* 0x000000ffff067224 */ /* 0x000fc400078e0a16 */
[----:B------:R-:W-:-:S04]  /*02c0*/  IMAD.HI.U32 R4, R5, R7, R4 ;  /* 0x0000000705047227 */ /* 0x000fc800078e0004 */
[----:B------:R-:W-:Y:S02]  /*02d0*/  IMAD R3, R6, UR4, R3 ;  /* 0x0000000406037c24 */ /* 0x000fe4000f8e0203 */
[----:B------:R-:W-:-:S03]  /*02e0*/  @P1 IADD3 R9, PT, PT, R9, 0x1, RZ ;  /* 0x0000000109091810 */ /* 0x000fc60007ffe0ff */
[----:B------:R-:W-:Y:S02]  /*02f0*/  ISETP.GE.U32.AND P4, PT, R3, UR4, PT ;  /* 0x0000000403007c0c */ /* 0x000fe4000bf86070 */
[----:B------:R-:W-:-:S05]  /*0300*/  SEL R9, R0, R9, !P0 ;  /* 0x0000000900097207 */ /* 0x000fca0004000000 */
[----:B------:R-:W-:-:S05]  /*0310*/  IMAD.HI.U32 R4, R4, R9, RZ ;  /* 0x0000000904047227 */ /* 0x000fca00078e00ff */
[----:B------:R-:W-:Y:S02]  /*0320*/  IADD3 R4, PT, PT, -R4, RZ, RZ ;  /* 0x000000ff04047210 */ /* 0x000fe40007ffe1ff */
[----:B------:R-:W-:Y:S02]  /*0330*/  @P4 IADD3 R3, PT, PT, R3, -UR4, RZ ;  /* 0x8000000403034c10 */ /* 0x000fe4000fffe0ff */
[----:B------:R-:W-:Y:S01]  /*0340*/  @P4 IADD3 R22, PT, PT, R22, 0x1, RZ ;  /* 0x0000000116164810 */ /* 0x000fe20007ffe0ff */
[----:B------:R-:W-:Y:S01]  /*0350*/  IMAD R23, R4, UR7, R9 ;  /* 0x0000000704177c24 */ /* 0x000fe2000f8e0209 */
[----:B------:R-:W-:-:S04]  /*0360*/  ISETP.GE.U32.AND P2, PT, R3, UR4, PT ;  /* 0x0000000403007c0c */ /* 0x000fc8000bf46070 */
[----:B------:R-:W-:-:S09]  /*0370*/  ISETP.GE.U32.AND P5, PT, R23, UR7, PT ;  /* 0x0000000717007c0c */ /* 0x000fd2000bfa6070 */
[----:B------:R-:W-:Y:S02]  /*0380*/  @P2 IADD3 R22, PT, PT, R22, 0x1, RZ ;  /* 0x0000000116162810 */ /* 0x000fe40007ffe0ff */
[----:B------:R-:W-:Y:S02]  /*0390*/  @!P3 LOP3.LUT R22, RZ, UR4, RZ, 0x33, !PT ;  /* 0x00000004ff16bc12 */ /* 0x000fe4000f8e33ff */
[----:B------:R-:W-:Y:S01]  /*03a0*/  @P5 VIADD R23, R23, -UR7 ;  /* 0x8000000717175c36 */ /* 0x000fe20008000000 */
[----:B------:R-:W-:Y:S02]  /*03b0*/  ISETP.NE.U32.AND P2, PT, RZ, UR7, PT ;  /* 0x00000007ff007c0c */ /* 0x000fe4000bf45070 */
[----:B------:R-:W-:Y:S02]  /*03c0*/  ISETP.GE.AND P3, PT, R22, UR6, PT ;  /* 0x0000000616007c0c */ /* 0x000fe4000bf66270 */
[----:B------:R-:W-:-:S13]  /*03d0*/  ISETP.GE.U32.AND P4, PT, R23, UR7, PT ;  /* 0x0000000717007c0c */ /* 0x000fda000bf86070 */
[----:B------:R-:W-:Y:S01]  /*03e0*/  @P4 VIADD R23, R23, -UR7 ;  /* 0x8000000717174c36 */ /* 0x000fe20008000000 */
[----:B------:R-:W-:Y:S01]  /*03f0*/  @!P2 LOP3.LUT R23, RZ, UR7, RZ, 0x33, !PT ;  /* 0x00000007ff17ac12 */ /* 0x000fe2000f8e33ff */
[----:B------:R-:W-:Y:S06]  /*0400*/  @P3 EXIT ;  /* 0x000000000000394d */ /* 0x000fec0003800000 */
[----:B------:R-:W0:Y:S01]  /*0410*/  LDC.64 R10, c[0x0][0x380] ;  /* 0x0000e000ff0a7b82 */ /* 0x000e220000000a00 */
[----:B------:R-:W1:Y:S07]  /*0420*/  LDCU.64 UR6, c[0x0][0x358] ;  /* 0x00006b00ff0677ac */ /* 0x000e6e0008000a00 */
[----:B------:R-:W2:Y:S01]  /*0430*/  LDC.64 R12, c[0x0][0x390] ;  /* 0x0000e400ff0c7b82 */ /* 0x000ea20000000a00 */
[----:B------:R-:W-:Y:S01]  /*0440*/  IADD3 R3, PT, PT, R2, -UR8, RZ ;  /* 0x8000000802037c10 */ /* 0x000fe2000fffe0ff */
[----:B------:R-:W3:Y:S06]  /*0450*/  LDCU.64 UR10, c[0x0][0x3d0] ;  /* 0x00007a00ff0a77ac */ /* 0x000eec0008000a00 */
[----:B------:R-:W4:Y:S01]  /*0460*/  LDC.64 R4, c[0x0][0x388] ;  /* 0x0000e200ff047b82 */ /* 0x000f220000000a00 */
[----:B0-----:R-:W-:-:S07]  /*0470*/  IMAD.WIDE R10, R22, 0x8, R10 ;  /* 0x00000008160a7825 */ /* 0x001fce00078e020a */
[----:B------:R-:W0:Y:S01]  /*0480*/  LDC.64 R6, c[0x0][0x3a8] ;  /* 0x0000ea00ff067b82 */ /* 0x000e220000000a00 */
[----:B-1----:R-:W5:Y:S01]  /*0490*/  LDG.E.64 R10, desc[UR6][R10.64] ;  /* 0x000000060a0a7981 */ /* 0x002f62000c1e1b00 */
[----:B------:R-:W-:-:S06]  /*04a0*/  @P0 SEL R0, R3, R2, P1 ;  /* 0x0000000203000207 */ /* 0x000fcc0000800000 */
[----:B------:R-:W1:Y:S01]  /*04b0*/  LDC.64 R8, c[0x0][0x3b0] ;  /* 0x0000ec00ff087b82 */ /* 0x000e620000000a00 */
[----:B--2---:R-:W-:-:S04]  /*04c0*/  IMAD.WIDE R12, R0, 0x8, R12 ;  /* 0x00000008000c7825 */ /* 0x004fc800078e020c */
[----:B----4-:R-:W-:-:S03]  /*04d0*/  IMAD.WIDE R4, R23, 0x8, R4 ;  /* 0x0000000817047825 */ /* 0x010fc600078e0204 */
[----:B------:R-:W2:Y:S01]  /*04e0*/  LDC.64 R14, c[0x0][0x3b8] ;  /* 0x0000ee00ff0e7b82 */ /* 0x000ea20000000a00 */
[----:B------:R-:W4:Y:S04]  /*04f0*/  LDG.E.64 R12, desc[UR6][R12.64] ;  /* 0x000000060c0c7981 */ /* 0x000f28000c1e1b00 */
[----:B------:R-:W4:Y:S01]  /*0500*/  LDG.E.64 R4, desc[UR6][R4.64] ;  /* 0x0000000604047981 */ /* 0x000f22000c1e1b00 */
[----:B------:R-:W-:Y:S02]  /*0510*/  IMAD R22, R22, UR4, RZ ;  /* 0x0000000416167c24 */ /* 0x000fe4000f8e02ff */
[----:B------:R-:W3:Y:S01]  /*0520*/  LDC.64 R2, c[0x0][0x3c0] ;  /* 0x0000f000ff027b82 */ /* 0x000ee20000000a00 */
[----:B0-----:R-:W-:Y:S01]  /*0530*/  DMUL R16, R6, 6 ;  /* 0x4018000006107828 */ /* 0x001fe20000000000 */
[----:B------:R-:W-:-:S05]  /*0540*/  IMAD R23, R23, UR8, R22 ;  /* 0x0000000817177c24 */ /* 0x000fca000f8e0216 */
[----:B------:R-:W-:Y:S01]  /*0550*/  IADD3 R23, PT, PT, R0, R23, RZ ;  /* 0x0000001700177210 */ /* 0x000fe20007ffe0ff */
[C---:B-1----:R-:W-:Y:S01]  /*0560*/  DMUL R18, R8.reuse, 50 ;  /* 0x4049000008127828 */ /* 0x042fe20000000000 */
[----:B------:R-:W0:Y:S01]  /*0570*/  LDC.64 R20, c[0x0][0x3c8] ;  /* 0x0000f200ff147b82 */ /* 0x000e220000000a00 */
[----:B------:R-:W-:-:S06]  /*0580*/  DFMA R16, R8, 15, -R16 ;  /* 0x402e00000810782b */ /* 0x000fcc0000000810 */
[----:B------:R-:W-:Y:S02]  /*0590*/  DFMA R24, R6, 25, -R18 ;  /* 0x403900000618782b */ /* 0x000fe40000000812 */
[----:B--2---:R-:W-:Y:S02]  /*05a0*/  DFMA R18, R14, -20, R16 ;  /* 0xc03400000e12782b */ /* 0x004fe40000000010 */
[----:B------:R-:W-:-:S04]  /*05b0*/  DMUL R16, R6, 40 ;  /* 0x4044000006107828 */ /* 0x000fc80000000000 */
[----:B------:R-:W-:Y:S02]  /*05c0*/  DFMA R24, R14, 50, R24 ;  /* 0x404900000e18782b */ /* 0x000fe40000000018 */
[----:B---3--:R-:W-:Y:S02]  /*05d0*/  DFMA R18, R2, 15, R18 ;  /* 0x402e00000212782b */ /* 0x008fe40000000012 */
[----:B------:R-:W-:-:S04]  /*05e0*/  DFMA R16, R8, 60, -R16 ;  /* 0x404e00000810782b */ /* 0x000fc80000000810 */
[----:B------:R-:W-:Y:S02]  /*05f0*/  DFMA R24, R2, -25, R24 ;  /* 0xc03900000218782b */ /* 0x000fe40000000018 */
[----:B0-----:R-:W-:Y:S02]  /*0600*/  DFMA R18, R20, -6, R18 ;  /* 0xc01800001412782b */ /* 0x001fe40000000012 */
[----:B------:R-:W-:-:S04]  /*0610*/  DFMA R16, R14, -40, R16 ;  /* 0xc04400000e10782b */ /* 0x000fc80000000010 */
[----:B------:R-:W-:Y:S02]  /*0620*/  DFMA R20, R20, 5, R24 ;  /* 0x401400001414782b */ /* 0x000fe40000000018 */
[----:B------:R-:W-:Y:S02]  /*0630*/  DMUL R24, R8, 30 ;  /* 0x403e000008187828 */ /* 0x000fe40000000000 */
[----:B------:R-:W-:Y:S02]  /*0640*/  DADD R18, R18, UR10 ;  /* 0x0000000a12127e29 */ /* 0x000fe40008000000 */
[----:B------:R-:W-:Y:S01]  /*0650*/  DFMA R16, R2, 10, R16 ;  /* 0x402400000210782b */ /* 0x000fe20000000010 */
[----:B------:R-:W0:Y:S03]  /*0660*/  LDC.64 R2, c[0x0][0x3a0] ;  /* 0x0000e800ff027b82 */ /* 0x000e260000000a00 */
[----:B------:R-:W-:-:S08]  /*0670*/  DFMA R24, R6, 30, -R24 ;  /* 0x403e00000618782b */ /* 0x000fd00000000818 */
[----:B------:R-:W-:Y:S02]  /*0680*/  DFMA R24, R14, 10, R24 ;  /* 0x402400000e18782b */ /* 0x000fe40000000018 */
[----:B------:R-:W-:-:S08]  /*0690*/  DMUL R14, R6, 10 ;  /* 0x40240000060e7828 */ /* 0x000fd00000000000 */
[----:B------:R-:W-:Y:S01]  /*06a0*/  DFMA R14, R8, 5, -R14 ;  /* 0x40140000080e782b */ /* 0x000fe2000000080e */
[----:B------:R-:W1:Y:S01]  /*06b0*/  LDC.64 R8, c[0x0][0x398] ;  /* 0x0000e600ff087b82 */ /* 0x000e620000000a00 */
[----:B-----5:R-:W-:-:S08]  /*06c0*/  DFMA R18, R10, R18, R20 ;  /* 0x000000120a12722b */ /* 0x020fd00000000014 */
[C---:B------:R-:W-:Y:S02]  /*06d0*/  DFMA R16, R10.reuse, R18, R16 ;  /* 0x000000120a10722b */ /* 0x040fe40000000010 */
[C---:B------:R-:W-:Y:S02]  /*06e0*/  DADD R18, R10.reuse, R10 ;  /* 0x000000000a127229 */ /* 0x040fe4000000000a */
[C---:B----4-:R-:W-:Y:S01]  /*06f0*/  DADD R20, -R10.reuse, R12 ;  /* 0x000000000a147229 */ /* 0x050fe2000000010c */
[----:B------:R-:W2:Y:S03]  /*0700*/  LDC.64 R12, c[0x0][0x3e8] ;  /* 0x0000fa00ff0c7b82 */ /* 0x000ea60000000a00 */
[C---:B------:R-:W-:Y:S02]  /*0710*/  DFMA R16, R10.reuse, R16, R24 ;  /* 0x000000100a10722b */ /* 0x040fe40000000018 */
[----:B------:R-:W-:-:S02]  /*0720*/  DADD R4, -R10, R4 ;  /* 0x000000000a047229 */ /* 0x000fc40000000104 */
[----:B0-----:R-:W-:-:S04]  /*0730*/  DMUL R2, R20, R2 ;  /* 0x0000000214027228 */ /* 0x001fc80000000000 */
[C---:B------:R-:W-:Y:S02]  /*0740*/  DFMA R16, R10.reuse, R16, R14 ;  /* 0x000000100a10722b */ /* 0x040fe4000000000e */
[----:B------:R-:W-:Y:S02]  /*0750*/  DADD R14, -R10, 1 ;  /* 0x3ff000000a0e7429 */ /* 0x000fe40000000100 */
[----:B-1----:R-:W-:-:S04]  /*0760*/  DFMA R2, R4, R8, R2 ;  /* 0x000000080402722b */ /* 0x002fc80000000002 */
[----:B------:R-:W-:Y:S02]  /*0770*/  DFMA R16, R10, R16, R6 ;  /* 0x000000100a10722b */ /* 0x000fe40000000006 */
[----:B------:R-:W-:Y:S01]  /*0780*/  DMUL R14, R18, R14 ;  /* 0x0000000e120e7228 */ /* 0x000fe20000000000 */
[----:B--2---:R-:W-:-:S07]  /*0790*/  IMAD.WIDE R12, R23, 0x8, R12 ;  /* 0x00000008170c7825 */ /* 0x004fce00078e020c */
[----:B------:R-:W-:-:S07]  /*07a0*/  DFMA R2, R16, R14, R2 ;  /* 0x0000000e1002722b */ /* 0x000fce0000000002 */
[----:B------:R-:W-:Y:S01]  /*07b0*/  STG.E.64 desc[UR6][R12.64], R2 ;  /* 0x000000020c007986 */ /* 0x000fe2000c101b06 */
[----:B------:R-:W-:Y:S05]  /*07c0*/  EXIT ;  /* 0x000000000000794d */ /* 0x000fea0003800000 */
.L_x_43:
        /* <DEDUP_REMOVED lines=11> */
.L_x_175:


//--------------------- .text._Z15Mfunc2D_autohexPdS_dddddddiiS_ --------------------------
	.section	.text._Z15Mfunc2D_autohexPdS_dddddddiiS_,"ax",@progbits
	.align	128
        .global         _Z15Mfunc2D_autohexPdS_dddddddiiS_
        .type           _Z15Mfunc2D_autohexPdS_dddddddiiS_,@function
        .size           _Z15Mfunc2D_autohexPdS_dddddddiiS_,(.L_x_176 - _Z15Mfunc2D_autohexPdS_dddddddiiS_)
        .other          _Z15Mfunc2D_autohexPdS_dddddddiiS_,@"STO_CUDA_ENTRY STV_DEFAULT"
_Z15Mfunc2D_autohexPdS_dddddddiiS_:
.text._Z15Mfunc2D_autohexPdS_dddddddiiS_:
        /* <DEDUP_REMOVED lines=8> */
[----:B-1----:R-:W-:Y:S01]  /*0080*/  IMAD R0, R4, UR4, R5 ;  /* 0x0000000404007c24 */ /* 0x002fe2000f8e0205 */
[----:B------:R-:W-:-:S04]  /*0090*/  LOP3.LUT R5, RZ, UR7, RZ, 0x33, !PT ;  /* 0x00000007ff057c12 */ /* 0x000fc8000f8e33ff */
[----:B------:R0:W1:Y:S02]  /*00a0*/  F2I.FTZ.U32.TRUNC.NTZ R3, R2 ;  /* 0x0000000200037305 */ /* 0x000064000021f000 */
[----:B0-----:R-:W-:Y:S02]  /*00b0*/  HFMA2 R2, -RZ, RZ, 0, 0 ;  /* 0x00000000ff027431 */ /* 0x001fe400000001ff */
[----:B-1----:R-:W-:-:S04]  /*00c0*/  IMAD.MOV R7, RZ, RZ, -R3 ;  /* 0x000000ffff077224 */ /* 0x002fc800078e0a03 */
[----:B------:R-:W-:-:S04]  /*00d0*/  IMAD R7, R7, UR7, RZ ;  /* 0x0000000707077c24 */ /* 0x000fc8000f8e02ff */
[----:B------:R-:W-:-:S06]  /*00e0*/  IMAD.HI.U32 R3, R3, R7, R2 ;  /* 0x0000000703037227 */ /* 0x000fcc00078e0002 */
[----:B------:R-:W-:-:S04]  /*00f0*/  IMAD.HI.U32 R4, R3, R0, RZ ;  /* 0x0000000003047227 */ /* 0x000fc800078e00ff */
[----:B------:R-:W-:-:S04]  /*0100*/  IMAD.MOV R3, RZ, RZ, -R4 ;  /* 0x000000ffff037224 */ /* 0x000fc800078e0a04 */
[----:B------:R-:W-:-:S05]  /*0110*/  IMAD R8, R3, UR7, R0 ;  /* 0x0000000703087c24 */ /* 0x000fca000f8e0200 */
        /* <DEDUP_REMOVED lines=20> */
[----:B--2---:R-:W-:-:S07]  /*0260*/  IMAD.WIDE R6, R5, 0x8, R6 ;  /* 0x0000000805067825 */ /* 0x004fce00078e0206 */
[----:B------:R-:W2:Y:S01]  /*0270*/  LDC.64 R14, c[0x0][0x3b0] ;  /* 0x0000ec00ff0e7b82 */ /* 0x000ea20000000a00 */
[----:B------:R-:W5:Y:S01]  /*0280*/  LDG.E.64 R6, desc[UR4][R6.64] ;  /* 0x0000000406067981 */ /* 0x000f62000c1e1b00 */
[----:B----4-:R-:W-:Y:S01]  /*0290*/  DMUL R20, R10, 50 ;  /* 0x404900000a147828 */ /* 0x010fe20000000000 */
[----:B------:R-:W-:-:S05]  /*02a0*/  IMAD R5, R0, UR7, R5 ;  /* 0x0000000700057c24 */ /* 0x000fca000f8e0205 */
[----:B------:R-:W4:Y:S01]  /*02b0*/  LDC.64 R16, c[0x0][0x3b8] ;  /* 0x0000ee00ff107b82 */ /* 0x000f220000000a00 */
[C---:B-1----:R-:W-:Y:S02]  /*02c0*/  DMUL R18, R8.reuse, 6 ;  /* 0x4018000008127828 */ /* 0x042fe40000000000 */
[C---:B------:R-:W-:Y:S02]  /*02d0*/  DFMA R20, R8.reuse, 25, -R20 ;  /* 0x403900000814782b */ /* 0x040fe40000000814 */
[----:B------:R-:W-:-:S04]  /*02e0*/  DMUL R22, R8, 40 ;  /* 0x4044000008167828 */ /* 0x000fc80000000000 */
[----:B------:R-:W-:Y:S02]  /*02f0*/  DFMA R18, R10, 15, -R18 ;  /* 0x402e00000a12782b */ /* 0x000fe40000000812 */
[----:B0-----:R-:W-:Y:S02]  /*0300*/  DFMA R20, R12, 50, R20 ;  /* 0x404900000c14782b */ /* 0x001fe40000000014 */
[----:B------:R-:W-:-:S04]  /*0310*/  DFMA R22, R10, 60, -R22 ;  /* 0x404e00000a16782b */ /* 0x000fc80000000816 */
[----:B------:R-:W-:Y:S02]  /*0320*/  DFMA R18, R12, -20, R18 ;  /* 0xc03400000c12782b */ /* 0x000fe40000000012 */
[----:B--2---:R-:W-:Y:S02]  /*0330*/  DFMA R20, R14, -25, R20 ;  /* 0xc03900000e14782b */ /* 0x004fe40000000014 */
[----:B------:R-:W-:-:S04]  /*0340*/  DFMA R22, R12, -40, R22 ;  /* 0xc04400000c16782b */ /* 0x000fc80000000016 */
[----:B------:R-:W-:-:S04]  /*0350*/  DFMA R18, R14, 15, R18 ;  /* 0x402e00000e12782b */ /* 0x000fc80000000012 */
[----:B------:R-:W-:-:S04]  /*0360*/  DFMA R14, R14, 10, R22 ;  /* 0x402400000e0e782b */ /* 0x000fc80000000016 */
[C---:B----4-:R-:W-:Y:S02]  /*0370*/  DFMA R18, R16.reuse, -6, R18 ;  /* 0xc01800001012782b */ /* 0x050fe40000000012 */
[----:B------:R-:W-:Y:S02]  /*0380*/  DFMA R16, R16, 5, R20 ;  /* 0x401400001010782b */ /* 0x000fe40000000014 */
[----:B------:R-:W-:-:S04]  /*0390*/  DMUL R20, R10, 30 ;  /* 0x403e00000a147828 */ /* 0x000fc80000000000 */
[----:B---3--:R-:W-:-:S04]  /*03a0*/  DADD R18, R18, UR8 ;  /* 0x0000000812127e29 */ /* 0x008fc80008000000 */
[----:B------:R-:W-:-:S08]  /*03b0*/  DFMA R20, R8, 30, -R20 ;  /* 0x403e00000814782b */ /* 0x000fd00000000814 */
[----:B------:R-:W-:Y:S02]  /*03c0*/  DFMA R20, R12, 10, R20 ;  /* 0x402400000c14782b */ /* 0x000fe40000000014 */
[----:B------:R-:W-:-:S08]  /*03d0*/  DMUL R12, R8, 10 ;  /* 0x40240000080c7828 */ /* 0x000fd00000000000 */
[----:B------:R-:W-:Y:S01]  /*03e0*/  DFMA R12, R10, 5, -R12 ;  /* 0x401400000a0c782b */ /* 0x000fe2000000080c */
[----:B------:R-:W0:Y:S02]  /*03f0*/  LDC.64 R10, c[0x0][0x3d0] ;  /* 0x0000f400ff0a7b82 */ /* 0x000e240000000a00 */
[----:B0-----:R-:W-:Y:S01]  /*0400*/  IMAD.WIDE R10, R5, 0x8, R10 ;  /* 0x00000008050a7825 */ /* 0x001fe200078e020a */
[C---:B-----5:R-:W-:Y:S02]  /*0410*/  DFMA R16, R2.reuse, R18, R16 ;  /* 0x000000120210722b */ /* 0x060fe40000000010 */
[----:B------:R-:W-:-:S06]  /*0420*/  DADD R18, -R2, 1 ;  /* 0x3ff0000002127429 */ /* 0x000fcc0000000100 */
[C---:B------:R-:W-:Y:S02]  /*0430*/  DFMA R14, R2.reuse, R16, R14 ;  /* 0x00000010020e722b */ /* 0x040fe4000000000e */
[C---:B------:R-:W-:Y:S02]  /*0440*/  DADD R16, R2.reuse, R2 ;  /* 0x0000000002107229 */ /* 0x040fe40000000002 */
[----:B------:R-:W-:-:S04]  /*0450*/  DADD R6, -R2, R6 ;  /* 0x0000000002067229 */ /* 0x000fc80000000106 */
[----:B------:R-:W-:Y:S02]  /*0460*/  DFMA R14, R2, R14, R20 ;  /* 0x0000000e020e722b */ /* 0x000fe40000000014 */
[----:B------:R-:W-:-:S06]  /*0470*/  DMUL R16, R16, R18 ;  /* 0x0000001210107228 */ /* 0x000fcc0000000000 */
[C---:B------:R-:W-:Y:S01]  /*0480*/  DFMA R14, R2.reuse, R14, R12 ;  /* 0x0000000e020e722b */ /* 0x040fe2000000000c */
[----:B------:R-:W0:Y:S07]  /*0490*/  LDC.64 R12, c[0x0][0x390] ;  /* 0x0000e400ff0c7b82 */ /* 0x000e2e0000000a00 */
[----:B------:R-:W-:-:S08]  /*04a0*/  DFMA R14, R2, R14, R8 ;  /* 0x0000000e020e722b */ /* 0x000fd00000000008 */
[----:B------:R-:W-:-:S08]  /*04b0*/  DMUL R14, R14, R16 ;  /* 0x000000100e0e7228 */ /* 0x000fd00000000000 */
[----:B0-----:R-:W-:-:S07]  /*04c0*/  DFMA R6, R6, R12, R14 ;  /* 0x0000000c0606722b */ /* 0x001fce000000000e */
[----:B------:R-:W-:Y:S01]  /*04d0*/  STG.E.64 desc[UR4][R10.64], R6 ;  /* 0x000000060a007986 */ /* 0x000fe2000c101b04 */
[----:B------:R-:W-:Y:S05]  /*04e0*/  EXIT ;  /* 0x000000000000794d */ /* 0x000fea0003800000 */
.L_x_44:
        /* <DEDUP_REMOVED lines=9> */
.L_x_176:


//--------------------- .text._Z17include_bc_allo_bPddddddddddiiS_ --------------------------
	.section	.text._Z17include_bc_allo_bPddddddddddiiS_,"ax",@progbits
	.align	128
        .global         _Z17include_bc_allo_bPddddddddddiiS_
        .type           _Z17include_bc_allo_bPddddddddddiiS_,@function
        .size           _Z17include_bc_allo_bPddddddddddiiS_,(.L_x_153 - _Z17include_bc_allo_bPddddddddddiiS_)
        .other          _Z17include_bc_allo_bPddddddddddiiS_,@"STO_CUDA_ENTRY STV_DEFAULT"
_Z17include_bc_allo_bPddddddddddiiS_:
.text._Z17include_bc_allo_bPddddddddddiiS_:
[----:B------:R-:W-:Y:S08]  /*0000*/  LDC R1, c[0x0][0x37c] ;  /* 0x0000df00ff017b82 */ /* 0x000ff00000000800 */
[----:B------:R-:W0:Y:S01]  /*0010*/  LDC.64 R20, c[0x0][0x3a0] ;  /* 0x0000e800ff147b82 */ /* 0x000e220000000a00 */
[----:B------:R-:W1:Y:S07]  /*0020*/  LDCU.64 UR4, c[0x0][0x358] ;  /* 0x00006b00ff0477ac */ /* 0x000e6e0008000a00 */
[----:B------:R-:W2:Y:S08]  /*0030*/  LDC.64 R16, c[0x0][0x390] ;  /* 0x0000e400ff107b82 */ /* 0x000eb00000000a00 */
[----:B------:R-:W2:Y:S08]  /*0040*/  LDC.64 R2, c[0x0][0x398] ;  /* 0x0000e600ff027b82 */ /* 0x000eb00000000a00 */
[----:B------:R-:W3:Y:S01]  /*0050*/  LDC.64 R18, c[0x0][0x3b8] ;  /* 0x0000ee00ff127b82 */ /* 0x000ee20000000a00 */
[----:B0-----:R-:W-:-:S07]  /*0060*/  DADD R20, R20, R20 ;  /* 0x0000000014147229 */ /* 0x001fce0000000014 */
[----:B------:R-:W0:Y:S08]  /*0070*/  LDC.64 R4, c[0x0][0x3b0] ;  /* 0x0000ec00ff047b82 */ /* 0x000e300000000a00 */
[----:B------:R-:W4:Y:S01]  /*0080*/  LDC.64 R6, c[0x0][0x3a8] ;  /* 0x0000ea00ff067b82 */ /* 0x000f220000000a00 */
[--C-:B--2---:R-:W-:Y:S02]  /*0090*/  DFMA R12, R16, -2, R2.reuse ;  /* 0xc0000000100c782b */ /* 0x104fe40000000002 */
[----:B------:R-:W-:-:S05]  /*00a0*/  DADD R2, R2, R2 ;  /* 0x0000000002027229 */ /* 0x000fca0000000002 */
[----:B------:R-:W2:Y:S01]  /*00b0*/  LDC.64 R8, c[0x0][0x3c0] ;  /* 0x0000f000ff087b82 */ /* 0x000ea20000000a00 */
[----:B------:R-:W-:Y:S02]  /*00c0*/  DADD R10, R12, -R20 ;  /* 0x000000000c0a7229 */ /* 0x000fe40000000814 */
[----:B---3--:R-:W-:Y:S02]  /*00d0*/  DADD R14, R20, -R18 ;  /* 0x00000000140e7229 */ /* 0x008fe40000000812 */
[----:B0-----:R-:W-:-:S06]  /*00e0*/  DADD R4, R4, R4 ;  /* 0x0000000004047229 */ /* 0x001fcc0000000004 */
[----:B------:R-:W-:Y:S02]  /*00f0*/  DADD R24, R14, R16 ;  /* 0x000000000e187229 */ /* 0x000fe40000000010 */
[----:B------:R-:W0:Y:S01]  /*0100*/  LDC.64 R14, c[0x0][0x3c8] ;  /* 0x0000f200ff0e7b82 */ /* 0x000e220000000a00 */
[C---:B----4-:R-:W-:Y:S02]  /*0110*/  DFMA R26, R6.reuse, 4, R10 ;  /* 0x40100000061a782b */ /* 0x050fe4000000000a */
[----:B------:R-:W-:Y:S02]  /*0120*/  DADD R22, R6, R6 ;  /* 0x0000000006167229 */ /* 0x000fe40000000006 */
[C-C-:B------:R-:W-:Y:S02]  /*0130*/  DFMA R10, R16.reuse, -2, -R20.reuse ;  /* 0xc0000000100a782b */ /* 0x140fe40000000814 */
[----:B------:R-:W-:Y:S02]  /*0140*/  DFMA R20, R16, 4, R20 ;  /* 0x401000001014782b */ /* 0x000fe40000000014 */
[----:B------:R-:W-:-:S02]  /*0150*/  DADD R26, R26, -R4 ;  /* 0x000000001a1a7229 */ /* 0x000fc40000000804 */
[----:B------:R-:W-:Y:S02]  /*0160*/  DADD R24, -R22, R24 ;  /* 0x0000000016187229 */ /* 0x000fe40000000118 */
[----:B------:R-:W-:Y:S02]  /*0170*/  DADD R10, R10, R22 ;  /* 0x000000000a0a7229 */ /* 0x000fe40000000016 */
[----:B------:R-:W-:Y:S02]  /*0180*/  DFMA R16, RZ, R12, R16 ;  /* 0x0000000cff10722b */ /* 0x000fe40000000010 */
[----:B------:R-:W-:Y:S02]  /*0190*/  DADD R26, R26, R18 ;  /* 0x000000001a1a7229 */ /* 0x000fe40000000012 */
[----:B--2---:R-:W-:Y:S02]  /*01a0*/  DADD R18, R8, R8 ;  /* 0x0000000008127229 */ /* 0x004fe40000000008 */
[----:B------:R-:W-:-:S02]  /*01b0*/  DFMA R20, R6, -4, R20 ;  /* 0xc01000000614782b */ /* 0x000fc40000000014 */
[----:B------:R-:W-:Y:S02]  /*01c0*/  DADD R8, R24, R8 ;  /* 0x0000000018087229 */ /* 0x000fe40000000008 */
[----:B------:R-:W-:Y:S02]  /*01d0*/  DFMA R16, RZ, R10, R16 ;  /* 0x0000000aff10722b */ /* 0x000fe40000000010 */
[----:B------:R-:W-:Y:S02]  /*01e0*/  DADD R6, R26, -R18 ;  /* 0x000000001a067229 */ /* 0x000fe40000000812 */
[----:B------:R-:W-:-:S04]  /*01f0*/  DADD R2, R20, -R2 ;  /* 0x0000000014027229 */ /* 0x000fc80000000802 */
[----:B------:R-:W-:Y:S02]  /*0200*/  DFMA R16, RZ, R8, R16 ;  /* 0x00000008ff10722b */ /* 0x000fe40000000010 */
[----:B0-----:R-:W-:Y:S02]  /*0210*/  DADD R6, R6, R14 ;  /* 0x0000000006067229 */ /* 0x001fe4000000000e */
[----:B------:R-:W-:-:S06]  /*0220*/  DADD R4, R4, R2 ;  /* 0x0000000004047229 */ /* 0x000fcc0000000002 */
        /* <DEDUP_REMOVED lines=26> */
[----:B01----:R-:W-:Y:S05]  /*03d0*/  CALL.REL.NOINC `($__internal_3_$__cuda_sm20_div_rn_f64_full) ;  /* 0x0000000400847944 */ /* 0x003fea0003c00000 */
[----:B------:R-:W-:Y:S02]  /*03e0*/  IMAD.MOV.U32 R2, RZ, RZ, R24 ;  /* 0x000000ffff027224 */ /* 0x000fe400078e0018 */
[----:B------:R-:W-:-:S07]  /*03f0*/  IMAD.MOV.U32 R3, RZ, RZ, R25 ;  /* 0x000000ffff037224 */ /* 0x000fce00078e0019 */
.L_x_46:
        /* <DEDUP_REMOVED lines=21> */
[----:B------:R-:W-:Y:S05]  /*0550*/  CALL.REL.NOINC `($__internal_3_$__cuda_sm20_div_rn_f64_full) ;  /* 0x0000000400247944 */ /* 0x000fea0003c00000 */
[----:B------:R-:W-:Y:S02]  /*0560*/  IMAD.MOV.U32 R2, RZ, RZ, R24 ;  /* 0x000000ffff027224 */ /* 0x000fe400078e0018 */
[----:B------:R-:W-:-:S07]  /*0570*/  IMAD.MOV.U32 R3, RZ, RZ, R25 ;  /* 0x000000ffff037224 */ /* 0x000fce00078e0019 */
.L_x_47:
[----:B------:R-:W0:Y:S02]  /*0580*/  LDC.64 R14, c[0x0][0x3d8] ;  /* 0x0000f600ff0e7b82 */ /* 0x000e240000000a00 */
[----:B0-----:R-:W2:Y:S02]  /*0590*/  LDG.E.64 R16, desc[UR4][R14.64] ;  /* 0x000000040e107981 */ /* 0x001ea4000c1e1b00 */
[----:B--2---:R-:W-:-:S07]  /*05a0*/  DADD R16, R16, R2 ;  /* 0x0000000010107229 */ /* 0x004fce0000000002 */
[----:B------:R0:W-:Y:S04]  /*05b0*/  STG.E.64 desc[UR4][R14.64], R16 ;  /* 0x000000100e007986 */ /* 0x0001e8000c101b04 */
.L_x_45:
[----:B------:R-:W1:Y:S02]  /*05c0*/  LDCU.64 UR6, c[0x0][0x390] ;  /* 0x00007200ff0677ac */ /* 0x000e640008000a00 */
[----:B-1----:R-:W-:-:S08]  /*05d0*/  DADD R12, R12, UR6 ;  /* 0x000000060c0c7e29 */ /* 0x002fd00008000000 */
        /* <DEDUP_REMOVED lines=28> */
[----:B01----:R-:W-:Y:S05]  /*07a0*/  CALL.REL.NOINC `($__internal_3_$__cuda_sm20_div_rn_f64_full) ;  /* 0x0000000000907944 */ /* 0x003fea0003c00000 */
[----:B------:R-:W-:Y:S02]  /*07b0*/  IMAD.MOV.U32 R2, RZ, RZ, R24 ;  /* 0x000000ffff027224 */ /* 0x000fe400078e0018 */
[----:B------:R-:W-:-:S07]  /*07c0*/  IMAD.MOV.U32 R3, RZ, RZ, R25 ;  /* 0x000000ffff037224 */ /* 0x000fce00078e0019 */
.L_x_48:
        /* <DEDUP_REMOVED lines=23> */
[----:B------:R-:W-:Y:S05]  /*0940*/  CALL.REL.NOINC `($__internal_3_$__cuda_sm20_div_rn_f64_full) ;  /* 0x0000000000287944 */ /* 0x000fea0003c00000 */
[----:B------:R-:W-:Y:S02]  /*0950*/  IMAD.MOV.U32 R2, RZ, RZ, R24 ;  /* 0x000000ffff027224 */ /* 0x000fe400078e0018 */
[----:B------:R-:W-:-:S07]  /*0960*/  IMAD.MOV.U32 R3, RZ, RZ, R25 ;  /* 0x000000ffff037224 */ /* 0x000fce00078e0019 */
.L_x_49:
        /* <DEDUP_REMOVED lines=8> */
        .weak           $__internal_3_$__cuda_sm20_div_rn_f64_full
        .type           $__internal_3_$__cuda_sm20_div_rn_f64_full,@function
        .size           $__internal_3_$__cuda_sm20_div_rn_f64_full,(.L_x_153 - $__internal_3_$__cuda_sm20_div_rn_f64_full)
$__internal_3_$__cuda_sm20_div_rn_f64_full:
        /* <DEDUP_REMOVED lines=30> */
.L_x_50:
        /* <DEDUP_REMOVED lines=36> */
.L_x_51:
        /* <DEDUP_REMOVED lines=16> */
.L_x_54:
[----:B------:R-:W-:Y:S01]  /*0f10*/  LOP3.LUT R25, R17, 0x80000, RZ, 0xfc, !PT ;  /* 0x0008000011197812 */ /* 0x000fe200078efcff */
[----:B------:R-:W-:Y:S01]  /*0f20*/  IMAD.MOV.U32 R24, RZ, RZ, R16 ;  /* 0x000000ffff187224 */ /* 0x000fe200078e0010 */
[----:B------:R-:W-:Y:S06]  /*0f30*/  BRA `(.L_x_52) ;  /* 0x0000000000087947 */ /* 0x000fec0003800000 */
.L_x_53:
[----:B------:R-:W-:Y:S01]  /*0f40*/  LOP3.LUT R25, R19, 0x80000, RZ, 0xfc, !PT ;  /* 0x0008000013197812 */ /* 0x000fe200078efcff */
[----:B------:R-:W-:-:S07]  /*0f50*/  IMAD.MOV.U32 R24, RZ, RZ, R18 ;  /* 0x000000ffff187224 */ /* 0x000fce00078e0012 */
.L_x_52:
[----:B------:R-:W-:Y:S02]  /*0f60*/  IMAD.MOV.U32 R2, RZ, RZ, R0 ;  /* 0x000000ffff027224 */ /* 0x000fe400078e0000 */
[----:B------:R-:W-:-:S04]  /*0f70*/  IMAD.MOV.U32 R3, RZ, RZ, 0x0 ;  /* 0x00000000ff037424 */ /* 0x000fc800078e00ff */
[----:B------:R-:W-:Y:S05]  /*0f80*/  RET.REL.NODEC R2 `(_Z17include_bc_allo_bPddddddddddiiS_) ;  /* 0xfffffff0021c7950 */ /* 0x000fea0003c3ffff */
.L_x_55:
        /* <DEDUP_REMOVED lines=15> */
.L_x_153:


//--------------------- .text._Z14Mfunc5D_allo_bPdS_S_S_S_ddddddddddddiiiiiS_ --------------------------
	.section	.text._Z14Mfunc5D_allo_bPdS_S_S_S_ddddddddddddiiiiiS_,"ax",@progbits
	.align	128
        .global         _Z14Mfunc5D_allo_bPdS_S_S_S_ddddddddddddiiiiiS_
        .type           _Z14Mfunc5D_allo_bPdS_S_S_S_ddddddddddddiiiiiS_,@function
        .size           _Z14Mfunc5D_allo_bPdS_S_S_S_ddddddddddddiiiiiS_,(.L_x_178 - _Z14Mfunc5D_allo_bPdS_S_S_S_ddddddddddddiiiiiS_)
        .other          _Z14Mfunc5D_allo_bPdS_S_S_S_ddddddddddddiiiiiS_,@"STO_CUDA_ENTRY STV_DEFAULT"
_Z14Mfunc5D_allo_bPdS_S_S_S_ddddddddddddiiiiiS_:
.text._Z14Mfunc5D_allo_bPdS_S_S_S_ddddddddddddiiiiiS_:
        /* <DEDUP_REMOVED lines=37> */
[----:B------:R-:W-:-:S06]  /*0250*/  IMAD.HI.U32 R3, R3, R7, R2 ;  /* 0x0000000703037227 */ /* 0x000fcc00078e0002 */
[----:B------:R-:W-:-:S04]  /*0260*/  IMAD.HI.U32 R28, R3, R14, RZ ;  /* 0x0000000e031c7227 */ /* 0x000fc800078e00ff */
[----:B------:R-:W-:Y:S01]  /*0270*/  @P0 VIADD R4, R4, -UR5 ;  /* 0x8000000504040c36 */ /* 0x000fe20008000000 */
[----:B------:R-:W-:Y:S01]  /*0280*/  IADD3 R3, PT, PT, -R28, RZ, RZ ;  /* 0x000000ff1c037210 */ /* 0x000fe20007ffe1ff */
[----:B------:R-:W-:Y:S01]  /*0290*/  @P0 VIADD R29, R29, 0x1 ;  /* 0x000000011d1d0836 */ /* 0x000fe20000000000 */
[----:B0-----:R-:W-:Y:S02]  /*02a0*/  IADD3 R0, PT, PT, RZ, -R5, RZ ;  /* 0x80000005ff007210 */ /* 0x001fe40007ffe0ff */
[----:B------:R-:W-:Y:S01]  /*02b0*/  ISETP.GE.U32.AND P1, PT, R4, UR5, PT ;  /* 0x0000000504007c0c */ /* 0x000fe2000bf26070 */
[----:B------:R-:W-:Y:S01]  /*02c0*/  IMAD.MOV.U32 R4, RZ, RZ, RZ ;  /* 0x000000ffff047224 */ /* 0x000fe200078e00ff */
[----:B------:R-:W-:Y:S01]  /*02d0*/  MOV R7, R0 ;  /* 0x0000000000077202 */ /* 0x000fe20000000f00 */
[----:B------:R-:W-:-:S04]  /*02e0*/  IMAD R0, R3, UR4, R14 ;  /* 0x0000000403007c24 */ /* 0x000fc8000f8e020e */
[----:B------:R-:W-:-:S04]  /*02f0*/  IMAD R7, R7, UR9, RZ ;  /* 0x0000000907077c24 */ /* 0x000fc8000f8e02ff */
[----:B------:R-:W-:Y:S02]  /*0300*/  IMAD.HI.U32 R4, R5, R7, R4 ;  /* 0x0000000705047227 */ /* 0x000fe400078e0004 */
[----:B------:R-:W-:Y:S02]  /*0310*/  @P1 IADD3 R29, PT, PT, R29, 0x1, RZ ;  /* 0x000000011d1d1810 */ /* 0x000fe40007ffe0ff */
[----:B------:R-:W-:Y:S02]  /*0320*/  @!P2 LOP3.LUT R29, RZ, UR5, RZ, 0x33, !PT ;  /* 0x00000005ff1dac12 */ /* 0x000fe4000f8e33ff */
[----:B------:R-:W-:Y:S02]  /*0330*/  ISETP.GE.U32.AND P2, PT, R0, UR4, PT ;  /* 0x0000000400007c0c */ /* 0x000fe4000bf46070 */
[----:B------:R-:W-:Y:S01]  /*0340*/  ISETP.NE.U32.AND P1, PT, RZ, UR4, PT ;  /* 0x00000004ff007c0c */ /* 0x000fe2000bf25070 */
[----:B------:R-:W-:-:S04]  /*0350*/  IMAD.HI.U32 R4, R4, R29, RZ ;  /* 0x0000001d04047227 */ /* 0x000fc800078e00ff */
[----:B------:R-:W-:-:S04]  /*0360*/  IMAD.MOV R4, RZ, RZ, -R4 ;  /* 0x000000ffff047224 */ /* 0x000fc800078e0a04 */
[----:B------:R-:W-:Y:S02]  /*0370*/  IMAD R29, R4, UR9, R29 ;  /* 0x00000009041d7c24 */ /* 0x000fe4000f8e021d */
[----:B------:R-:W-:Y:S01]  /*0380*/  @P2 IADD3 R0, PT, PT, R0, -UR4, RZ ;  /* 0x8000000400002c10 */ /* 0x000fe2000fffe0ff */
[----:B------:R-:W-:Y:S02]  /*0390*/  @P2 VIADD R28, R28, 0x1 ;  /* 0x000000011c1c2836 */ /* 0x000fe40000000000 */
        /* <DEDUP_REMOVED lines=11> */
[----:B------:R-:W0:Y:S01]  /*0450*/  I2F.U32.RP R0, UR12 ;  /* 0x0000000c00007d06 */ /* 0x000e220008209000 */
[----:B------:R-:W-:Y:S01]  /*0460*/  MOV R2, RZ ;  /* 0x000000ff00027202 */ /* 0x000fe20000000f00 */
[----:B------:R-:W1:Y:S01]  /*0470*/  LDCU.64 UR8, c[0x0][0x358] ;  /* 0x00006b00ff0877ac */ /* 0x000e620008000a00 */
[----:B------:R-:W-:Y:S01]  /*0480*/  ISETP.NE.U32.AND P2, PT, RZ, UR12, PT ;  /* 0x0000000cff007c0c */ /* 0x000fe2000bf45070 */
[----:B------:R-:W2:Y:S01]  /*0490*/  LDC.64 R18, c[0x0][0x3d8] ;  /* 0x0000f600ff127b82 */ /* 0x000ea20000000a00 */
[----:B------:R-:W-:-:S03]  /*04a0*/  UIMAD UR4, UR11, UR12, URZ ;  /* 0x0000000c0b0472a4 */ /* 0x000fc6000f8e02ff */
[----:B------:R-:W-:Y:S01]  /*04b0*/  I2F.U32.RP R12, UR11 ;  /* 0x0000000b000c7d06 */ /* 0x000fe20008209000 */
[----:B------:R-:W-:Y:S01]  /*04c0*/  MOV R8, RZ ;  /* 0x000000ff00087202 */ /* 0x000fe20000000f00 */
[----:B------:R-:W3:Y:S06]  /*04d0*/  LDCU.128 UR16, c[0x0][0x3b0] ;  /* 0x00007600ff1077ac */ /* 0x000eec0008000c00 */
[----:B0-----:R-:W0:Y:S02]  /*04e0*/  MUFU.RCP R0, R0 ;  /* 0x0000000000007308 */ /* 0x001e240000001000 */
[----:B0-----:R-:W-:-:S06]  /*04f0*/  VIADD R3, R0, 0xffffffe ;  /* 0x0ffffffe00037836 */ /* 0x001fcc0000000000 */
[----:B------:R-:W0:Y:S02]  /*0500*/  F2I.FTZ.U32.TRUNC.NTZ R3, R3 ;  /* 0x0000000300037305 */ /* 0x000e24000021f000 */
[----:B0-----:R-:W-:-:S05]  /*0510*/  IADD3 R5, PT, PT, RZ, -R3, RZ ;  /* 0x80000003ff057210 */ /* 0x001fca0007ffe0ff */
[----:B------:R-:W-:-:S04]  /*0520*/  IMAD R5, R5, UR12, RZ ;  /* 0x0000000c05057c24 */ /* 0x000fc8000f8e02ff */
[----:B------:R-:W-:-:S06]  /*0530*/  IMAD.HI.U32 R5, R3, R5, R2 ;  /* 0x0000000503057227 */ /* 0x000fcc00078e0002 */
[----:B------:R-:W-:-:S04]  /*0540*/  IMAD.HI.U32 R2, R5, R14, RZ ;  /* 0x0000000e05027227 */ /* 0x000fc800078e00ff */
[----:B------:R-:W-:-:S04]  /*0550*/  IMAD.MOV R5, RZ, RZ, -R2 ;  /* 0x000000ffff057224 */ /* 0x000fc800078e0a02 */
[----:B------:R-:W-:Y:S02]  /*0560*/  IMAD R6, R5, UR12, R14 ;  /* 0x0000000c05067c24 */ /* 0x000fe4000f8e020e */
[----:B------:R-:W0:Y:S03]  /*0570*/  LDC.64 R4, c[0x0][0x380] ;  /* 0x0000e000ff047b82 */ /* 0x000e260000000a00 */
[----:B------:R-:W-:-:S13]  /*0580*/  ISETP.GE.U32.AND P0, PT, R6, UR12, PT ;  /* 0x0000000c06007c0c */ /* 0x000fda000bf06070 */
[----:B------:R-:W-:Y:S02]  /*0590*/  @P0 IADD3 R6, PT, PT, R6, -UR12, RZ ;  /* 0x8000000c06060c10 */ /* 0x000fe4000fffe0ff */
[----:B------:R-:W-:Y:S02]  /*05a0*/  @P0 IADD3 R2, PT, PT, R2, 0x1, RZ ;  /* 0x0000000102020810 */ /* 0x000fe40007ffe0ff */
[----:B------:R-:W-:Y:S02]  /*05b0*/  ISETP.GE.U32.AND P1, PT, R6, UR12, PT ;  /* 0x0000000c06007c0c */ /* 0x000fe4000bf26070 */
[----:B------:R-:W4:Y:S01]  /*05c0*/  LDC.64 R6, c[0x0][0x3a0] ;  /* 0x0000e800ff067b82 */ /* 0x000f220000000a00 */
[----:B0-----:R-:W-:-:S06]  /*05d0*/  IMAD.WIDE R4, R28, 0x8, R4 ;  /* 0x000000081c047825 */ /* 0x001fcc00078e0204 */
[----:B-1----:R-:W5:Y:S04]  /*05e0*/  LDG.E.64 R4, desc[UR8][R4.64] ;  /* 0x0000000804047981 */ /* 0x002f68000c1e1b00 */
[----:B------:R-:W-:Y:S01]  /*05f0*/  @P1 VIADD R2, R2, 0x1 ;  /* 0x0000000102021836 */ /* 0x000fe20000000000 */
[----:B------:R-:W-:-:S04]  /*0600*/  @!P2 LOP3.LUT R2, RZ, UR12, RZ, 0x33, !PT ;  /* 0x0000000cff02ac12 */ /* 0x000fc8000f8e33ff */
[----:B------:R-:W-:-:S05]  /*0610*/  IADD3 R3, PT, PT, -R2, RZ, RZ ;  /* 0x000000ff02037210 */ /* 0x000fca0007ffe1ff */
[----:B------:R-:W-:-:S04]  /*0620*/  IMAD R3, R3, UR12, R14 ;  /* 0x0000000c03037c24 */ /* 0x000fc8000f8e020e */
[----:B----4-:R-:W-:-:S06]  /*0630*/  IMAD.WIDE R6, R3, 0x8, R6 ;  /* 0x0000000803067825 */ /* 0x010fcc00078e0206 */
[----:B------:R-:W4:Y:S01]  /*0640*/  LDG.E.64 R6, desc[UR8][R6.64] ;  /* 0x0000000806067981 */ /* 0x000f22000c1e1b00 */
[----:B------:R-:W0:Y:S08]  /*0650*/  I2F.U32.RP R0, UR4 ;  /* 0x0000000400007d06 */ /* 0x000e300008209000 */
[----:B0-----:R-:W0:Y:S01]  /*0660*/  MUFU.RCP R0, R0 ;  /* 0x0000000000007308 */ /* 0x001e220000001000 */
[----:B------:R-:W-:-:S07]  /*0670*/  IMAD R11, RZ, RZ, -UR4 ;  /* 0x80000004ff0b7e24 */ /* 0x000fce000f8e02ff */
[----:B------:R-:W1:Y:S01]  /*0680*/  MUFU.RCP R12, R12 ;  /* 0x0000000c000c7308 */ /* 0x000e620000001000 */
[----:B0-----:R-:W-:-:S07]  /*0690*/  IADD3 R10, PT, PT, R0, 0xffffffe, RZ ;  /* 0x0ffffffe000a7810 */ /* 0x001fce0007ffe0ff */
[----:B------:R-:W0:Y:S01]  /*06a0*/  F2I.FTZ.U32.TRUNC.NTZ R9, R10 ;  /* 0x0000000a00097305 */ /* 0x000e22000021f000 */
[----:B-1----:R-:W-:Y:S02]  /*06b0*/  IADD3 R16, PT, PT, R12, 0xffffffe, RZ ;  /* 0x0ffffffe0c107810 */ /* 0x002fe40007ffe0ff */
[----:B------:R-:W1:Y:S01]  /*06c0*/  LDC.64 R12, c[0x0][0x3d0] ;  /* 0x0000f400ff0c7b82 */ /* 0x000e620000000a00 */
[----:B0-----:R-:W-:-:S04]  /*06d0*/  IMAD R11, R11, R9, RZ ;  /* 0x000000090b0b7224 */ /* 0x001fc800078e02ff */
[----:B------:R-:W-:Y:S01]  /*06e0*/  IMAD.HI.U32 R11, R9, R11, R8 ;  /* 0x0000000b090b7227 */ /* 0x000fe200078e0008 */
[----:B------:R-:W0:Y:S02]  /*06f0*/  F2I.FTZ.U32.TRUNC.NTZ R17, R16 ;  /* 0x0000001000117305 */ /* 0x000e24000021f000 */
[----:B------:R-:W3:Y:S03]  /*0700*/  LDC.64 R8, c[0x0][0x3e0] ;  /* 0x0000f800ff087b82 */ /* 0x000ee60000000a00 */
[----:B------:R-:W-:-:S05]  /*0710*/  IMAD.HI.U32 R0, R11, R14, RZ ;  /* 0x0000000e0b007227 */ /* 0x000fca00078e00ff */
[----:B------:R-:W1:Y:S01]  /*0720*/  LDC.64 R10, c[0x0][0x3c8] ;  /* 0x0000f200ff0a7b82 */ /* 0x000e620000000a00 */
[----:B------:R-:W-:-:S04]  /*0730*/  IMAD.MOV R15, RZ, RZ, -R0 ;  /* 0x000000ffff0f7224 */ /* 0x000fc800078e0a00 */
[----:B------:R-:W-:Y:S01]  /*0740*/  IMAD R20, R15, UR4, R14 ;  /* 0x000000040f147c24 */ /* 0x000fe2000f8e020e */
[----:B0-----:R-:W-:-:S04]  /*0750*/  IADD3 R25, PT, PT, RZ, -R17, RZ ;  /* 0x80000011ff197210 */ /* 0x001fc80007ffe0ff */
[----:B------:R-:W-:Y:S01]  /*0760*/  ISETP.GE.U32.AND P0, PT, R20, UR4, PT ;  /* 0x0000000414007c0c */ /* 0x000fe2000bf06070 */
[----:B--2---:R-:W-:Y:S01]  /*0770*/  DADD R14, R18, R18 ;  /* 0x00000000120e7229 */ /* 0x004fe20000000012 */
[----:B------:R-:W-:Y:S01]  /*0780*/  MOV R16, RZ ;  /* 0x000000ff00107202 */ /* 0x000fe20000000f00 */
[----:B------:R-:W-:-:S04]  /*0790*/  IMAD R25, R25, UR11, RZ ;  /* 0x0000000b19197c24 */ /* 0x000fc8000f8e02ff */
[----:B------:R-:W-:Y:S01]  /*07a0*/  IMAD.HI.U32 R25, R17, R25, R16 ;  /* 0x0000001911197227 */ /* 0x000fe200078e0010 */
[----:B---3--:R-:W-:Y:S02]  /*07b0*/  DADD R22, R8, R8 ;  /* 0x0000000008167229 */ /* 0x008fe40000000008 */
[----:B-1----:R-:W-:-:S03]  /*07c0*/  DFMA R16, R10, -2, R12 ;  /* 0xc00000000a10782b */ /* 0x002fc6000000000c */
[----:B------:R-:W-:Y:S01]  /*07d0*/  @P0 VIADD R20, R20, -UR4 ;  /* 0x8000000414140c36 */ /* 0x000fe20008000000 */
[----:B------:R-:W-:-:S04]  /*07e0*/  DFMA R18, R10, -2, -R14 ;  /* 0xc00000000a12782b */ /* 0x000fc8000000080e */
[----:B------:R-:W-:-:S04]  /*07f0*/  ISETP.GE.U32.AND P1, PT, R20, UR4, PT ;  /* 0x0000000414007c0c */ /* 0x000fc8000bf26070 */
[----:B------:R-:W-:Y:S01]  /*0800*/  DADD R18, R18, R22 ;  /* 0x0000000012127229 */ /* 0x000fe20000000016 */
[----:B------:R-:W-:-:S05]  /*0810*/  IMAD.HI.U32 R25, R25, R2, RZ ;  /* 0x0000000219197227 */ /* 0x000fca00078e00ff */
[----:B------:R-:W-:-:S05]  /*0820*/  IADD3 R25, PT, PT, -R25, RZ, RZ ;  /* 0x000000ff19197210 */ /* 0x000fca0007ffe1ff */
[----:B------:R-:W-:Y:S01]  /*0830*/  IMAD R2, R25, UR11, R2 ;  /* 0x0000000b19027c24 */ /* 0x000fe2000f8e0202 */
[----:B------:R-:W-:Y:S02]  /*0840*/  ISETP.NE.U32.AND P2, PT, RZ, UR4, PT ;  /* 0x00000004ff007c0c */ /* 0x000fe4000bf45070 */
[----:B------:R-:W-:-:S04]  /*0850*/  @P0 IADD3 R0, PT, PT, R0, 0x1, RZ ;  /* 0x0000000100000810 */ /* 0x000fc80007ffe0ff */
[----:B------:R-:W-:-:S07]  /*0860*/  @P1 IADD3 R0, PT, PT, R0, 0x1, RZ ;  /* 0x0000000100001810 */ /* 0x000fce0007ffe0ff */
[----:B------:R-:W-:Y:S01]  /*0870*/  @!P2 LOP3.LUT R0, RZ, UR4, RZ, 0x33, !PT ;  /* 0x00000004ff00ac12 */ /* 0x000fe2000f8e33ff */
[----:B------:R-:W0:Y:S01]  /*0880*/  LDCU.64 UR4, c[0x0][0x400] ;  /* 0x00008000ff0477ac */ /* 0x000e220008000a00 */
[----:B-----5:R-:W-:-:S08]  /*0890*/  DFMA R20, R4, R16, R10 ;  /* 0x000000100414722b */ /* 0x020fd0000000000a */
[----:B----4-:R-:W-:Y:S02]  /*08a0*/  DFMA R18, R6, R18, R20 ;  /* 0x000000120612722b */ /* 0x010fe40000000014 */
[----:B------:R-:W1:Y:S02]  /*08b0*/  LDC.64 R20, c[0x0][0x3f0] ;  /* 0x0000fc00ff147b82 */ /* 0x000e640000000a00 */
[----:B-1----:R-:W-:-:S08]  /*08c0*/  DADD R24, R14, -R20 ;  /* 0x000000000e187229 */ /* 0x002fd00000000814 */
[----:B------:R-:W-:-:S08]  /*08d0*/  DADD R24, R24, R10 ;  /* 0x0000000018187229 */ /* 0x000fd0000000000a */
[----:B------:R-:W-:Y:S01]  /*08e0*/  DADD R24, -R22, R24 ;  /* 0x0000000016187229 */ /* 0x000fe20000000118 */
[----:B------:R-:W1:Y:S01]  /*08f0*/  LDC.64 R22, c[0x0][0x3f8] ;  /* 0x0000fe00ff167b82 */ /* 0x000e620000000a00 */
[----:B------:R-:W-:-:S06]  /*0900*/  DMUL R26, R6, R6 ;  /* 0x00000006061a7228 */ /* 0x000fcc0000000000 */
[----:B-1----:R-:W-:-:S08]  /*0910*/  DADD R24, R24, R22 ;  /* 0x0000000018187229 */ /* 0x002fd00000000016 */
[----:B------:R-:W-:Y:S02]  /*0920*/  DFMA R18, R26, R24, R18 ;  /* 0x000000181a12722b */ /* 0x000fe40000000012 */
[----:B------:R-:W1:Y:S01]  /*0930*/  I2F.U32.RP R24, UR10 ;  /* 0x0000000a00187d06 */ /* 0x000e620008209000 */
[--C-:B------:R-:W-:Y:S01]  /*0940*/  DFMA R10, R10, 4, R14.reuse ;  /* 0x401000000a0a782b */ /* 0x100fe2000000000e */
[----:B------:R-:W2:Y:S06]  /*0950*/  LDC.64 R26, c[0x0][0x3e8] ;  /* 0x0000fa00ff1a7b82 */ /* 0x000eac0000000a00 */
[----:B-1----:R-:W1:Y:S01]  /*0960*/  MUFU.RCP R24, R24 ;  /* 0x0000001800187308 */ /* 0x002e620000001000 */
[----:B------:R-:W-:Y:S01]  /*0970*/  DADD R14, R16, -R14 ;  /* 0x00000000100e7229 */ /* 0x000fe2000000080e */
[----:B-1----:R-:W-:-:S06]  /*0980*/  IADD3 R16, PT, PT, R24, 0xffffffe, RZ ;  /* 0x0ffffffe18107810 */ /* 0x002fcc0007ffe0ff */
[----:B------:R1:W3:Y:S01]  /*0990*/  F2I.FTZ.U32.TRUNC.NTZ R17, R16 ;  /* 0x0000001000117305 */ /* 0x0002e2000021f000 */
[C---:B------:R-:W-:Y:S02]  /*09a0*/  DFMA R14, R8.reuse, 4, R14 ;  /* 0x40100000080e782b */ /* 0x040fe4000000000e */
[----:B------:R-:W-:Y:S01]  /*09b0*/  DFMA R10, R8, -4, R10 ;  /* 0xc0100000080a782b */ /* 0x000fe2000000000a */
[----:B-1----:R-:W-:Y:S02]  /*09c0*/  IMAD.MOV.U32 R16, RZ, RZ, RZ ;  /* 0x000000ffff107224 */ /* 0x002fe400078e00ff */
[----:B---3--:R-:W-:-:S04]  /*09d0*/  IMAD.MOV R9, RZ, RZ, -R17 ;  /* 0x000000ffff097224 */ /* 0x008fc800078e0a11 */
[----:B------:R-:W-:-:S04]  /*09e0*/  IMAD R9, R9, UR10, RZ ;  /* 0x0000000a09097c24 */ /* 0x000fc8000f8e02ff */
[----:B------:R-:W-:Y:S01]  /*09f0*/  IMAD.HI.U32 R17, R17, R9, R16 ;  /* 0x0000000911117227 */ /* 0x000fe200078e0010 */
[----:B--2---:R-:W-:Y:S01]  /*0a00*/  DADD R26, R26, R26 ;  /* 0x000000001a1a7229 */ /* 0x004fe2000000001a */
[----:B------:R-:W-:Y:S01]  /*0a10*/  ISETP.NE.U32.AND P1, PT, RZ, UR10, PT ;  /* 0x0000000aff007c0c */ /* 0x000fe2000bf25070 */
[----:B------:R-:W1:Y:S03]  /*0a20*/  LDC.64 R8, c[0x0][0x388] ;  /* 0x0000e200ff087b82 */ /* 0x000e660000000a00 */
[----:B------:R-:W-:-:S05]  /*0a30*/  IMAD.HI.U32 R17, R17, R0, RZ ;  /* 0x0000000011117227 */ /* 0x000fca00078e00ff */
[----:B------:R-:W-:-:S05]  /*0a40*/  IADD3 R17, PT, PT, -R17, RZ, RZ ;  /* 0x000000ff11117210 */ /* 0x000fca0007ffe1ff */
[----:B------:R-:W-:Y:S01]  /*0a50*/  IMAD R17, R17, UR10, R0 ;  /* 0x0000000a11117c24 */ /* 0x000fe2000f8e0200 */
[----:B------:R-:W-:-:S04]  /*0a60*/  DADD R14, R14, -R26 ;  /* 0x000000000e0e7229 */ /* 0x000fc8000000081a */
[----:B------:R-:W-:-:S04]  /*0a70*/  ISETP.GE.U32.AND P0, PT, R17, UR10, PT ;  /* 0x0000000a11007c0c */ /* 0x000fc8000bf06070 */
[----:B------:R-:W-:Y:S02]  /*0a80*/  DADD R20, R14, R20 ;  /* 0x000000000e147229 */ /* 0x000fe40000000014 */
[----:B------:R-:W2:Y:S07]  /*0a90*/  LDC.64 R14, c[0x0][0x390] ;  /* 0x0000e400ff0e7b82 */ /* 0x000eae0000000a00 */
[----:B------:R-:W-:-:S04]  /*0aa0*/  @P0 IADD3 R17, PT, PT, R17, -UR10, RZ ;  /* 0x8000000a11110c10 */ /* 0x000fc8000fffe0ff */
[----:B------:R-:W-:-:S13]  /*0ab0*/  ISETP.GE.U32.AND P0, PT, R17, UR10, PT ;  /* 0x0000000a11007c0c */ /* 0x000fda000bf06070 */
[----:B------:R-:W-:Y:S01]  /*0ac0*/  @P0 VIADD R17, R17, -UR10 ;  /* 0x8000000a11110c36 */ /* 0x000fe20008000000 */
[----:B------:R-:W-:-:S05]  /*0ad0*/  @!P1 LOP3.LUT R17, RZ, UR10, RZ, 0x33, !PT ;  /* 0x0000000aff119c12 */ /* 0x000fca000f8e33ff */
[----:B--2---:R-:W-:-:S05]  /*0ae0*/  IMAD.WIDE R24, R17, 0x8, R14 ;  /* 0x0000000811187825 */ /* 0x004fca00078e020e */
[----:B------:R1:W2:Y:S02]  /*0af0*/  LDG.E.64 R14, desc[UR8][R24.64] ;  /* 0x00000008180e7981 */ /* 0x0002a4000c1e1b00 */
[----:B-1----:R-:W-:-:S05]  /*0b00*/  IMAD.WIDE R24, R29, 0x8, R8 ;  /* 0x000000081d187825 */ /* 0x002fca00078e0208 */
[----:B------:R1:W3:Y:S01]  /*0b10*/  LDG.E.64 R8, desc[UR8][R24.64] ;  /* 0x0000000818087981 */ /* 0x0002e2000c1e1b00 */
[----:B------:R-:W-:Y:S01]  /*0b20*/  DADD R22, R22, R22 ;  /* 0x0000000016167229 */ /* 0x000fe20000000016 */
[----:B------:R-:W-:-:S07]  /*0b30*/  ISETP.GE.U32.AND P0, PT, R2, UR11, PT ;  /* 0x0000000b02007c0c */ /* 0x000fce000bf06070 */
[----:B------:R-:W-:Y:S01]  /*0b40*/  DADD R22, R20, -R22 ;  /* 0x0000000014167229 */ /* 0x000fe20000000816 */
[----:B-1----:R-:W1:Y:S08]  /*0b50*/  LDC.64 R24, c[0x0][0x398] ;  /* 0x0000e600ff187b82 */ /* 0x002e700000000a00 */
[----:B------:R-:W4:Y:S01]  /*0b60*/  LDC.64 R20, c[0x0][0x3a8] ;  /* 0x0000ea00ff147b82 */ /* 0x000f220000000a00 */
[----:B------:R-:W-:-:S02]  /*0b70*/  @P0 IADD3 R2, PT, PT, R2, -UR11, RZ ;  /* 0x8000000b02020c10 */ /* 0x000fc4000fffe0ff */
[----:B------:R-:W-:Y:S02]  /*0b80*/  ISETP.NE.U32.AND P1, PT, RZ, UR11, PT ;  /* 0x0000000bff007c0c */ /* 0x000fe4000bf25070 */
[----:B------:R-:W-:Y:S01]  /*0b90*/  ISETP.GE.U32.AND P0, PT, R2, UR11, PT ;  /* 0x0000000b02007c0c */ /* 0x000fe2000bf06070 */
[----:B0-----:R-:W-:-:S12]  /*0ba0*/  DADD R22, R22, UR4 ;  /* 0x0000000416167e29 */ /* 0x001fd80008000000 */
[----:B------:R-:W-:Y:S02]  /*0bb0*/  @P0 IADD3 R2, PT, PT, R2, -UR11, RZ ;  /* 0x8000000b02020c10 */ /* 0x000fe4000fffe0ff */
[----:B------:R-:W-:-:S05]  /*0bc0*/  @!P1 LOP3.LUT R2, RZ, UR11, RZ, 0x33, !PT ;  /* 0x0000000bff029c12 */ /* 0x000fca000f8e33ff */
[----:B-1----:R-:W-:Y:S01]  /*0bd0*/  IMAD.WIDE R24, R2, 0x8, R24 ;  /* 0x0000000802187825 */ /* 0x002fe200078e0218 */
[----:B--2---:R-:W-:-:S08]  /*0be0*/  DADD R14, -R4, R14 ;  /* 0x00000000040e7229 */ /* 0x004fd0000000010e */
[----:B------:R-:W-:Y:S02]  /*0bf0*/  DMUL R14, R14, UR16 ;  /* 0x000000100e0e7c28 */ /* 0x000fe40008000000 */
[----:B---3--:R-:W-:-:S08]  /*0c00*/  DADD R8, -R4, R8 ;  /* 0x0000000004087229 */ /* 0x008fd00000000108 */
[----:B----4-:R-:W-:Y:S02]  /*0c10*/  DFMA R20, R8, R20, R14 ;  /* 0x000000140814722b */ /* 0x010fe4000000000e */
[----:B------:R-:W-:-:S08]  /*0c20*/  DMUL R8, R4, R6 ;  /* 0x0000000604087228 */ /* 0x000fd00000000000 */
[----:B------:R-:W-:-:S08]  /*0c30*/  DMUL R14, R6, R8 ;  /* 0x00000008060e7228 */ /* 0x000fd00000000000 */
[----:B------:R-:W-:Y:S02]  /*0c40*/  DFMA R18, R14, R22, R18 ;  /* 0x000000160e12722b */ /* 0x000fe40000000012 */
[----:B------:R-:W2:Y:S01]  /*0c50*/  LDG.E.64 R14, desc[UR8][R24.64] ;  /* 0x00000008180e7981 */ /* 0x000ea2000c1e1b00 */
[----:B------:R-:W-:Y:S01]  /*0c60*/  DADD R22, R12, R12 ;  /* 0x000000000c167229 */ /* 0x000fe2000000000c */
[----:B------:R-:W0:Y:S07]  /*0c70*/  LDC.64 R12, c[0x0][0x3c0] ;  /* 0x0000f000ff0c7b82 */ /* 0x000e2e0000000a00 */
[----:B------:R-:W-:Y:S01]  /*0c80*/  DADD R22, R10, -R22 ;  /* 0x000000000a167229 */ /* 0x000fe20000000816 */
[----:B------:R-:W-:-:S07]  /*0c90*/  IMAD R28, R28, UR6, R17 ;  /* 0x000000061c1c7c24 */ /* 0x000fce000f8e0211 */
[----:B------:R-:W-:Y:S02]  /*0ca0*/  DADD R26, R26, R22 ;  /* 0x000000001a1a7229 */ /* 0x000fe40000000016 */
[C---:B------:R-:W-:Y:S02]  /*0cb0*/  DADD R22, -R4.reuse, R6 ;  /* 0x0000000004167229 */ /* 0x040fe40000000106 */
[----:B------:R-:W-:Y:S01]  /*0cc0*/  DADD R6, R4, R4 ;  /* 0x0000000004067229 */ /* 0x000fe20000000004 */
[----:B------:R-:W-:-:S03]  /*0cd0*/  IMAD R29, R29, UR10, R28 ;  /* 0x0000000a1d1d7c24 */ /* 0x000fc6000f8e021c */
[----:B------:R-:W-:Y:S01]  /*0ce0*/  DFMA R18, R8, R26, R18 ;  /* 0x0000001a0812722b */ /* 0x000fe20000000012 */
[----:B------:R-:W-:-:S04]  /*0cf0*/  IMAD R2, R29, UR11, R2 ;  /* 0x0000000b1d027c24 */ /* 0x000fc8000f8e0202 */
[----:B------:R-:W-:Y:S01]  /*0d00*/  IMAD R3, R2, UR12, R3 ;  /* 0x0000000c02037c24 */ /* 0x000fe2000f8e0203 */
[C---:B--2---:R-:W-:Y:S01]  /*0d10*/  DADD R10, -R4.reuse, R14 ;  /* 0x00000000040a7229 */ /* 0x044fe2000000010e */
[----:B------:R-:W1:Y:S01]  /*0d20*/  LDC.64 R14, c[0x0][0x420] ;  /* 0x00010800ff0e7b82 */ /* 0x000e620000000a00 */
[----:B------:R-:W-:-:S06]  /*0d30*/  DADD R4, -R4, 1 ;  /* 0x3ff0000004047429 */ /* 0x000fcc0000000100 */
[----:B------:R-:W-:Y:S02]  /*0d40*/  DFMA R10, R10, UR18, R20 ;  /* 0x000000120a0a7c2b */ /* 0x000fe40008000014 */
[----:B------:R-:W-:-:S06]  /*0d50*/  DMUL R4, R6, R4 ;  /* 0x0000000406047228 */ /* 0x000fcc0000000000 */
[----:B0-----:R-:W-:-:S08]  /*0d60*/  DFMA R10, R22, R12, R10 ;  /* 0x0000000c160a722b */ /* 0x001fd0000000000a */
[----:B------:R-:W-:Y:S01]  /*0d70*/  DFMA R4, R18, R4, R10 ;  /* 0x000000041204722b */ /* 0x000fe2000000000a */
[----:B-1----:R-:W-:-:S06]  /*0d80*/  IMAD.WIDE R14, R3, 0x8, R14 ;  /* 0x00000008030e7825 */ /* 0x002fcc00078e020e */
[----:B------:R-:W-:Y:S01]  /*0d90*/  STG.E.64 desc[UR8][R14.64], R4 ;  /* 0x000000040e007986 */ /* 0x000fe2000c101b08 */
[----:B------:R-:W-:Y:S05]  /*0da0*/  EXIT ;  /* 0x000000000000794d */ /* 0x000fea0003800000 */
.L_x_56:
        /* <DEDUP_REMOVED lines=13> */
.L_x_178:


//--------------------- .text._Z14Mfunc4D_allo_bPdS_S_S_dddddddddddiiiiS_ --------------------------
	.section	.text._Z14Mfunc4D_allo_bPdS_S_S_dddddddddddiiiiS_,"ax",@progbits
	.align	128
        .global         _Z14Mfunc4D_allo_bPdS_S_S_dddddddddddiiiiS_
        .type           _Z14Mfunc4D_allo_bPdS_S_S_dddddddddddiiiiS_,@function
        .size           _Z14Mfunc4D_allo_bPdS_S_S_dddddddddddiiiiS_,(.L_x_179 - _Z14Mfunc4D_allo_bPdS_S_S_dddddddddddiiiiS_)
        .other          _Z14Mfunc4D_allo_bPdS_S_S_dddddddddddiiiiS_,@"STO_CUDA_ENTRY STV_DEFAULT"
_Z14Mfunc4D_allo_bPdS_S_S_dddddddddddiiiiS_:
.text._Z14Mfunc4D_allo_bPdS_S_S_dddddddddddiiiiS_:
        /* <DEDUP_REMOVED lines=14> */
[----:B------:R0:W1:Y:S02]  /*00e0*/  F2I.FTZ.U32.TRUNC.NTZ R3, R2 ;  /* 0x0000000200037305 */ /* 0x000064000021f000 */
[----:B0-----:R-:W-:Y:S02]  /*00f0*/  HFMA2 R2, -RZ, RZ, 0, 0 ;  /* 0x00000000ff027431 */ /* 0x001fe400000001ff */
[----:B-1----:R-:W-:-:S04]  /*0100*/  IMAD R7, R7, R3, RZ ;  /* 0x0000000307077224 */ /* 0x002fc800078e02ff */
        /* <DEDUP_REMOVED lines=13> */
[----:B------:R-:W1:Y:S01]  /*01e0*/  LDC.64 R6, c[0x0][0x380] ;  /* 0x0000e000ff067b82 */ /* 0x000e620000000a00 */
[----:B------:R-:W-:Y:S01]  /*01f0*/  ISETP.NE.U32.AND P2, PT, RZ, UR9, PT ;  /* 0x00000009ff007c0c */ /* 0x000fe2000bf45070 */
[----:B------:R-:W2:Y:S06]  /*0200*/  LDCU.64 UR6, c[0x0][0x358] ;  /* 0x00006b00ff0677ac */ /* 0x000eac0008000a00 */
[----:B------:R-:W3:Y:S01]  /*0210*/  LDC.64 R8, c[0x0][0x398] ;  /* 0x0000e600ff087b82 */ /* 0x000ee20000000a00 */
[----:B------:R-:W-:-:S07]  /*0220*/  UIMAD UR4, UR8, UR9, URZ ;  /* 0x00000009080472a4 */ /* 0x000fce000f8e02ff */
[----:B------:R-:W4:Y:S01]  /*0230*/  LDC.64 R16, c[0x0][0x3c8] ;  /* 0x0000f200ff107b82 */ /* 0x000f220000000a00 */
[----:B0-----:R-:W0:Y:S07]  /*0240*/  MUFU.RCP R0, R0 ;  /* 0x0000000000007308 */ /* 0x001e2e0000001000 */
[----:B------:R-:W5:Y:S01]  /*0250*/  LDC.64 R12, c[0x0][0x3b8] ;  /* 0x0000ee00ff0c7b82 */ /* 0x000f620000000a00 */
[----:B-1----:R-:W-:-:S07]  /*0260*/  IMAD.WIDE R6, R4, 0x8, R6 ;  /* 0x0000000804067825 */ /* 0x002fce00078e0206 */
[----:B------:R-:W1:Y:S01]  /*0270*/  LDC.64 R14, c[0x0][0x3c0] ;  /* 0x0000f000ff0e7b82 */ /* 0x000e620000000a00 */
[----:B--2---:R-:W2:Y:S01]  /*0280*/  LDG.E.64 R6, desc[UR6][R6.64] ;  /* 0x0000000606067981 */ /* 0x004ea2000c1e1b00 */
[----:B0-----:R-:W-:-:S06]  /*0290*/  VIADD R2, R0, 0xffffffe ;  /* 0x0ffffffe00027836 */ /* 0x001fcc0000000000 */
[----:B------:R-:W0:Y:S01]  /*02a0*/  LDC.64 R10, c[0x0][0x3d0] ;  /* 0x0000f400ff0a7b82 */ /* 0x000e220000000a00 */
[----:B------:R3:W4:Y:S01]  /*02b0*/  F2I.FTZ.U32.TRUNC.NTZ R3, R2 ;  /* 0x0000000200037305 */ /* 0x000722000021f000 */
[----:B------:R-:W-:Y:S01]  /*02c0*/  ISETP.NE.U32.AND P3, PT, RZ, UR8, PT ;  /* 0x00000008ff007c0c */ /* 0x000fe2000bf65070 */
[----:B------:R-:W2:Y:S01]  /*02d0*/  LDCU.128 UR12, c[0x0][0x3a0] ;  /* 0x00007400ff0c77ac */ /* 0x000ea20008000c00 */
[----:B---3--:R-:W-:Y:S02]  /*02e0*/  MOV R2, RZ ;  /* 0x000000ff00027202 */ /* 0x008fe40000000f00 */
[----:B----4-:R-:W-:-:S05]  /*02f0*/  IADD3 R5, PT, PT, RZ, -R3, RZ ;  /* 0x80000003ff057210 */ /* 0x010fca0007ffe0ff */
[----:B------:R-:W-:-:S04]  /*0300*/  IMAD R5, R5, UR9, RZ ;  /* 0x0000000905057c24 */ /* 0x000fc8000f8e02ff */
[----:B------:R-:W-:-:S06]  /*0310*/  IMAD.HI.U32 R3, R3, R5, R2 ;  /* 0x0000000503037227 */ /* 0x000fcc00078e0002 */
[----:B------:R-:W-:-:S04]  /*0320*/  IMAD.HI.U32 R3, R3, R26, RZ ;  /* 0x0000001a03037227 */ /* 0x000fc800078e00ff */
[----:B------:R-:W-:-:S04]  /*0330*/  IMAD.MOV R5, RZ, RZ, -R3 ;  /* 0x000000ffff057224 */ /* 0x000fc800078e0a03 */
        /* <DEDUP_REMOVED lines=9> */
[----:B------:R-:W-:-:S06]  /*03d0*/  IMAD.WIDE R8, R2, 0x8, R8 ;  /* 0x0000000802087825 */ /* 0x000fcc00078e0208 */
[----:B------:R-:W3:Y:S01]  /*03e0*/  LDG.E.64 R8, desc[UR6][R8.64] ;  /* 0x0000000608087981 */ /* 0x000ee2000c1e1b00 */
[----:B------:R-:W4:Y:S08]  /*03f0*/  I2F.U32.RP R0, UR4 ;  /* 0x0000000400007d06 */ /* 0x000f300008209000 */
[----:B------:R-:W5:Y:S08]  /*0400*/  I2F.U32.RP R5, UR8 ;  /* 0x0000000800057d06 */ /* 0x000f700008209000 */
[----:B----4-:R-:W4:Y:S08]  /*0410*/  MUFU.RCP R0, R0 ;  /* 0x0000000000007308 */ /* 0x010f300000001000 */
[----:B-----5:R-:W5:Y:S01]  /*0420*/  MUFU.RCP R5, R5 ;  /* 0x0000000500057308 */ /* 0x020f620000001000 */
[----:B----4-:R-:W-:-:S07]  /*0430*/  VIADD R20, R0, 0xffffffe ;  /* 0x0ffffffe00147836 */ /* 0x010fce0000000000 */
[----:B------:R4:W1:Y:S01]  /*0440*/  F2I.FTZ.U32.TRUNC.NTZ R21, R20 ;  /* 0x0000001400157305 */ /* 0x000862000021f000 */
[----:B-----5:R-:W-:-:S07]  /*0450*/  IADD3 R18, PT, PT, R5, 0xffffffe, RZ ;  /* 0x0ffffffe05127810 */ /* 0x020fce0007ffe0ff */
[----:B------:R-:W5:Y:S01]  /*0460*/  F2I.FTZ.U32.TRUNC.NTZ R19, R18 ;  /* 0x0000001200137305 */ /* 0x000f62000021f000 */
[----:B------:R-:W-:Y:S01]  /*0470*/  IADD3 R5, PT, PT, RZ, -UR4, RZ ;  /* 0x80000004ff057c10 */ /* 0x000fe2000fffe0ff */
[----:B----4-:R-:W-:-:S04]  /*0480*/  IMAD.MOV.U32 R20, RZ, RZ, RZ ;  /* 0x000000ffff147224 */ /* 0x010fc800078e00ff */
[----:B-1----:R-:W-:Y:S01]  /*0490*/  IMAD R5, R5, R21, RZ ;  /* 0x0000001505057224 */ /* 0x002fe200078e02ff */
[----:B------:R-:W-:-:S03]  /*04a0*/  DADD R16, R16, R16 ;  /* 0x0000000010107229 */ /* 0x000fc60000000010 */
[----:B------:R-:W-:Y:S01]  /*04b0*/  IMAD.HI.U32 R5, R21, R5, R20 ;  /* 0x0000000515057227 */ /* 0x000fe200078e0014 */
[----:B-----5:R-:W-:Y:S02]  /*04c0*/  IADD3 R0, PT, PT, RZ, -R19, RZ ;  /* 0x80000013ff007210 */ /* 0x020fe40007ffe0ff */
[----:B------:R-:W-:-:S03]  /*04d0*/  MOV R18, RZ ;  /* 0x000000ff00127202 */ /* 0x000fc60000000f00 */
[----:B------:R-:W-:-:S04]  /*04e0*/  IMAD.HI.U32 R5, R5, R26, RZ ;  /* 0x0000001a05057227 */ /* 0x000fc800078e00ff */
[----:B------:R-:W-:Y:S01]  /*04f0*/  IMAD R21, R0, UR8, RZ ;  /* 0x0000000800157c24 */ /* 0x000fe2000f8e02ff */
[----:B------:R-:W-:-:S03]  /*0500*/  DFMA R22, R12, -2, -R16 ;  /* 0xc00000000c16782b */ /* 0x000fc60000000810 */
[----:B------:R-:W-:Y:S01]  /*0510*/  IMAD.HI.U32 R0, R19, R21, R18 ;  /* 0x0000001513007227 */ /* 0x000fe200078e0012 */
[----:B------:R-:W-:Y:S01]  /*0520*/  DFMA R20, R12, -2, R14 ;  /* 0xc00000000c14782b */ /* 0x000fe2000000000e */
[----:B------:R-:W-:Y:S01]  /*0530*/  IADD3 R25, PT, PT, -R5, RZ, RZ ;  /* 0x000000ff05197210 */ /* 0x000fe20007ffe1ff */
[----:B0-----:R-:W-:-:S04]  /*0540*/  DADD R18, R10, R10 ;  /* 0x000000000a127229 */ /* 0x001fc8000000000a */
[----:B------:R-:W-:-:S04]  /*0550*/  IMAD R26, R25, UR4, R26 ;  /* 0x00000004191a7c24 */ /* 0x000fc8000f8e021a */
[----:B------:R-:W-:Y:S01]  /*0560*/  DADD R22, R22, R18 ;  /* 0x0000000016167229 */ /* 0x000fe20000000012 */
[----:B------:R-:W-:-:S13]  /*0570*/  ISETP.GE.U32.AND P0, PT, R26, UR4, PT ;  /* 0x000000041a007c0c */ /* 0x000fda000bf06070 */
[----:B------:R-:W-:-:S05]  /*0580*/  @P0 VIADD R26, R26, -UR4 ;  /* 0x800000041a1a0c36 */ /* 0x000fca0008000000 */
[----:B------:R-:W-:Y:S01]  /*0590*/  ISETP.GE.U32.AND P1, PT, R26, UR4, PT ;  /* 0x000000041a007c0c */ /* 0x000fe2000bf26070 */
[----:B------:R-:W-:-:S05]  /*05a0*/  IMAD.HI.U32 R0, R0, R3, RZ ;  /* 0x0000000300007227 */ /* 0x000fca00078e00ff */
[----:B------:R-:W-:-:S05]  /*05b0*/  IADD3 R0, PT, PT, -R0, RZ, RZ ;  /* 0x000000ff00007210 */ /* 0x000fca0007ffe1ff */
[----:B------:R-:W-:Y:S02]  /*05c0*/  IMAD R3, R0, UR8, R3 ;  /* 0x0000000800037c24 */ /* 0x000fe4000f8e0203 */
[----:B------:R-:W0:Y:S08]  /*05d0*/  I2F.U32.RP R0, UR11 ;  /* 0x0000000b00007d06 */ /* 0x000e300008209000 */
[----:B0-----:R-:W0:Y:S01]  /*05e0*/  MUFU.RCP R0, R0 ;  /* 0x0000000000007308 */ /* 0x001e220000001000 */
[----:B--2---:R-:W-:-:S02]  /*05f0*/  DFMA R24, R6, R20, R12 ;  /* 0x000000140618722b */ /* 0x004fc4000000000c */
[----:B------:R-:W-:Y:S01]  /*0600*/  DADD R20, R20, -R16 ;  /* 0x0000000014147229 */ /* 0x000fe20000000810 */
[----:B------:R-:W-:-:S05]  /*0610*/  ISETP.NE.U32.AND P2, PT, RZ, UR4, PT ;  /* 0x00000004ff007c0c */ /* 0x000fca000bf45070 */
[----:B---3--:R-:W-:Y:S02]  /*0620*/  DFMA R22, R8, R22, R24 ;  /* 0x000000160816722b */ /* 0x008fe40000000018 */
[----:B------:R-:W1:Y:S02]  /*0630*/  LDC.64 R24, c[0x0][0x3e0] ;  /* 0x0000f800ff187b82 */ /* 0x000e640000000a00 */
[----:B-1----:R-:W-:-:S08]  /*0640*/  DADD R26, R16, -R24 ;  /* 0x00000000101a7229 */ /* 0x002fd00000000818 */
[----:B------:R-:W-:-:S08]  /*0650*/  DADD R26, R26, R12 ;  /* 0x000000001a1a7229 */ /* 0x000fd0000000000c */
[----:B------:R-:W-:Y:S01]  /*0660*/  DADD R26, -R18, R26 ;  /* 0x00000000121a7229 */ /* 0x000fe2000000011a */
[----:B------:R-:W1:Y:S01]  /*0670*/  LDC.64 R18, c[0x0][0x3e8] ;  /* 0x0000fa00ff127b82 */ /* 0x000e620000000a00 */
[----:B------:R-:W-:-:S07]  /*0680*/  DFMA R12, R12, 4, R16 ;  /* 0x401000000c0c782b */ /* 0x000fce0000000010 */
[----:B------:R-:W2:Y:S01]  /*0690*/  LDC.64 R16, c[0x0][0x3d8] ;  /* 0x0000f600ff107b82 */ /* 0x000ea20000000a00 */
[----:B------:R-:W-:Y:S02]  /*06a0*/  DMUL R28, R8, R8 ;  /* 0x00000008081c7228 */ /* 0x000fe40000000000 */
[----:B-1----:R-:W-:-:S08]  /*06b0*/  DADD R26, R26, R18 ;  /* 0x000000001a1a7229 */ /* 0x002fd00000000012 */
[----:B------:R-:W-:Y:S01]  /*06c0*/  DFMA R22, R28, R26, R22 ;  /* 0x0000001a1c16722b */ /* 0x000fe20000000016 */
[----:B0-----:R-:W-:Y:S01]  /*06d0*/  IADD3 R28, PT, PT, R0, 0xffffffe, RZ ;  /* 0x0ffffffe001c7810 */ /* 0x001fe20007ffe0ff */
[----:B--2---:R-:W-:Y:S02]  /*06e0*/  DADD R16, R16, R16 ;  /* 0x0000000010107229 */ /* 0x004fe40000000010 */
[----:B------:R-:W-:Y:S01]  /*06f0*/  DFMA R26, R10, 4, R20 ;  /* 0x401000000a1a782b */ /* 0x000fe20000000014 */
[----:B------:R-:W0:Y:S07]  /*0700*/  F2I.FTZ.U32.TRUNC.NTZ R21, R28 ;  /* 0x0000001c00157305 */ /* 0x000e2e000021f000 */
[----:B------:R-:W-:Y:S01]  /*0710*/  DADD R26, R26, -R16 ;  /* 0x000000001a1a7229 */ /* 0x000fe20000000810 */
[----:B------:R-:W-:-:S02]  /*0720*/  MOV R20, RZ ;  /* 0x000000ff00147202 */ /* 0x000fc40000000f00 */
[----:B------:R-:W-:-:S05]  /*0730*/  @P0 IADD3 R5, PT, PT, R5, 0x1, RZ ;  /* 0x0000000105050810 */ /* 0x000fca0007ffe0ff */
[----:B------:R-:W-:Y:S01]  /*0740*/  DADD R24, R26, R24 ;  /* 0x000000001a187229 */ /* 0x000fe20000000018 */
[----:B0-----:R-:W-:-:S04]  /*0750*/  IMAD.MOV R27, RZ, RZ, -R21 ;  /* 0x000000ffff1b7224 */ /* 0x001fc800078e0a15 */
[----:B------:R-:W-:Y:S02]  /*0760*/  IMAD R27, R27, UR11, RZ ;  /* 0x0000000b1b1b7c24 */ /* 0x000fe4000f8e02ff */
[----:B------:R-:W-:Y:S01]  /*0770*/  @P1 VIADD R5, R5, 0x1 ;  /* 0x0000000105051836 */ /* 0x000fe20000000000 */
[----:B------:R-:W-:Y:S01]  /*0780*/  @!P2 LOP3.LUT R5, RZ, UR4, RZ, 0x33, !PT ;  /* 0x00000004ff05ac12 */ /* 0x000fe2000f8e33ff */
[----:B------:R-:W-:Y:S01]  /*0790*/  IMAD.HI.U32 R20, R21, R27, R20 ;  /* 0x0000001b15147227 */ /* 0x000fe200078e0014 */
[----:B------:R-:W-:Y:S01]  /*07a0*/  ISETP.GE.U32.AND P0, PT, R3, UR8, PT ;  /* 0x0000000803007c0c */ /* 0x000fe2000bf06070 */
[----:B------:R-:W0:Y:S01]  /*07b0*/  LDC.64 R26, c[0x0][0x390] ;  /* 0x0000e400ff1a7b82 */ /* 0x000e220000000a00 */
[----:B------:R-:W1:Y:S03]  /*07c0*/  LDCU.64 UR4, c[0x0][0x3f0] ;  /* 0x00007e00ff0477ac */ /* 0x000e660008000a00 */
[----:B------:R-:W-:-:S05]  /*07d0*/  IMAD.HI.U32 R20, R20, R5, RZ ;  /* 0x0000000514147227 */ /* 0x000fca00078e00ff */
[----:B------:R-:W-:-:S05]  /*07e0*/  IADD3 R20, PT, PT, -R20, RZ, RZ ;  /* 0x000000ff14147210 */ /* 0x000fca0007ffe1ff */
[----:B------:R-:W-:Y:S01]  /*07f0*/  IMAD R5, R20, UR11, R5 ;  /* 0x0000000b14057c24 */ /* 0x000fe2000f8e0205 */
[----:B------:R-:W-:Y:S01]  /*0800*/  @P0 IADD3 R3, PT, PT, R3, -UR8, RZ ;  /* 0x8000000803030c10 */ /* 0x000fe2000fffe0ff */
[----:B------:R-:W2:Y:S03]  /*0810*/  LDC.64 R20, c[0x0][0x388] ;  /* 0x0000e200ff147b82 */ /* 0x000ea60000000a00 */
[----:B------:R-:W-:Y:S02]  /*0820*/  ISETP.GE.U32.AND P1, PT, R5, UR11, PT ;  /* 0x0000000b05007c0c */ /* 0x000fe4000bf26070 */
[----:B------:R-:W-:Y:S02]  /*0830*/  ISETP.GE.U32.AND P0, PT, R3, UR8, PT ;  /* 0x0000000803007c0c */ /* 0x000fe4000bf06070 */
[----:B------:R-:W-:-:S09]  /*0840*/  ISETP.NE.U32.AND P2, PT, RZ, UR11, PT ;  /* 0x0000000bff007c0c */ /* 0x000fd2000bf45070 */
[----:B------:R-:W-:-:S05]  /*0850*/  @P1 VIADD R5, R5, -UR11 ;  /* 0x8000000b05051c36 */ /* 0x000fca0008000000 */
[----:B------:R-:W-:Y:S02]  /*0860*/  ISETP.GE.U32.AND P1, PT, R5, UR11, PT ;  /* 0x0000000b05007c0c */ /* 0x000fe4000bf26070 */
[----:B------:R-:W-:Y:S02]  /*0870*/  @P0 IADD3 R3, PT, PT, R3, -UR8, RZ ;  /* 0x8000000803030c10 */ /* 0x000fe4000fffe0ff */
[----:B------:R-:W-:-:S05]  /*0880*/  @!P3 LOP3.LUT R3, RZ, UR8, RZ, 0x33, !PT ;  /* 0x00000008ff03bc12 */ /* 0x000fca000f8e33ff */
[----:B0-----:R-:W-:-:S04]  /*0890*/  IMAD.WIDE R26, R3, 0x8, R26 ;  /* 0x00000008031a7825 */ /* 0x001fc800078e021a */
[----:B------:R-:W-:Y:S02]  /*08a0*/  @P1 IADD3 R5, PT, PT, R5, -UR11, RZ ;  /* 0x8000000b05051c10 */ /* 0x000fe4000fffe0ff */
[----:B------:R-:W-:Y:S01]  /*08b0*/  @!P2 LOP3.LUT R5, RZ, UR11, RZ, 0x33, !PT ;  /* 0x0000000bff05ac12 */ /* 0x000fe2000f8e33ff */
[----:B------:R-:W3:Y:S04]  /*08c0*/  LDG.E.64 R26, desc[UR6][R26.64] ;  /* 0x000000061a1a7981 */ /* 0x000ee8000c1e1b00 */
[----:B--2---:R-:W-:-:S06]  /*08d0*/  IMAD.WIDE R20, R5, 0x8, R20 ;  /* 0x0000000805147825 */ /* 0x004fcc00078e0214 */
[----:B------:R-:W2:Y:S01]  /*08e0*/  LDG.E.64 R20, desc[UR6][R20.64] ;  /* 0x0000000614147981 */ /* 0x000ea2000c1e1b00 */
[----:B------:R-:W-:Y:S02]  /*08f0*/  DADD R18, R18, R18 ;  /* 0x0000000012127229 */ /* 0x000fe40000000012 */
[----:B------:R-:W-:Y:S02]  /*0900*/  DFMA R12, R10, -4, R12 ;  /* 0xc01000000a0c782b */ /* 0x000fe4000000000c */
[----:B------:R-:W-:-:S04]  /*0910*/  DADD R14, R14, R14 ;  /* 0x000000000e0e7229 */ /* 0x000fc8000000000e */
[----:B------:R-:W-:Y:S02]  /*0920*/  DADD R18, R24, -R18 ;  /* 0x0000000018127229 */ /* 0x000fe40000000812 */
[----:B------:R-:W-:Y:S02]  /*0930*/  DMUL R10, R6, R8 ;  /* 0x00000008060a7228 */ /* 0x000fe40000000000 */
[----:B------:R-:W-:-:S04]  /*0940*/  DADD R14, R12, -R14 ;  /* 0x000000000c0e7229 */ /* 0x000fc8000000080e */
[----:B-1----:R-:W-:Y:S02]  /*0950*/  DADD R12, R18, UR4 ;  /* 0x00000004120c7e29 */ /* 0x002fe40008000000 */
[----:B------:R-:W0:Y:S01]  /*0960*/  LDC.64 R18, c[0x0][0x3b0] ;  /* 0x0000ec00ff127b82 */ /* 0x000e220000000a00 */
[----:B------:R-:W-:Y:S02]  /*0970*/  DMUL R24, R8, R10 ;  /* 0x0000000a08187228 */ /* 0x000fe40000000000 */
[----:B------:R-:W-:-:S06]  /*0980*/  DADD R14, R16, R14 ;  /* 0x00000000100e7229 */ /* 0x000fcc000000000e */
[----:B------:R-:W-:Y:S01]  /*0990*/  DFMA R22, R24, R12, R22 ;  /* 0x0000000c1816722b */ /* 0x000fe20000000016 */
[----:B------:R-:W1:Y:S01]  /*09a0*/  LDC.64 R12, c[0x0][0x408] ;  /* 0x00010200ff0c7b82 */ /* 0x000e620000000a00 */
[C---:B------:R-:W-:Y:S02]  /*09b0*/  DADD R16, R6.reuse, R6 ;  /* 0x0000000006107229 */ /* 0x040fe40000000006 */
[----:B------:R-:W-:Y:S01]  /*09c0*/  DADD R8, -R6, R8 ;  /* 0x0000000006087229 */ /* 0x000fe20000000108 */
[----:B------:R-:W-:-:S03]  /*09d0*/  IMAD R4, R4, UR11, R5 ;  /* 0x0000000b04047c24 */ /* 0x000fc6000f8e0205 */
[----:B------:R-:W-:Y:S01]  /*09e0*/  DFMA R14, R10, R14, R22 ;  /* 0x0000000e0a0e722b */ /* 0x000fe20000000016 */
[----:B------:R-:W-:-:S04]  /*09f0*/  IMAD R3, R4, UR8, R3 ;  /* 0x0000000804037c24 */ /* 0x000fc8000f8e0203 */
[----:B------:R-:W-:-:S04]  /*0a00*/  IMAD R3, R3, UR9, R2 ;  /* 0x0000000903037c24 */ /* 0x000fc8000f8e0202 */
[----:B-1----:R-:W-:Y:S01]  /*0a10*/  IMAD.WIDE R12, R3, 0x8, R12 ;  /* 0x00000008030c7825 */ /* 0x002fe200078e020c */
[----:B---3--:R-:W-:-:S08]  /*0a20*/  DADD R26, -R6, R26 ;  /* 0x00000000061a7229 */ /* 0x008fd0000000011a */
[----:B------:R-:W-:Y:S02]  /*0a30*/  DMUL R26, R26, UR14 ;  /* 0x0000000e1a1a7c28 */ /* 0x000fe40008000000 */
[C---:B--2---:R-:W-:Y:S02]  /*0a40*/  DADD R20, -R6.reuse, R20 ;  /* 0x0000000006147229 */ /* 0x044fe40000000114 */
[----:B------:R-:W-:-:S06]  /*0a50*/  DADD R6, -R6, 1 ;  /* 0x3ff0000006067429 */ /* 0x000fcc0000000100 */
[----:B------:R-:W-:Y:S02]  /*0a60*/  DFMA R20, R20, UR12, R26 ;  /* 0x0000000c14147c2b */ /* 0x000fe4000800001a */
[----:B------:R-:W-:-:S06]  /*0a70*/  DMUL R6, R16, R6 ;  /* 0x0000000610067228 */ /* 0x000fcc0000000000 */
[----:B0-----:R-:W-:-:S08]  /*0a80*/  DFMA R8, R8, R18, R20 ;  /* 0x000000120808722b */ /* 0x001fd00000000014 */
[----:B------:R-:W-:-:S07]  /*0a90*/  DFMA R6, R14, R6, R8 ;  /* 0x000000060e06722b */ /* 0x000fce0000000008 */
[----:B------:R-:W-:Y:S01]  /*0aa0*/  STG.E.64 desc[UR6][R12.64], R6 ;  /* 0x000000060c007986 */ /* 0x000fe2000c101b06 */
[----:B------:R-:W-:Y:S05]  /*0ab0*/  EXIT ;  /* 0x000000000000794d */ /* 0x000fea0003800000 */
.L_x_57:
        /* <DEDUP_REMOVED lines=12> */
.L_x_179:


//--------------------- .text._Z14Mfunc3D_allo_bPdS_S_ddddddddddiiiS_ --------------------------
	.section	.text._Z14Mfunc3D_allo_bPdS_S_ddddddddddiiiS_,"ax",@progbits
	.align	128
        .global         _Z14Mfunc3D_allo_bPdS_S_ddddddddddiiiS_
        .type           _Z14Mfunc3D_allo_bPdS_S_ddddddddddiiiS_,@function
        .size           _Z14Mfunc3D_allo_bPdS_S_ddddddddddiiiS_,(.L_x_180 - _Z14Mfunc3D_allo_bPdS_S_ddddddddddiiiS_)
        .other          _Z14Mfunc3D_allo_bPdS_S_ddddddddddiiiS_,@"STO_CUDA_ENTRY STV_DEFAULT"
_Z14Mfunc3D_allo_bPdS_S_ddddddddddiiiS_:
.text._Z14Mfunc3D_allo_bPdS_S_ddddddddddiiiS_:
        /* <DEDUP_REMOVED lines=34> */
[----:B--2---:R-:W-:Y:S02]  /*0220*/  IMAD.MOV.U32 R4, RZ, RZ, RZ ;  /* 0x000000ffff047224 */ /* 0x004fe400078e00ff */
[----:B------:R-:W-:Y:S01]  /*0230*/  IMAD.HI.U32 R0, R7, R11, R6 ;  /* 0x0000000b07007227 */ /* 0x000fe200078e0006 */
[----:B---3--:R-:W-:-:S07]  /*0240*/  IADD3 R8, PT, PT, RZ, -R5, RZ ;  /* 0x80000005ff087210 */ /* 0x008fce0007ffe0ff */
[----:B------:R-:W-:Y:S02]  /*0250*/  @P2 VIADD R2, R2, -UR8 ;  /* 0x8000000802022c36 */ /* 0x000fe40008000000 */
[----:B------:R-:W-:Y:S01]  /*0260*/  IMAD.HI.U32 R0, R0, R3, RZ ;  /* 0x0000000300007227 */ /* 0x000fe200078e00ff */
[----:B------:R-:W-:Y:S02]  /*0270*/  MOV R7, R8 ;  /* 0x0000000800077202 */ /* 0x000fe40000000f00 */
[----:B------:R-:W-:Y:S01]  /*0280*/  ISETP.GE.U32.AND P1, PT, R2, UR8, PT ;  /* 0x0000000802007c0c */ /* 0x000fe2000bf26070 */
[----:B------:R-:W-:Y:S01]  /*0290*/  @P2 VIADD R9, R9, 0x1 ;  /* 0x0000000109092836 */ /* 0x000fe20000000000 */
[----:B------:R-:W-:Y:S01]  /*02a0*/  IADD3 R6, PT, PT, -R0, RZ, RZ ;  /* 0x000000ff00067210 */ /* 0x000fe20007ffe1ff */
[----:B------:R-:W-:-:S04]  /*02b0*/  IMAD R7, R7, UR7, RZ ;  /* 0x0000000707077c24 */ /* 0x000fc8000f8e02ff */
[----:B------:R-:W-:Y:S02]  /*02c0*/  IMAD R3, R6, UR4, R3 ;  /* 0x0000000406037c24 */ /* 0x000fe4000f8e0203 */
[----:B------:R-:W-:-:S03]  /*02d0*/  IMAD.HI.U32 R4, R5, R7, R4 ;  /* 0x0000000705047227 */ /* 0x000fc600078e0004 */
[----:B------:R-:W-:Y:S02]  /*02e0*/  ISETP.GE.U32.AND P4, PT, R3, UR4, PT ;  /* 0x0000000403007c0c */ /* 0x000fe4000bf86070 */
[----:B------:R-:W-:-:S04]  /*02f0*/  @P1 IADD3 R9, PT, PT, R9, 0x1, RZ ;  /* 0x0000000109091810 */ /* 0x000fc80007ffe0ff */
[----:B------:R-:W-:-:S05]  /*0300*/  SEL R9, R20, R9, !P0 ;  /* 0x0000000914097207 */ /* 0x000fca0004000000 */
[----:B------:R-:W-:Y:S02]  /*0310*/  IMAD.HI.U32 R4, R4, R9, RZ ;  /* 0x0000000904047227 */ /* 0x000fe400078e00ff */
[----:B------:R-:W-:Y:S02]  /*0320*/  @P4 IADD3 R3, PT, PT, R3, -UR4, RZ ;  /* 0x8000000403034c10 */ /* 0x000fe4000fffe0ff */
[----:B------:R-:W-:Y:S01]  /*0330*/  IMAD.MOV R4, RZ, RZ, -R4 ;  /* 0x000000ffff047224 */ /* 0x000fe200078e0a04 */
[----:B------:R-:W-:Y:S02]  /*0340*/  @P4 IADD3 R0, PT, PT, R0, 0x1, RZ ;  /* 0x0000000100004810 */ /* 0x000fe40007ffe0ff */
[----:B------:R-:W-:Y:S01]  /*0350*/  ISETP.GE.U32.AND P2, PT, R3, UR4, PT ;  /* 0x0000000403007c0c */ /* 0x000fe2000bf46070 */
[----:B------:R-:W-:-:S05]  /*0360*/  IMAD R21, R4, UR7, R9 ;  /* 0x0000000704157c24 */ /* 0x000fca000f8e0209 */
[----:B------:R-:W-:-:S07]  /*0370*/  ISETP.GE.U32.AND P5, PT, R21, UR7, PT ;  /* 0x0000000715007c0c */ /* 0x000fce000bfa6070 */
[----:B------:R-:W-:Y:S01]  /*0380*/  @P2 VIADD R0, R0, 0x1 ;  /* 0x0000000100002836 */ /* 0x000fe20000000000 */
[----:B------:R-:W-:Y:S02]  /*0390*/  @!P3 LOP3.LUT R0, RZ, UR4, RZ, 0x33, !PT ;  /* 0x00000004ff00bc12 */ /* 0x000fe4000f8e33ff */
[----:B------:R-:W-:Y:S02]  /*03a0*/  ISETP.NE.U32.AND P2, PT, RZ, UR7, PT ;  /* 0x00000007ff007c0c */ /* 0x000fe4000bf45070 */
[----:B------:R-:W-:Y:S01]  /*03b0*/  ISETP.GE.AND P3, PT, R0, UR6, PT ;  /* 0x0000000600007c0c */ /* 0x000fe2000bf66270 */
[----:B------:R-:W-:-:S05]  /*03c0*/  @P5 VIADD R21, R21, -UR7 ;  /* 0x8000000715155c36 */ /* 0x000fca0008000000 */
[----:B------:R-:W-:-:S13]  /*03d0*/  ISETP.GE.U32.AND P4, PT, R21, UR7, PT ;  /* 0x0000000715007c0c */ /* 0x000fda000bf86070 */
[----:B------:R-:W-:Y:S02]  /*03e0*/  @P4 IADD3 R21, PT, PT, R21, -UR7, RZ ;  /* 0x8000000715154c10 */ /* 0x000fe4000fffe0ff */
[----:B------:R-:W-:Y:S01]  /*03f0*/  @!P2 LOP3.LUT R21, RZ, UR7, RZ, 0x33, !PT ;  /* 0x00000007ff15ac12 */ /* 0x000fe2000f8e33ff */
[----:B------:R-:W-:Y:S06]  /*0400*/  @P3 EXIT ;  /* 0x000000000000394d */ /* 0x000fec0003800000 */
[----:B------:R-:W0:Y:S01]  /*0410*/  LDC.64 R10, c[0x0][0x380] ;  /* 0x0000e000ff0a7b82 */ /* 0x000e220000000a00 */
[----:B------:R-:W1:Y:S01]  /*0420*/  LDCU.128 UR12, c[0x0][0x390] ;  /* 0x00007200ff0c77ac */ /* 0x000e620008000c00 */
[----:B------:R-:W-:Y:S01]  /*0430*/  VIADD R3, R2, -UR8 ;  /* 0x8000000802037c36 */ /* 0x000fe20008000000 */
[----:B------:R-:W2:Y:S04]  /*0440*/  LDCU.64 UR6, c[0x0][0x358] ;  /* 0x00006b00ff0677ac */ /* 0x000ea80008000a00 */
[----:B------:R-:W-:Y:S01]  /*0450*/  @P0 SEL R20, R3, R2, P1 ;  /* 0x0000000203140207 */ /* 0x000fe20000800000 */
[----:B------:R-:W3:Y:S01]  /*0460*/  LDC.64 R4, c[0x0][0x388] ;  /* 0x0000e200ff047b82 */ /* 0x000ee20000000a00 */
[----:B------:R-:W4:Y:S01]  /*0470*/  LDCU.128 UR16, c[0x0][0x3d0] ;  /* 0x00007a00ff1077ac */ /* 0x000f220008000c00 */
[----:B------:R-:W5:Y:S06]  /*0480*/  LDCU.128 UR20, c[0x0][0x3a0] ;  /* 0x00007400ff1477ac */ /* 0x000f6c0008000c00 */
[----:B------:R-:W4:Y:S01]  /*0490*/  LDC.64 R14, c[0x0][0x3b8] ;  /* 0x0000ee00ff0e7b82 */ /* 0x000f220000000a00 */
[----:B------:R-:W5:Y:S01]  /*04a0*/  LDCU.64 UR10, c[0x0][0x3e0] ;  /* 0x00007c00ff0a77ac */ /* 0x000f620008000a00 */
[----:B-1----:R-:W-:-:S02]  /*04b0*/  MOV R6, UR12 ;  /* 0x0000000c00067c02 */ /* 0x002fc40008000f00 */
[----:B------:R-:W-:Y:S01]  /*04c0*/  MOV R7, UR13 ;  /* 0x0000000d00077c02 */ /* 0x000fe20008000f00 */
[----:B0-----:R-:W-:-:S03]  /*04d0*/  IMAD.WIDE R10, R0, 0x8, R10 ;  /* 0x00000008000a7825 */ /* 0x001fc600078e020a */
[----:B------:R-:W0:Y:S02]  /*04e0*/  LDC.64 R8, c[0x0][0x3c0] ;  /* 0x0000f000ff087b82 */ /* 0x000e240000000a00 */
[----:B--2---:R4:W2:Y:S01]  /*04f0*/  LDG.E.64 R2, desc[UR6][R10.64] ;  /* 0x000000060a027981 */ /* 0x0048a2000c1e1b00 */
[----:B------:R-:W-:-:S05]  /*0500*/  IMAD.WIDE R6, R20, 0x8, R6 ;  /* 0x0000000814067825 */ /* 0x000fca00078e0206 */
[----:B------:R-:W1:Y:S01]  /*0510*/  LDC.64 R12, c[0x0][0x3b0] ;  /* 0x0000ec00ff0c7b82 */ /* 0x000e620000000a00 */
[----:B------:R-:W2:Y:S01]  /*0520*/  LDG.E.64 R6, desc[UR6][R6.64] ;  /* 0x0000000606067981 */ /* 0x000ea2000c1e1b00 */
[----:B---3--:R-:W-:-:S06]  /*0530*/  IMAD.WIDE R4, R21, 0x8, R4 ;  /* 0x0000000815047825 */ /* 0x008fcc00078e0204 */
[----:B------:R-:W3:Y:S01]  /*0540*/  LDC.64 R18, c[0x0][0x3c8] ;  /* 0x0000f200ff127b82 */ /* 0x000ee20000000a00 */
[----:B------:R-:W2:Y:S01]  /*0550*/  LDG.E.64 R4, desc[UR6][R4.64] ;  /* 0x0000000604047981 */ /* 0x000ea2000c1e1b00 */
[----:B----4-:R-:W-:Y:S01]  /*0560*/  DADD R10, R14, R14 ;  /* 0x000000000e0a7229 */ /* 0x010fe2000000000e */
[----:B-----5:R-:W-:Y:S01]  /*0570*/  IMAD.U32 R16, RZ, RZ, UR22 ;  /* 0x00000016ff107e24 */ /* 0x020fe2000f8e00ff */
[----:B------:R-:W-:Y:S01]  /*0580*/  MOV R17, UR23 ;  /* 0x0000001700117c02 */ /* 0x000fe20008000f00 */
[----:B------:R-:W-:Y:S01]  /*0590*/  IMAD.U32 R15, RZ, RZ, UR23 ;  /* 0x00000017ff0f7e24 */ /* 0x000fe2000f8e00ff */
[----:B------:R-:W-:Y:S01]  /*05a0*/  MOV R14, UR22 ;  /* 0x00000016000e7c02 */ /* 0x000fe20008000f00 */
[----:B0-----:R-:W-:Y:S01]  /*05b0*/  DADD R22, R8, R8 ;  /* 0x0000000008167229 */ /* 0x001fe20000000008 */
[----:B------:R-:W-:Y:S02]  /*05c0*/  IMAD R0, R0, UR4, RZ ;  /* 0x0000000400007c24 */ /* 0x000fe4000f8e02ff */
[----:B------:R-:W-:-:S02]  /*05d0*/  DADD R24, R10, -UR16 ;  /* 0x800000100a187e29 */ /* 0x000fc40008000000 */
[----:B------:R-:W-:Y:S01]  /*05e0*/  DFMA R16, R16, -2, -R10 ;  /* 0xc00000001010782b */ /* 0x000fe2000000080a */
[----:B------:R-:W-:Y:S01]  /*05f0*/  IMAD R21, R21, UR8, R0 ;  /* 0x0000000815157c24 */ /* 0x000fe2000f8e0200 */
[--C-:B-1----:R-:W-:Y:S02]  /*0600*/  DFMA R14, R14, -2, R12.reuse ;  /* 0xc00000000e0e782b */ /* 0x102fe4000000000c */
[----:B------:R-:W-:Y:S02]  /*0610*/  DADD R12, R12, R12 ;  /* 0x000000000c0c7229 */ /* 0x000fe4000000000c */
[----:B------:R-:W-:Y:S01]  /*0620*/  IADD3 R21, PT, PT, R20, R21, RZ ;  /* 0x0000001514157210 */ /* 0x000fe20007ffe0ff */
[----:B------:R-:W-:Y:S02]  /*0630*/  DADD R24, R24, UR22 ;  /* 0x0000001618187e29 */ /* 0x000fe40008000000 */
[----:B------:R-:W-:Y:S02]  /*0640*/  DADD R16, R16, R22 ;  /* 0x0000000010107229 */ /* 0x000fe40000000016 */
[----:B---3--:R-:W-:-:S04]  /*0650*/  DADD R18, R18, R18 ;  /* 0x0000000012127229 */ /* 0x008fc80000000012 */
[----:B------:R-:W-:-:S08]  /*0660*/  DADD R24, -R22, R24 ;  /* 0x0000000016187229 */ /* 0x000fd00000000118 */
[----:B------:R-:W-:Y:S02]  /*0670*/  DADD R24, R24, UR18 ;  /* 0x0000001218187e29 */ /* 0x000fe40008000000 */
[----:B--2---:R-:W-:Y:S02]  /*0680*/  DFMA R22, R2, R14, UR22 ;  /* 0x0000001602167e2b */ /* 0x004fe4000800000e */
[----:B------:R-:W-:-:S06]  /*0690*/  DADD R14, R14, -R10 ;  /* 0x000000000e0e7229 */ /* 0x000fcc000000080a */
[C---:B------:R-:W-:Y:S02]  /*06a0*/  DFMA R16, R6.reuse, R16, R22 ;  /* 0x000000100610722b */ /* 0x040fe40000000016 */
[----:B------:R-:W-:Y:S02]  /*06b0*/  DMUL R22, R6, R6 ;  /* 0x0000000606167228 */ /* 0x000fe40000000000 */
[----:B------:R-:W-:Y:S02]  /*06c0*/  DFMA R14, R8, 4, R14 ;  /* 0x40100000080e782b */ /* 0x000fe4000000000e */
[----:B------:R-:W-:-:S04]  /*06d0*/  DADD R4, -R2, R4 ;  /* 0x0000000002047229 */ /* 0x000fc80000000104 */
[----:B------:R-:W-:Y:S01]  /*06e0*/  DFMA R16, R22, R24, R16 ;  /* 0x000000181610722b */ /* 0x000fe20000000010 */
[----:B------:R-:W-:Y:S01]  /*06f0*/  MOV R22, UR22 ;  /* 0x0000001600167c02 */ /* 0x000fe20008000f00 */
[----:B------:R-:W-:Y:S01]  /*0700*/  DADD R14, R14, -R18 ;  /* 0x000000000e0e7229 */ /* 0x000fe20000000812 */
[----:B------:R-:W-:Y:S01]  /*0710*/  MOV R23, UR23 ;  /* 0x0000001700177c02 */ /* 0x000fe20008000f00 */
[----:B------:R-:W-:Y:S01]  /*0720*/  IMAD.U32 R24, RZ, RZ, UR18 ;  /* 0x00000012ff187e24 */ /* 0x000fe2000f8e00ff */
[----:B------:R-:W-:-:S04]  /*0730*/  MOV R25, UR19 ;  /* 0x0000001300197c02 */ /* 0x000fc80008000f00 */
[----:B------:R-:W-:Y:S02]  /*0740*/  DFMA R22, R22, 4, R10 ;  /* 0x401000001616782b */ /* 0x000fe4000000000a */
[----:B------:R-:W-:Y:S02]  /*0750*/  DADD R24, R24, UR18 ;  /* 0x0000001218187e29 */ /* 0x000fe40008000000 */
[----:B------:R-:W-:-:S04]  /*0760*/  DADD R14, R14, UR16 ;  /* 0x000000100e0e7e29 */ /* 0x000fc80008000000 */
[----:B------:R-:W-:Y:S02]  /*0770*/  DFMA R22, R8, -4, R22 ;  /* 0xc01000000816782b */ /* 0x000fe40000000016 */
[----:B------:R-:W-:Y:S02]  /*0780*/  DMUL R8, R2, R6 ;  /* 0x0000000602087228 */ /* 0x000fe40000000000 */
[----:B------:R-:W-:-:S04]  /*0790*/  DADD R14, R14, -R24 ;  /* 0x000000000e0e7229 */ /* 0x000fc80000000818 */
[----:B------:R-:W-:Y:S02]  /*07a0*/  DADD R12, R22, -R12 ;  /* 0x00000000160c7229 */ /* 0x000fe4000000080c */
[----:B------:R-:W-:Y:S02]  /*07b0*/  DMUL R10, R6, R8 ;  /* 0x00000008060a7228 */ /* 0x000fe40000000000 */
[----:B------:R-:W-:Y:S02]  /*07c0*/  DADD R14, R14, UR10 ;  /* 0x0000000a0e0e7e29 */ /* 0x000fe40008000000 */
[----:B------:R-:W-:Y:S02]  /*07d0*/  DADD R6, -R2, R6 ;  /* 0x0000000002067229 */ /* 0x000fe40000000106 */
[----:B------:R-:W-:Y:S02]  /*07e0*/  DADD R18, R18, R12 ;  /* 0x0000000012127229 */ /* 0x000fe4000000000c */
[----:B------:R-:W-:-:S02]  /*07f0*/  DADD R12, R2, R2 ;  /* 0x00000000020c7229 */ /* 0x000fc40000000002 */
[----:B------:R-:W-:Y:S01]  /*0800*/  DFMA R16, R10, R14, R16 ;  /* 0x0000000e0a10722b */ /* 0x000fe20000000010 */
[----:B------:R-:W0:Y:S01]  /*0810*/  LDC.64 R10, c[0x0][0x3f8] ;  /* 0x0000fe00ff0a7b82 */ /* 0x000e220000000a00 */
[----:B------:R-:W-:Y:S02]  /*0820*/  DADD R14, -R2, 1 ;  /* 0x3ff00000020e7429 */ /* 0x000fe40000000100 */
[----:B------:R-:W-:-:S04]  /*0830*/  DMUL R6, R6, UR20 ;  /* 0x0000001406067c28 */ /* 0x000fc80008000000 */
[----:B------:R-:W-:Y:S02]  /*0840*/  DFMA R16, R8, R18, R16 ;  /* 0x000000120810722b */ /* 0x000fe40000000010 */
[----:B------:R-:W-:Y:S02]  /*0850*/  DMUL R12, R12, R14 ;  /* 0x0000000e0c0c7228 */ /* 0x000fe40000000000 */
[----:B------:R-:W-:-:S08]  /*0860*/  DFMA R4, R4, UR14, R6 ;  /* 0x0000000e04047c2b */ /* 0x000fd00008000006 */
[----:B------:R-:W-:Y:S01]  /*0870*/  DFMA R4, R16, R12, R4 ;  /* 0x0000000c1004722b */ /* 0x000fe20000000004 */
[----:B0-----:R-:W-:-:S06]  /*0880*/  IMAD.WIDE R10, R21, 0x8, R10 ;  /* 0x00000008150a7825 */ /* 0x001fcc00078e020a */
[----:B------:R-:W-:Y:S01]  /*0890*/  STG.E.64 desc[UR6][R10.64], R4 ;  /* 0x000000040a007986 */ /* 0x000fe2000c101b06 */
[----:B------:R-:W-:Y:S05]  /*08a0*/  EXIT ;  /* 0x000000000000794d */ /* 0x000fea0003800000 */
.L_x_58:
        /* <DEDUP_REMOVED lines=13> */
.L_x_180:


//--------------------- .text._Z14Mfunc2D_allo_bPdS_dddddddddiiS_ --------------------------
	.section	.text._Z14Mfunc2D_allo_bPdS_dddddddddiiS_,"ax",@progbits
	.align	128
        .global         _Z14Mfunc2D_allo_bPdS_dddddddddiiS_
        .type           _Z14Mfunc2D_allo_bPdS_dddddddddiiS_,@function
        .size           _Z14Mfunc2D_allo_bPdS_dddddddddiiS_,(.L_x_181 - _Z14Mfunc2D_allo_bPdS_dddddddddiiS_)
        .other          _Z14Mfunc2D_allo_bPdS_dddddddddiiS_,@"STO_CUDA_ENTRY STV_DEFAULT"
_Z14Mfunc2D_allo_bPdS_dddddddddiiS_:
.text._Z14Mfunc2D_allo_bPdS_dddddddddiiS_:
        /* <DEDUP_REMOVED lines=40> */
[----:B------:R-:W-:Y:S01]  /*0280*/  IMAD R19, R19, UR7, R0 ;  /* 0x0000000713137c24 */ /* 0x000fe2000f8e0200 */
[----:B----4-:R-:W-:-:S05]  /*0290*/  DADD R16, R16, R16 ;  /* 0x0000000010107229 */ /* 0x010fca0000000010 */
[----:B------:R-:W4:Y:S08]  /*02a0*/  LDC.64 R4, c[0x0][0x398] ;  /* 0x0000e600ff047b82 */ /* 0x000f300000000a00 */
[----:B------:R-:W2:Y:S01]  /*02b0*/  LDC.64 R12, c[0x0][0x3a0] ;  /* 0x0000e800ff0c7b82 */ /* 0x000ea20000000a00 */
[----:B0-----:R-:W-:-:S07]  /*02c0*/  DADD R20, R16, -R2 ;  /* 0x0000000010147229 */ /* 0x001fce0000000802 */
[----:B------:R-:W0:Y:S01]  /*02d0*/  LDC.64 R10, c[0x0][0x3c8] ;  /* 0x0000f200ff0a7b82 */ /* 0x000e220000000a00 */
[----:B-1----:R-:W-:Y:S02]  /*02e0*/  DADD R24, R14, R14 ;  /* 0x000000000e187229 */ /* 0x002fe4000000000e */
[----:B----4-:R-:W-:Y:S02]  /*02f0*/  DFMA R26, R4, -2, -R16 ;  /* 0xc0000000041a782b */ /* 0x010fe40000000810 */
[----:B------:R-:W-:Y:S02]  /*0300*/  DADD R22, R20, R4 ;  /* 0x0000000014167229 */ /* 0x000fe40000000004 */
[----:B--2---:R-:W-:-:S06]  /*0310*/  DFMA R20, R4, -2, R12 ;  /* 0xc00000000414782b */ /* 0x004fcc000000000c */
[----:B------:R-:W-:Y:S02]  /*0320*/  DADD R22, -R24, R22 ;  /* 0x0000000018167229 */ /* 0x000fe40000000116 */
[----:B------:R-:W-:Y:S02]  /*0330*/  DADD R26, R26, R24 ;  /* 0x000000001a1a7229 */ /* 0x000fe40000000018 */
[----:B------:R-:W-:-:S04]  /*0340*/  DADD R12, R12, R12 ;  /* 0x000000000c0c7229 */ /* 0x000fc8000000000c */
[--C-:B0-----:R-:W-:Y:S02]  /*0350*/  DADD R22, R22, R10.reuse ;  /* 0x0000000016167229 */ /* 0x101fe4000000000a */
[----:B------:R-:W-:Y:S02]  /*0360*/  DADD R10, R10, R10 ;  /* 0x000000000a0a7229 */ /* 0x000fe4000000000a */
[----:B-----5:R-:W-:-:S08]  /*0370*/  DFMA R24, R8, R20, R4 ;  /* 0x000000140818722b */ /* 0x020fd00000000004 */
[C---:B---3--:R-:W-:Y:S02]  /*0380*/  DFMA R24, R6.reuse, R26, R24 ;  /* 0x0000001a0618722b */ /* 0x048fe40000000018 */
[----:B------:R-:W-:-:S08]  /*0390*/  DMUL R26, R6, R6 ;  /* 0x00000006061a7228 */ /* 0x000fd00000000000 */
[----:B------:R-:W-:Y:S02]  /*03a0*/  DFMA R22, R26, R22, R24 ;  /* 0x000000161a16722b */ /* 0x000fe40000000018 */
[----:B------:R-:W0:Y:S01]  /*03b0*/  LDC.64 R26, c[0x0][0x3b8] ;  /* 0x0000ee00ff1a7b82 */ /* 0x000e220000000a00 */
[--C-:B------:R-:W-:Y:S02]  /*03c0*/  DADD R24, R20, -R16.reuse ;  /* 0x0000000014187229 */ /* 0x100fe40000000810 */
[----:B------:R-:W-:-:S06]  /*03d0*/  DFMA R16, R4, 4, R16 ;  /* 0x401000000410782b */ /* 0x000fcc0000000010 */
[C---:B------:R-:W-:Y:S02]  /*03e0*/  DFMA R24, R14.reuse, 4, R24 ;  /* 0x401000000e18782b */ /* 0x040fe40000000018 */
[----:B------:R-:W-:Y:S02]  /*03f0*/  DFMA R16, R14, -4, R16 ;  /* 0xc01000000e10782b */ /* 0x000fe40000000010 */
[----:B------:R-:W-:-:S06]  /*0400*/  DADD R14, -R8, 1 ;  /* 0x3ff00000080e7429 */ /* 0x000fcc0000000100 */
[----:B------:R-:W-:Y:S02]  /*0410*/  DADD R12, R16, -R12 ;  /* 0x00000000100c7229 */ /* 0x000fe4000000080c */
[----:B0-----:R-:W-:-:S08]  /*0420*/  DADD R20, R26, R26 ;  /* 0x000000001a147229 */ /* 0x001fd0000000001a */
[----:B------:R-:W-:Y:S02]  /*0430*/  DADD R24, R24, -R20 ;  /* 0x0000000018187229 */ /* 0x000fe40000000814 */
[----:B------:R-:W-:Y:S02]  /*0440*/  DADD R20, R20, R12 ;  /* 0x0000000014147229 */ /* 0x000fe4000000000c */
[----:B------:R-:W-:-:S04]  /*0450*/  DADD R12, R8, R8 ;  /* 0x00000000080c7229 */ /* 0x000fc80000000008 */
[----:B------:R-:W-:Y:S02]  /*0460*/  DADD R4, R24, R2 ;  /* 0x0000000018047229 */ /* 0x000fe40000000002 */
[----:B------:R-:W-:Y:S02]  /*0470*/  DMUL R2, R8, R6 ;  /* 0x0000000608027228 */ /* 0x000fe40000000000 */
[----:B------:R-:W-:-:S04]  /*0480*/  DMUL R12, R12, R14 ;  /* 0x0000000e0c0c7228 */ /* 0x000fc80000000000 */
[----:B------:R-:W-:Y:S02]  /*0490*/  DADD R10, R4, -R10 ;  /* 0x00000000040a7229 */ /* 0x000fe4000000080a */
[----:B------:R-:W-:Y:S02]  /*04a0*/  DMUL R4, R6, R2 ;  /* 0x0000000206047228 */ /* 0x000fe40000000000 */
[----:B------:R-:W-:-:S04]  /*04b0*/  DADD R6, -R8, R6 ;  /* 0x0000000008067229 */ /* 0x000fc80000000106 */
[----:B------:R-:W-:-:S08]  /*04c0*/  DADD R10, R10, UR8 ;  /* 0x000000080a0a7e29 */ /* 0x000fd00008000000 */
[----:B------:R-:W-:Y:S02]  /*04d0*/  DFMA R22, R4, R10, R22 ;  /* 0x0000000a0416722b */ /* 0x000fe40000000016 */
[----:B------:R-:W0:Y:S06]  /*04e0*/  LDC.64 R10, c[0x0][0x390] ;  /* 0x0000e400ff0a7b82 */ /* 0x000e2c0000000a00 */
[----:B------:R-:W-:Y:S02]  /*04f0*/  DFMA R20, R2, R20, R22 ;  /* 0x000000140214722b */ /* 0x000fe40000000016 */
[----:B------:R-:W1:Y:S06]  /*0500*/  LDC.64 R4, c[0x0][0x3e0] ;  /* 0x0000f800ff047b82 */ /* 0x000e6c0000000a00 */
[----:B------:R-:W-:-:S08]  /*0510*/  DMUL R12, R20, R12 ;  /* 0x0000000c140c7228 */ /* 0x000fd00000000000 */
[----:B0-----:R-:W-:Y:S01]  /*0520*/  DFMA R6, R6, R10, R12 ;  /* 0x0000000a0606722b */ /* 0x001fe2000000000c */
[----:B-1----:R-:W-:-:S06]  /*0530*/  IMAD.WIDE R4, R19, 0x8, R4 ;  /* 0x0000000813047825 */ /* 0x002fcc00078e0204 */
[----:B------:R-:W-:Y:S01]  /*0540*/  STG.E.64 desc[UR4][R4.64], R6 ;  /* 0x0000000604007986 */ /* 0x000fe2000c101b04 */
[----:B------:R-:W-:Y:S05]  /*0550*/  EXIT ;  /* 0x000000000000794d */ /* 0x000fea0003800000 */
.L_x_59:
        /* <DEDUP_REMOVED lines=10> */
.L_x_181:


//--------------------- .text._Z17include_bc_allo_aPddddddddddiiS_ --------------------------
	.section	.text._Z17include_bc_allo_aPddddddddddiiS_,"ax",@progbits
	.align	128
        .global         _Z17include_bc_allo_aPddddddddddiiS_
        .type           _Z17include_bc_allo_aPddddddddddiiS_,@function
        .size           _Z17include_bc_allo_aPddddddddddiiS_,(.L_x_154 - _Z17include_bc_allo_aPddddddddddiiS_)
        .other          _Z17include_bc_allo_aPddddddddddiiS_,@"STO_CUDA_ENTRY STV_DEFAULT"
_Z17include_bc_allo_aPddddddddddiiS_:
.text._Z17include_bc_allo_aPddddddddddiiS_:
[----:B------:R-:W-:Y:S08]  /*0000*/  LDC R1, c[0x0][0x37c] ;  /* 0x0000df00ff017b82 */ /* 0x000ff00000000800 */
[----:B------:R-:W0:Y:S01]  /*0010*/  LDC.64 R6, c[0x0][0x3a0] ;  /* 0x0000e800ff067b82 */ /* 0x000e220000000a00 */
[----:B------:R-:W1:Y:S07]  /*0020*/  LDCU.64 UR4, c[0x0][0x358] ;  /* 0x00006b00ff0477ac */ /* 0x000e6e0008000a00 */
[----:B------:R-:W2:Y:S08]  /*0030*/  LDC.64 R22, c[0x0][0x390] ;  /* 0x0000e400ff167b82 */ /* 0x000eb00000000a00 */
[----:B------:R-:W3:Y:S08]  /*0040*/  LDC.64 R18, c[0x0][0x398] ;  /* 0x0000e600ff127b82 */ /* 0x000ef00000000a00 */
[----:B------:R-:W4:Y:S01]  /*0050*/  LDC.64 R8, c[0x0][0x3b0] ;  /* 0x0000ec00ff087b82 */ /* 0x000f220000000a00 */
[----:B0-----:R-:W-:-:S07]  /*0060*/  DADD R12, R6, R6 ;  /* 0x00000000060c7229 */ /* 0x001fce0000000006 */
[----:B------:R-:W0:Y:S01]  /*0070*/  LDC.64 R4, c[0x0][0x3a8] ;  /* 0x0000ea00ff047b82 */ /* 0x000e220000000a00 */
[----:B--2---:R-:W-:-:S07]  /*0080*/  DADD R16, R22, R22 ;  /* 0x0000000016107229 */ /* 0x004fce0000000016 */
[----:B------:R-:W2:Y:S01]  /*0090*/  LDC.64 R2, c[0x0][0x3b8] ;  /* 0x0000ee00ff027b82 */ /* 0x000ea20000000a00 */
[--C-:B---3--:R-:W-:Y:S02]  /*00a0*/  DFMA R10, R22, -2, R18.reuse ;  /* 0xc0000000160a782b */ /* 0x108fe40000000012 */
[----:B------:R-:W-:Y:S02]  /*00b0*/  DADD R18, R16, -R18 ;  /* 0x0000000010127229 */ /* 0x000fe40000000812 */
[----:B------:R-:W-:-:S03]  /*00c0*/  DFMA R16, R6, 4, R16 ;  /* 0x401000000610782b */ /* 0x000fc60000000010 */
[----:B------:R-:W3:Y:S01]  /*00d0*/  LDC.64 R14, c[0x0][0x3c0] ;  /* 0x0000f000ff0e7b82 */ /* 0x000ee20000000a00 */
[----:B------:R-:W-:Y:S02]  /*00e0*/  DADD R10, -R12, R10 ;  /* 0x000000000c0a7229 */ /* 0x000fe4000000010a */
[----:B----4-:R-:W-:Y:S02]  /*00f0*/  DADD R26, R8, R8 ;  /* 0x00000000081a7229 */ /* 0x010fe40000000008 */
[----:B0-----:R-:W-:-:S04]  /*0100*/  DADD R20, R4, R4 ;  /* 0x0000000004147229 */ /* 0x001fc80000000004 */
[----:B------:R-:W-:Y:S02]  /*0110*/  DFMA R24, R4, 4, R10 ;  /* 0x401000000418782b */ /* 0x000fe4000000000a */
[----:B------:R-:W-:Y:S02]  /*0120*/  DFMA R10, R22, -2, -R12 ;  /* 0xc0000000160a782b */ /* 0x000fe4000000080c */
[----:B------:R-:W-:Y:S02]  /*0130*/  DADD R22, R18, R6 ;  /* 0x0000000012167229 */ /* 0x000fe40000000006 */
[----:B--2---:R-:W-:Y:S01]  /*0140*/  DADD R12, -R12, R2 ;  /* 0x000000000c0c7229 */ /* 0x004fe20000000102 */
[----:B------:R-:W0:Y:S01]  /*0150*/  LDC.64 R18, c[0x0][0x3c8] ;  /* 0x0000f200ff127b82 */ /* 0x000e220000000a00 */
[----:B------:R-:W-:Y:S02]  /*0160*/  DADD R24, R24, -R26 ;  /* 0x0000000018187229 */ /* 0x000fe4000000081a */
[----:B------:R-:W-:-:S02]  /*0170*/  DADD R10, R10, R20 ;  /* 0x000000000a0a7229 */ /* 0x000fc40000000014 */
[----:B------:R-:W-:Y:S02]  /*0180*/  DADD R22, -R20, R22 ;  /* 0x0000000014167229 */ /* 0x000fe40000000116 */
[----:B------:R-:W-:Y:S02]  /*0190*/  DFMA R6, RZ, R12, R6 ;  /* 0x0000000cff06722b */ /* 0x000fe40000000006 */
[----:B---3--:R-:W-:Y:S02]  /*01a0*/  DADD R14, R14, R14 ;  /* 0x000000000e0e7229 */ /* 0x008fe4000000000e */
[----:B------:R-:W-:Y:S02]  /*01b0*/  DADD R24, R24, R2 ;  /* 0x0000000018187229 */ /* 0x000fe40000000002 */
[----:B------:R-:W-:Y:S02]  /*01c0*/  DFMA R16, R4, -4, R16 ;  /* 0xc01000000410782b */ /* 0x000fe40000000010 */
[----:B------:R-:W-:-:S02]  /*01d0*/  DADD R2, R2, R2 ;  /* 0x0000000002027229 */ /* 0x000fc40000000002 */
        /* <DEDUP_REMOVED lines=22> */
[----:B------:R-:W-:-:S08]  /*0340*/  DMUL R16, R2, 0.5 ;  /* 0x3fe0000002107828 */ /* 0x000fd00000000000 */
[----:B------:R-:W-:-:S08]  /*0350*/  DFMA R18, R16, -R18, 0.5 ;  /* 0x3fe000001012742b */ /* 0x000fd00000000812 */
        /* <DEDUP_REMOVED lines=9> */
[----:B01----:R-:W-:Y:S05]  /*03f0*/  CALL.REL.NOINC `($__internal_4_$__cuda_sm20_div_rn_f64_full) ;  /* 0x0000000400847944 */ /* 0x003fea0003c00000 */
[----:B------:R-:W-:Y:S02]  /*0400*/  IMAD.MOV.U32 R2, RZ, RZ, R24 ;  /* 0x000000ffff027224 */ /* 0x000fe400078e0018 */
[----:B------:R-:W-:-:S07]  /*0410*/  IMAD.MOV.U32 R3, RZ, RZ, R25 ;  /* 0x000000ffff037224 */ /* 0x000fce00078e0019 */
.L_x_61:
        /* <DEDUP_REMOVED lines=21> */
[----:B------:R-:W-:Y:S05]  /*0570*/  CALL.REL.NOINC `($__internal_4_$__cuda_sm20_div_rn_f64_full) ;  /* 0x0000000400247944 */ /* 0x000fea0003c00000 */
[----:B------:R-:W-:Y:S02]  /*0580*/  IMAD.MOV.U32 R2, RZ, RZ, R24 ;  /* 0x000000ffff027224 */ /* 0x000fe400078e0018 */
[----:B------:R-:W-:-:S07]  /*0590*/  IMAD.MOV.U32 R3, RZ, RZ, R25 ;  /* 0x000000ffff037224 */ /* 0x000fce00078e0019 */
.L_x_62:
[----:B------:R-:W0:Y:S02]  /*05a0*/  LDC.64 R14, c[0x0][0x3d8] ;  /* 0x0000f600ff0e7b82 */ /* 0x000e240000000a00 */
[----:B0-----:R-:W2:Y:S02]  /*05b0*/  LDG.E.64 R16, desc[UR4][R14.64] ;  /* 0x000000040e107981 */ /* 0x001ea4000c1e1b00 */
[----:B--2---:R-:W-:-:S07]  /*05c0*/  DADD R16, R16, R2 ;  /* 0x0000000010107229 */ /* 0x004fce0000000002 */
[----:B------:R0:W-:Y:S04]  /*05d0*/  STG.E.64 desc[UR4][R14.64], R16 ;  /* 0x000000100e007986 */ /* 0x0001e8000c101b04 */
.L_x_60:
        /* <DEDUP_REMOVED lines=30> */
[----:B01----:R-:W-:Y:S05]  /*07c0*/  CALL.REL.NOINC `($__internal_4_$__cuda_sm20_div_rn_f64_full) ;  /* 0x0000000000907944 */ /* 0x003fea0003c00000 */
[----:B------:R-:W-:Y:S02]  /*07d0*/  IMAD.MOV.U32 R2, RZ, RZ, R24 ;  /* 0x000000ffff027224 */ /* 0x000fe400078e0018 */
[----:B------:R-:W-:-:S07]  /*07e0*/  IMAD.MOV.U32 R3, RZ, RZ, R25 ;  /* 0x000000ffff037224 */ /* 0x000fce00078e0019 */
.L_x_63:
        /* <DEDUP_REMOVED lines=23> */
[----:B------:R-:W-:Y:S05]  /*0960*/  CALL.REL.NOINC `($__internal_4_$__cuda_sm20_div_rn_f64_full) ;  /* 0x0000000000287944 */ /* 0x000fea0003c00000 */
[----:B------:R-:W-:Y:S02]  /*0970*/  IMAD.MOV.U32 R2, RZ, RZ, R24 ;  /* 0x000000ffff027224 */ /* 0x000fe400078e0018 */
[----:B------:R-:W-:-:S07]  /*0980*/  IMAD.MOV.U32 R3, RZ, RZ, R25 ;  /* 0x000000ffff037224 */ /* 0x000fce00078e0019 */
.L_x_64:
        /* <DEDUP_REMOVED lines=8> */
        .weak           $__internal_4_$__cuda_sm20_div_rn_f64_full
        .type           $__internal_4_$__cuda_sm20_div_rn_f64_full,@function
        .size           $__internal_4_$__cuda_sm20_div_rn_f64_full,(.L_x_154 - $__internal_4_$__cuda_sm20_div_rn_f64_full)
$__internal_4_$__cuda_sm20_div_rn_f64_full:
        /* <DEDUP_REMOVED lines=30> */
.L_x_65:
        /* <DEDUP_REMOVED lines=36> */
.L_x_66:
        /* <DEDUP_REMOVED lines=16> */
.L_x_69:
[----:B------:R-:W-:Y:S01]  /*0f30*/  LOP3.LUT R25, R17, 0x80000, RZ, 0xfc, !PT ;  /* 0x0008000011197812 */ /* 0x000fe200078efcff */
[----:B------:R-:W-:Y:S01]  /*0f40*/  IMAD.MOV.U32 R24, RZ, RZ, R16 ;  /* 0x000000ffff187224 */ /* 0x000fe200078e0010 */
[----:B------:R-:W-:Y:S06]  /*0f50*/  BRA `(.L_x_67) ;  /* 0x0000000000087947 */ /* 0x000fec0003800000 */
.L_x_68:
[----:B------:R-:W-:Y:S01]  /*0f60*/  LOP3.LUT R25, R19, 0x80000, RZ, 0xfc, !PT ;  /* 0x0008000013197812 */ /* 0x000fe200078efcff */
[----:B------:R-:W-:-:S07]  /*0f70*/  IMAD.MOV.U32 R24, RZ, RZ, R18 ;  /* 0x000000ffff187224 */ /* 0x000fce00078e0012 */
.L_x_67:
[----:B------:R-:W-:Y:S02]  /*0f80*/  IMAD.MOV.U32 R2, RZ, RZ, R0 ;  /* 0x000000ffff027224 */ /* 0x000fe400078e0000 */
[----:B------:R-:W-:-:S04]  /*0f90*/  IMAD.MOV.U32 R3, RZ, RZ, 0x0 ;  /* 0x00000000ff037424 */ /* 0x000fc800078e00ff */
[----:B------:R-:W-:Y:S05]  /*0fa0*/  RET.REL.NODEC R2 `(_Z17include_bc_allo_aPddddddddddiiS_) ;  /* 0xfffffff002147950 */ /* 0x000fea0003c3ffff */
.L_x_70:
        /* <DEDUP_REMOVED lines=13> */
.L_x_154:


//--------------------- .text._Z14Mfunc5D_allo_aPdS_S_S_S_ddddddddddddiiiiiS_ --------------------------
	.section	.text._Z14Mfunc5D_allo_aPdS_S_S_S_ddddddddddddiiiiiS_,"ax",@progbits
	.align	128
        .global         _Z14Mfunc5D_allo_aPdS_S_S_S_ddddddddddddiiiiiS_
        .type           _Z14Mfunc5D_allo_aPdS_S_S_S_ddddddddddddiiiiiS_,@function
        .size           _Z14Mfunc5D_allo_aPdS_S_S_S_ddddddddddddiiiiiS_,(.L_x_183 - _Z14Mfunc5D_allo_aPdS_S_S_S_ddddddddddddiiiiiS_)
        .other          _Z14Mfunc5D_allo_aPdS_S_S_S_ddddddddddddiiiiiS_,@"STO_CUDA_ENTRY STV_DEFAULT"
_Z14Mfunc5D_allo_aPdS_S_S_S_ddddddddddddiiiiiS_:
.text._Z14Mfunc5D_allo_aPdS_S_S_S_ddddddddddddiiiiiS_:
        /* <DEDUP_REMOVED lines=16> */
[----:B-1----:R-:W-:-:S04]  /*0100*/  IMAD R29, R29, UR7, R6 ;  /* 0x000000071d1d7c24 */ /* 0x002fc8000f8e0206 */
[----:B------:R-:W-:-:S03]  /*0110*/  IADD3 R9, PT, PT, RZ, -UR4, RZ ;  /* 0x80000004ff097c10 */ /* 0x000fc6000fffe0ff */
        /* <DEDUP_REMOVED lines=8> */
[----:B------:R-:W-:-:S04]  /*01a0*/  IMAD.HI.U32 R4, R3, R5, R2 ;  /* 0x0000000503047227 */ /* 0x000fc800078e0002 */
[----:B------:R-:W-:Y:S02]  /*01b0*/  VIADD R2, R0, 0xffffffe ;  /* 0x0ffffffe00027836 */ /* 0x000fe40000000000 */
[----:B------:R-:W-:Y:S02]  /*01c0*/  IMAD.HI.U32 R6, R4, R29, RZ ;  /* 0x0000001d04067227 */ /* 0x000fe400078e00ff */
[----:B------:R0:W1:Y:S02]  /*01d0*/  F2I.FTZ.U32.TRUNC.NTZ R3, R2 ;  /* 0x0000000200037305 */ /* 0x000064000021f000 */
[----:B------:R-:W-:Y:S01]  /*01e0*/  VIADD R5, R7, 0xffffffe ;  /* 0x0ffffffe07057836 */ /* 0x000fe20000000000 */
[----:B------:R-:W-:-:S05]  /*01f0*/  IADD3 R4, PT, PT, -R6, RZ, RZ ;  /* 0x000000ff06047210 */ /* 0x000fca0007ffe1ff */
[----:B------:R-:W-:Y:S01]  /*0200*/  IMAD R4, R4, UR5, R29 ;  /* 0x0000000504047c24 */ /* 0x000fe2000f8e021d */
[----:B------:R-:W2:Y:S01]  /*0210*/  F2I.FTZ.U32.TRUNC.NTZ R5, R5 ;  /* 0x0000000500057305 */ /* 0x000ea2000021f000 */
[----:B0-----:R-:W-:-:S03]  /*0220*/  IMAD.MOV.U32 R2, RZ, RZ, RZ ;  /* 0x000000ffff027224 */ /* 0x001fc600078e00ff */
[----:B------:R-:W-:Y:S01]  /*0230*/  ISETP.GE.U32.AND P0, PT, R4, UR5, PT ;  /* 0x0000000504007c0c */ /* 0x000fe2000bf06070 */
[----:B-1----:R-:W-:-:S04]  /*0240*/  IMAD R7, R9, R3, RZ ;  /* 0x0000000309077224 */ /* 0x002fc800078e02ff */
[----:B------:R-:W-:Y:S01]  /*0250*/  IMAD.HI.U32 R2, R3, R7, R2 ;  /* 0x0000000703027227 */ /* 0x000fe200078e0002 */
[----:B--2---:R-:W-:-:S05]  /*0260*/  IADD3 R0, PT, PT, RZ, -R5, RZ ;  /* 0x80000005ff007210 */ /* 0x004fca0007ffe0ff */
[----:B------:R-:W-:Y:S01]  /*0270*/  IMAD.HI.U32 R28, R2, R29, RZ ;  /* 0x0000001d021c7227 */ /* 0x000fe200078e00ff */
[----:B------:R-:W-:-:S03]  /*0280*/  MOV R3, R0 ;  /* 0x0000000000037202 */ /* 0x000fc60000000f00 */
[----:B------:R-:W-:Y:S01]  /*0290*/  @P0 VIADD R4, R4, -UR5 ;  /* 0x8000000504040c36 */ /* 0x000fe20008000000 */
[----:B------:R-:W-:Y:S01]  /*02a0*/  IADD3 R2, PT, PT, -R28, RZ, RZ ;  /* 0x000000ff1c027210 */ /* 0x000fe20007ffe1ff */
[----:B------:R-:W-:Y:S02]  /*02b0*/  @P0 VIADD R6, R6, 0x1 ;  /* 0x0000000106060836 */ /* 0x000fe40000000000 */
[----:B------:R-:W-:Y:S01]  /*02c0*/  IMAD R3, R3, UR9, RZ ;  /* 0x0000000903037c24 */ /* 0x000fe2000f8e02ff */
[----:B------:R-:W-:Y:S01]  /*02d0*/  ISETP.GE.U32.AND P1, PT, R4, UR5, PT ;  /* 0x0000000504007c0c */ /* 0x000fe2000bf26070 */
[----:B------:R-:W-:Y:S02]  /*02e0*/  IMAD.MOV.U32 R4, RZ, RZ, RZ ;  /* 0x000000ffff047224 */ /* 0x000fe400078e00ff */
[----:B------:R-:W-:Y:S02]  /*02f0*/  IMAD R2, R2, UR4, R29 ;  /* 0x0000000402027c24 */ /* 0x000fe4000f8e021d */
[----:B------:R-:W-:-:S08]  /*0300*/  IMAD.HI.U32 R5, R5, R3, R4 ;  /* 0x0000000305057227 */ /* 0x000fd000078e0004 */
[----:B------:R-:W-:Y:S02]  /*0310*/  @P1 IADD3 R6, PT, PT, R6, 0x1, RZ ;  /* 0x0000000106061810 */ /* 0x000fe40007ffe0ff */
[----:B------:R-:W-:Y:S02]  /*0320*/  @!P2 LOP3.LUT R6, RZ, UR5, RZ, 0x33, !PT ;  /* 0x00000005ff06ac12 */ /* 0x000fe4000f8e33ff */
[----:B------:R-:W-:Y:S02]  /*0330*/  ISETP.GE.U32.AND P2, PT, R2, UR4, PT ;  /* 0x0000000402007c0c */ /* 0x000fe4000bf46070 */
[----:B------:R-:W-:Y:S01]  /*0340*/  ISETP.NE.U32.AND P1, PT, RZ, UR4, PT ;  /* 0x00000004ff007c0c */ /* 0x000fe2000bf25070 */
[----:B------:R-:W-:-:S04]  /*0350*/  IMAD.HI.U32 R5, R5, R6, RZ ;  /* 0x0000000605057227 */ /* 0x000fc800078e00ff */
[----:B------:R-:W-:-:S04]  /*0360*/  IMAD.MOV R5, RZ, RZ, -R5 ;  /* 0x000000ffff057224 */ /* 0x000fc800078e0a05 */
[----:B------:R-:W-:Y:S02]  /*0370*/  IMAD R0, R5, UR9, R6 ;  /* 0x0000000905007c24 */ /* 0x000fe4000f8e0206 */
[----:B------:R-:W-:Y:S02]  /*0380*/  @P2 IADD3 R2, PT, PT, R2, -UR4, RZ ;  /* 0x8000000402022c10 */ /* 0x000fe4000fffe0ff */
[----:B------:R-:W-:Y:S02]  /*0390*/  @P2 IADD3 R28, PT, PT, R28, 0x1, RZ ;  /* 0x000000011c1c2810 */ /* 0x000fe40007ffe0ff */
[----:B------:R-:W-:Y:S02]  /*03a0*/  ISETP.GE.U32.AND P3, PT, R0, UR9, PT ;  /* 0x0000000900007c0c */ /* 0x000fe4000bf66070 */
[----:B------:R-:W-:-:S11]  /*03b0*/  ISETP.GE.U32.AND P0, PT, R2, UR4, PT ;  /* 0x0000000402007c0c */ /* 0x000fd6000bf06070 */
        /* <DEDUP_REMOVED lines=10> */
[----:B------:R-:W1:Y:S07]  /*0460*/  LDCU.64 UR8, c[0x0][0x358] ;  /* 0x00006b00ff0877ac */ /* 0x000e6e0008000a00 */
[----:B------:R-:W2:Y:S08]  /*0470*/  LDC.64 R4, c[0x0][0x388] ;  /* 0x0000e200ff047b82 */ /* 0x000eb00000000a00 */
[----:B------:R-:W3:Y:S08]  /*0480*/  LDC.64 R6, c[0x0][0x3d8] ;  /* 0x0000f600ff067b82 */ /* 0x000ef00000000a00 */
[----:B------:R-:W4:Y:S01]  /*0490*/  LDC.64 R8, c[0x0][0x3e0] ;  /* 0x0000f800ff087b82 */ /* 0x000f220000000a00 */
[----:B0-----:R-:W-:-:S07]  /*04a0*/  IMAD.WIDE R2, R28, 0x8, R2 ;  /* 0x000000081c027825 */ /* 0x001fce00078e0202 */
[----:B------:R-:W0:Y:S01]  /*04b0*/  LDC.64 R10, c[0x0][0x3f0] ;  /* 0x0000fc00ff0a7b82 */ /* 0x000e220000000a00 */
[----:B-1----:R-:W5:Y:S01]  /*04c0*/  LDG.E.64 R2, desc[UR8][R2.64] ;  /* 0x0000000802027981 */ /* 0x002f62000c1e1b00 */
[----:B--2---:R-:W-:-:S06]  /*04d0*/  IMAD.WIDE R4, R0, 0x8, R4 ;  /* 0x0000000800047825 */ /* 0x004fcc00078e0204 */
[----:B------:R-:W1:Y:S01]  /*04e0*/  LDC.64 R12, c[0x0][0x3c8] ;  /* 0x0000f200ff0c7b82 */ /* 0x000e620000000a00 */
[----:B------:R-:W2:Y:S01]  /*04f0*/  LDG.E.64 R4, desc[UR8][R4.64] ;  /* 0x0000000804047981 */ /* 0x000ea2000c1e1b00 */
[----:B---3--:R-:W-:Y:S01]  /*0500*/  DADD R14, R6, R6 ;  /* 0x00000000060e7229 */ /* 0x008fe20000000006 */
[----:B------:R-:W-:Y:S01]  /*0510*/  UIMAD UR4, UR11, UR12, URZ ;  /* 0x0000000c0b0472a4 */ /* 0x000fe2000f8e02ff */
[----:B------:R-:W3:Y:S01]  /*0520*/  LDCU.64 UR14, c[0x0][0x400] ;  /* 0x00008000ff0e77ac */ /* 0x000ee20008000a00 */
[----:B----4-:R-:W-:-:S03]  /*0530*/  DADD R22, R8, R8 ;  /* 0x0000000008167229 */ /* 0x010fc60000000008 */
[----:B------:R-:W4:Y:S01]  /*0540*/  LDC.64 R16, c[0x0][0x3d0] ;  /* 0x0000f400ff107b82 */ /* 0x000f220000000a00 */
[----:B------:R-:W-:Y:S01]  /*0550*/  ISETP.NE.U32.AND P2, PT, RZ, UR4, PT ;  /* 0x00000004ff007c0c */ /* 0x000fe2000bf45070 */
[----:B------:R-:W3:Y:S01]  /*0560*/  LDCU.128 UR16, c[0x0][0x3b0] ;  /* 0x00007600ff1077ac */ /* 0x000ee20008000c00 */
[----:B0-----:R-:W-:Y:S02]  /*0570*/  DADD R20, -R14, R10 ;  /* 0x000000000e147229 */ /* 0x001fe4000000010a */
[----:B-1----:R-:W-:-:S08]  /*0580*/  DFMA R18, R12, -2, -R14 ;  /* 0xc00000000c12782b */ /* 0x002fd0000000080e */
[----:B------:R-:W-:Y:S02]  /*0590*/  DADD R18, R18, R22 ;  /* 0x0000000012127229 */ /* 0x000fe40000000016 */
[----:B-----5:R-:W-:-:S08]  /*05a0*/  DFMA R20, R2, R20, R6 ;  /* 0x000000140214722b */ /* 0x020fd00000000006 */
[----:B--2---:R-:W-:Y:S02]  /*05b0*/  DFMA R18, R4, R18, R20 ;  /* 0x000000120412722b */ /* 0x004fe40000000014 */
[C---:B------:R-:W-:Y:S02]  /*05c0*/  DADD R20, R12.reuse, R12 ;  /* 0x000000000c147229 */ /* 0x040fe4000000000c */
[----:B----4-:R-:W-:Y:S02]  /*05d0*/  DFMA R12, R12, -2, R16 ;  /* 0xc00000000c0c782b */ /* 0x010fe40000000010 */
[----:B------:R-:W-:-:S04]  /*05e0*/  DMUL R26, R4, R4 ;  /* 0x00000004041a7228 */ /* 0x000fc80000000000 */
[----:B------:R-:W-:Y:S02]  /*05f0*/  DADD R24, R20, -R16 ;  /* 0x0000000014187229 */ /* 0x000fe40000000810 */
[----:B------:R-:W-:Y:S01]  /*0600*/  DADD R14, -R14, R12 ;  /* 0x000000000e0e7229 */ /* 0x000fe2000000010c */
[----:B------:R-:W0:Y:S05]  /*0610*/  LDC.64 R16, c[0x0][0x3f8] ;  /* 0x0000fe00ff107b82 */ /* 0x000e2a0000000a00 */
[----:B------:R-:W-:Y:S02]  /*0620*/  DADD R24, R24, R6 ;  /* 0x0000000018187229 */ /* 0x000fe40000000006 */
[----:B------:R-:W-:-:S06]  /*0630*/  DFMA R14, R8, 4, R14 ;  /* 0x40100000080e782b */ /* 0x000fcc000000000e */
[----:B------:R-:W-:Y:S01]  /*0640*/  DADD R24, -R22, R24 ;  /* 0x0000000016187229 */ /* 0x000fe20000000118 */
[----:B------:R-:W1:Y:S01]  /*0650*/  LDC.64 R22, c[0x0][0x3e8] ;  /* 0x0000fa00ff167b82 */ /* 0x000e620000000a00 */
[----:B0-----:R-:W-:-:S06]  /*0660*/  DADD R16, R16, R16 ;  /* 0x0000000010107229 */ /* 0x001fcc0000000010 */
[--C-:B-1----:R-:W-:Y:S02]  /*0670*/  DADD R24, R24, R22.reuse ;  /* 0x0000000018187229 */ /* 0x102fe40000000016 */
[----:B------:R-:W-:-:S06]  /*0680*/  DADD R12, R22, R22 ;  /* 0x00000000160c7229 */ /* 0x000fcc0000000016 */
[----:B------:R-:W-:Y:S01]  /*0690*/  DFMA R18, R26, R24, R18 ;  /* 0x000000181a12722b */ /* 0x000fe20000000012 */
[----:B------:R-:W0:Y:S01]  /*06a0*/  I2F.U32.RP R26, UR4 ;  /* 0x00000004001a7d06 */ /* 0x000e220008209000 */
[----:B------:R-:W-:Y:S02]  /*06b0*/  DADD R12, R14, -R12 ;  /* 0x000000000e0c7229 */ /* 0x000fe4000000080c */
[----:B------:R-:W-:-:S06]  /*06c0*/  DMUL R14, R2, R4 ;  /* 0x00000004020e7228 */ /* 0x000fcc0000000000 */
[----:B------:R-:W-:Y:S02]  /*06d0*/  DADD R12, R12, R10 ;  /* 0x000000000c0c7229 */ /* 0x000fe4000000000a */
[----:B------:R-:W-:Y:S01]  /*06e0*/  DMUL R22, R4, R14 ;  /* 0x0000000e04167228 */ /* 0x000fe20000000000 */
[----:B0-----:R-:W0:Y:S05]  /*06f0*/  MUFU.RCP R26, R26 ;  /* 0x0000001a001a7308 */ /* 0x001e2a0000001000 */
[----:B------:R-:W-:-:S08]  /*0700*/  DADD R24, R12, -R16 ;  /* 0x000000000c187229 */ /* 0x000fd00000000810 */
[----:B---3--:R-:W-:Y:S01]  /*0710*/  DADD R24, R24, UR14 ;  /* 0x0000000e18187e29 */ /* 0x008fe20008000000 */
[----:B0-----:R-:W-:-:S07]  /*0720*/  IADD3 R12, PT, PT, R26, 0xffffffe, RZ ;  /* 0x0ffffffe1a0c7810 */ /* 0x001fce0007ffe0ff */
[----:B------:R-:W-:Y:S01]  /*0730*/  DFMA R18, R22, R24, R18 ;  /* 0x000000181612722b */ /* 0x000fe20000000012 */
[----:B------:R-:W0:Y:S01]  /*0740*/  LDC.64 R26, c[0x0][0x390] ;  /* 0x0000e400ff1a7b82 */ /* 0x000e220000000a00 */
[----:B------:R-:W1:Y:S01]  /*0750*/  I2F.U32.RP R23, UR10 ;  /* 0x0000000a00177d06 */ /* 0x000e620008209000 */
[----:B------:R-:W-:-:S07]  /*0760*/  IMAD R25, RZ, RZ, -UR4 ;  /* 0x80000004ff197e24 */ /* 0x000fce000f8e02ff */
[----:B------:R2:W3:Y:S08]  /*0770*/  F2I.FTZ.U32.TRUNC.NTZ R13, R12 ;  /* 0x0000000c000d7305 */ /* 0x0004f0000021f000 */
[----:B-1----:R-:W1:Y:S01]  /*0780*/  MUFU.RCP R23, R23 ;  /* 0x0000001700177308 */ /* 0x002e620000001000 */
[----:B--2---:R-:W-:Y:S01]  /*0790*/  MOV R12, RZ ;  /* 0x000000ff000c7202 */ /* 0x004fe20000000f00 */
[----:B---3--:R-:W-:-:S04]  /*07a0*/  IMAD R25, R25, R13, RZ ;  /* 0x0000000d19197224 */ /* 0x008fc800078e02ff */
[----:B------:R-:W-:-:S06]  /*07b0*/  IMAD.HI.U32 R22, R13, R25, R12 ;  /* 0x000000190d167227 */ /* 0x000fcc00078e000c */
[----:B------:R-:W-:-:S04]  /*07c0*/  IMAD.HI.U32 R22, R22, R29, RZ ;  /* 0x0000001d16167227 */ /* 0x000fc800078e00ff */
[----:B-1----:R-:W-:Y:S01]  /*07d0*/  VIADD R13, R23, 0xffffffe ;  /* 0x0ffffffe170d7836 */ /* 0x002fe20000000000 */
[----:B------:R-:W-:-:S05]  /*07e0*/  IADD3 R12, PT, PT, -R22, RZ, RZ ;  /* 0x000000ff160c7210 */ /* 0x000fca0007ffe1ff */
[----:B------:R-:W-:Y:S01]  /*07f0*/  IMAD R12, R12, UR4, R29 ;  /* 0x000000040c0c7c24 */ /* 0x000fe2000f8e021d */
[----:B------:R-:W1:Y:S04]  /*0800*/  F2I.FTZ.U32.TRUNC.NTZ R13, R13 ;  /* 0x0000000d000d7305 */ /* 0x000e68000021f000 */
[----:B------:R-:W-:Y:S02]  /*0810*/  ISETP.GE.U32.AND P0, PT, R12, UR4, PT ;  /* 0x000000040c007c0c */ /* 0x000fe4000bf06070 */
[----:B-1----:R-:W-:-:S11]  /*0820*/  IADD3 R24, PT, PT, RZ, -R13, RZ ;  /* 0x8000000dff187210 */ /* 0x002fd60007ffe0ff */
[----:B------:R-:W-:Y:S02]  /*0830*/  @P0 IADD3 R12, PT, PT, R12, -UR4, RZ ;  /* 0x800000040c0c0c10 */ /* 0x000fe4000fffe0ff */
[----:B------:R-:W-:Y:S02]  /*0840*/  @P0 IADD3 R22, PT, PT, R22, 0x1, RZ ;  /* 0x0000000116160810 */ /* 0x000fe40007ffe0ff */
[----:B------:R-:W-:Y:S01]  /*0850*/  ISETP.GE.U32.AND P1, PT, R12, UR4, PT ;  /* 0x000000040c007c0c */ /* 0x000fe2000bf26070 */
[----:B------:R-:W-:-:S04]  /*0860*/  IMAD.MOV.U32 R12, RZ, RZ, R24 ;  /* 0x000000ffff0c7224 */ /* 0x000fc800078e0018 */
[----:B------:R-:W-:Y:S01]  /*0870*/  IMAD R23, R12, UR10, RZ ;  /* 0x0000000a0c177c24 */ /* 0x000fe2000f8e02ff */
[----:B------:R-:W-:-:S05]  /*0880*/  MOV R12, RZ ;  /* 0x000000ff000c7202 */ /* 0x000fca0000000f00 */
[----:B------:R-:W-:-:S04]  /*0890*/  IMAD.HI.U32 R23, R13, R23, R12 ;  /* 0x000000170d177227 */ /* 0x000fc800078e000c */
[----:B------:R-:W-:Y:S01]  /*08a0*/  @P1 VIADD R22, R22, 0x1 ;  /* 0x0000000116161836 */ /* 0x000fe20000000000 */
[----:B------:R-:W-:Y:S02]  /*08b0*/  @!P2 LOP3.LUT R22, RZ, UR4, RZ, 0x33, !PT ;  /* 0x00000004ff16ac12 */ /* 0x000fe4000f8e33ff */
[----:B------:R-:W-:-:S03]  /*08c0*/  ISETP.NE.U32.AND P1, PT, RZ, UR10, PT ;  /* 0x0000000aff007c0c */ /* 0x000fc6000bf25070 */
[----:B------:R-:W-:-:S05]  /*08d0*/  IMAD.HI.U32 R23, R23, R22, RZ ;  /* 0x0000001617177227 */ /* 0x000fca00078e00ff */
[----:B------:R-:W-:-:S05]  /*08e0*/  IADD3 R23, PT, PT, -R23, RZ, RZ ;  /* 0x000000ff17177210 */ /* 0x000fca0007ffe1ff */
[----:B------:R-:W-:Y:S02]  /*08f0*/  IMAD R13, R23, UR10, R22 ;  /* 0x0000000a170d7c24 */ /* 0x000fe4000f8e0216 */
[----:B------:R-:W1:Y:S03]  /*0900*/  LDC.64 R22, c[0x0][0x3a8] ;  /* 0x0000ea00ff167b82 */ /* 0x000e660000000a00 */
[----:B------:R-:W-:-:S13]  /*0910*/  ISETP.GE.U32.AND P0, PT, R13, UR10, PT ;  /* 0x0000000a0d007c0c */ /* 0x000fda000bf06070 */
[----:B------:R-:W-:-:S04]  /*0920*/  @P0 IADD3 R13, PT, PT, R13, -UR10, RZ ;  /* 0x8000000a0d0d0c10 */ /* 0x000fc8000fffe0ff */
[----:B------:R-:W-:-:S13]  /*0930*/  ISETP.GE.U32.AND P0, PT, R13, UR10, PT ;  /* 0x0000000a0d007c0c */ /* 0x000fda000bf06070 */
[----:B------:R-:W-:Y:S01]  /*0940*/  @P0 VIADD R13, R13, -UR10 ;  /* 0x8000000a0d0d0c36 */ /* 0x000fe20008000000 */
[----:B------:R-:W-:-:S05]  /*0950*/  @!P1 LOP3.LUT R13, RZ, UR10, RZ, 0x33, !PT ;  /* 0x0000000aff0d9c12 */ /* 0x000fca000f8e33ff */
[----:B0-----:R-:W-:-:S05]  /*0960*/  IMAD.WIDE R26, R13, 0x8, R26 ;  /* 0x000000080d1a7825 */ /* 0x001fca00078e021a */
[----:B------:R-:W2:Y:S01]  /*0970*/  LDG.E.64 R24, desc[UR8][R26.64] ;  /* 0x000000081a187981 */ /* 0x000ea2000c1e1b00 */
[----:B------:R-:W-:Y:S01]  /*0980*/  DADD R4, -R2, R4 ;  /* 0x0000000002047229 */ /* 0x000fe20000000104 */
[----:B------:R-:W-:Y:S01]  /*0990*/  ISETP.NE.U32.AND P2, PT, RZ, UR12, PT ;  /* 0x0000000cff007c0c */ /* 0x000fe2000bf45070 */
[----:B------:R-:W-:Y:S02]  /*09a0*/  DFMA R6, R6, 4, R20 ;  /* 0x401000000606782b */ /* 0x000fe40000000014 */
[----:B--2---:R-:W-:-:S08]  /*09b0*/  DADD R24, -R2, R24 ;  /* 0x0000000002187229 */ /* 0x004fd00000000118 */
[----:B------:R-:W-:-:S08]  /*09c0*/  DMUL R24, R24, UR16 ;  /* 0x0000001018187c28 */ /* 0x000fd00008000000 */
[----:B-1----:R-:W-:Y:S02]  /*09d0*/  DFMA R4, R4, R22, R24 ;  /* 0x000000160404722b */ /* 0x002fe40000000018 */
[----:B------:R-:W0:Y:S08]  /*09e0*/  I2F.U32.RP R24, UR12 ;  /* 0x0000000c00187d06 */ /* 0x000e300008209000 */
[----:B0-----:R-:W0:Y:S02]  /*09f0*/  MUFU.RCP R24, R24 ;  /* 0x0000001800187308 */ /* 0x001e240000001000 */
[----:B0-----:R-:W-:-:S06]  /*0a00*/  IADD3 R22, PT, PT, R24, 0xffffffe, RZ ;  /* 0x0ffffffe18167810 */ /* 0x001fcc0007ffe0ff */
[----:B------:R0:W1:Y:S02]  /*0a10*/  F2I.FTZ.U32.TRUNC.NTZ R23, R22 ;  /* 0x0000001600177305 */ /* 0x000064000021f000 */
[----:B0-----:R-:W-:Y:S01]  /*0a20*/  IMAD.MOV.U32 R22, RZ, RZ, RZ ;  /* 0x000000ffff167224 */ /* 0x001fe200078e00ff */
[----:B-1----:R-:W-:-:S05]  /*0a30*/  IADD3 R25, PT, PT, RZ, -R23, RZ ;  /* 0x80000017ff197210 */ /* 0x002fca0007ffe0ff */
[----:B------:R-:W-:-:S04]  /*0a40*/  IMAD R25, R25, UR12, RZ ;  /* 0x0000000c19197c24 */ /* 0x000fc8000f8e02ff */
[----:B------:R-:W-:Y:S02]  /*0a50*/  IMAD.HI.U32 R12, R23, R25, R22 ;  /* 0x00000019170c7227 */ /* 0x000fe400078e0016 */
[----:B------:R-:W0:Y:S04]  /*0a60*/  I2F.U32.RP R25, UR11 ;  /* 0x0000000b00197d06 */ /* 0x000e280008209000 */
[----:B------:R-:W-:-:S05]  /*0a70*/  IMAD.HI.U32 R12, R12, R29, RZ ;  /* 0x0000001d0c0c7227 */ /* 0x000fca00078e00ff */
[----:B------:R-:W-:-:S05]  /*0a80*/  IADD3 R24, PT, PT, -R12, RZ, RZ ;  /* 0x000000ff0c187210 */ /* 0x000fca0007ffe1ff */
[----:B------:R-:W-:Y:S01]  /*0a90*/  IMAD R24, R24, UR12, R29 ;  /* 0x0000000c18187c24 */ /* 0x000fe2000f8e021d */
[----:B0-----:R-:W0:Y:S04]  /*0aa0*/  MUFU.RCP R25, R25 ;  /* 0x0000001900197308 */ /* 0x001e280000001000 */
[----:B------:R-:W-:Y:S02]  /*0ab0*/  ISETP.GE.U32.AND P0, PT, R24, UR12, PT ;  /* 0x0000000c18007c0c */ /* 0x000fe4000bf06070 */
[----:B0-----:R-:W-:-:S11]  /*0ac0*/  IADD3 R22, PT, PT, R25, 0xffffffe, RZ ;  /* 0x0ffffffe19167810 */ /* 0x001fd60007ffe0ff */
[----:B------:R-:W-:Y:S01]  /*0ad0*/  @P0 VIADD R24, R24, -UR12 ;  /* 0x8000000c18180c36 */ /* 0x000fe20008000000 */
[----:B------:R-:W-:Y:S01]  /*0ae0*/  @P0 IADD3 R12, PT, PT, R12, 0x1, RZ ;  /* 0x000000010c0c0810 */ /* 0x000fe20007ffe0ff */
[----:B------:R0:W1:Y:S03]  /*0af0*/  F2I.FTZ.U32.TRUNC.NTZ R23, R22 ;  /* 0x0000001600177305 */ /* 0x000066000021f000 */
[----:B------:R-:W-:Y:S02]  /*0b00*/  ISETP.GE.U32.AND P1, PT, R24, UR12, PT ;  /* 0x0000000c18007c0c */ /* 0x000fe4000bf26070 */
[----:B0-----:R-:W-:Y:S02]  /*0b10*/  MOV R22, RZ ;  /* 0x000000ff00167202 */ /* 0x001fe40000000f00 */
[----:B-1----:R-:W-:-:S09]  /*0b20*/  IADD3 R24, PT, PT, RZ, -R23, RZ ;  /* 0x80000017ff187210 */ /* 0x002fd20007ffe0ff */
[----:B------:R-:W-:Y:S01]  /*0b30*/  @P1 VIADD R12, R12, 0x1 ;  /* 0x000000010c0c1836 */ /* 0x000fe20000000000 */
[----:B------:R-:W-:Y:S02]  /*0b40*/  @!P2 LOP3.LUT R12, RZ, UR12, RZ, 0x33, !PT ;  /* 0x0000000cff0cac12 */ /* 0x000fe4000f8e33ff */
[----:B------:R-:W-:Y:S01]  /*0b50*/  ISETP.NE.U32.AND P1, PT, RZ, UR11, PT ;  /* 0x0000000bff007c0c */ /* 0x000fe2000bf25070 */
[----:B------:R-:W-:-:S04]  /*0b60*/  IMAD R21, R24, UR11, RZ ;  /* 0x0000000b18157c24 */ /* 0x000fc8000f8e02ff */
[----:B------:R-:W-:Y:S02]  /*0b70*/  IMAD.HI.U32 R23, R23, R21, R22 ;  /* 0x0000001517177227 */ /* 0x000fe400078e0016 */
[----:B------:R-:W0:Y:S04]  /*0b80*/  LDC.64 R20, c[0x0][0x3a0] ;  /* 0x0000e800ff147b82 */ /* 0x000e280000000a00 */
[----:B------:R-:W-:-:S05]  /*0b90*/  IMAD.HI.U32 R23, R23, R12, RZ ;  /* 0x0000000c17177227 */ /* 0x000fca00078e00ff */
[----:B------:R-:W-:-:S05]  /*0ba0*/  IADD3 R23, PT, PT, -R23, RZ, RZ ;  /* 0x000000ff17177210 */ /* 0x000fca0007ffe1ff */
[----:B------:R-:W-:Y:S02]  /*0bb0*/  IMAD R25, R23, UR11, R12 ;  /* 0x0000000b17197c24 */ /* 0x000fe4000f8e020c */
[----:B------:R-:W1:Y:S03]  /*0bc0*/  LDC.64 R22, c[0x0][0x398] ;  /* 0x0000e600ff167b82 */ /* 0x000e660000000a00 */
[----:B------:R-:W-:-:S13]  /*0bd0*/  ISETP.GE.U32.AND P0, PT, R25, UR11, PT ;  /* 0x0000000b19007c0c */ /* 0x000fda000bf06070 */
[----:B------:R-:W-:-:S05]  /*0be0*/  @P0 VIADD R25, R25, -UR11 ;  /* 0x8000000b19190c36 */ /* 0x000fca0008000000 */
[----:B------:R-:W-:-:S13]  /*0bf0*/  ISETP.GE.U32.AND P0, PT, R25, UR11, PT ;  /* 0x0000000b19007c0c */ /* 0x000fda000bf06070 */
[----:B------:R-:W-:Y:S02]  /*0c00*/  @P0 IADD3 R25, PT, PT, R25, -UR11, RZ ;  /* 0x8000000b19190c10 */ /* 0x000fe4000fffe0ff */
[----:B------:R-:W-:-:S05]  /*0c10*/  @!P1 LOP3.LUT R25, RZ, UR11, RZ, 0x33, !PT ;  /* 0x0000000bff199c12 */ /* 0x000fca000f8e33ff */
[----:B-1----:R-:W-:Y:S01]  /*0c20*/  IMAD.WIDE R22, R25, 0x8, R22 ;  /* 0x0000000819167825 */ /* 0x002fe200078e0216 */
[----:B------:R-:W-:-:S05]  /*0c30*/  IADD3 R12, PT, PT, -R12, RZ, RZ ;  /* 0x000000ff0c0c7210 */ /* 0x000fca0007ffe1ff */
[----:B------:R-:W2:Y:S01]  /*0c40*/  LDG.E.64 R22, desc[UR8][R22.64] ;  /* 0x0000000816167981 */ /* 0x000ea2000c1e1b00 */
[----:B------:R-:W-:-:S04]  /*0c50*/  IMAD R29, R12, UR12, R29 ;  /* 0x0000000c0c1d7c24 */ /* 0x000fc8000f8e021d */
[----:B0-----:R-:W-:-:S06]  /*0c60*/  IMAD.WIDE R20, R29, 0x8, R20 ;  /* 0x000000081d147825 */ /* 0x001fcc00078e0214 */
[----:B------:R-:W3:Y:S01]  /*0c70*/  LDG.E.64 R20, desc[UR8][R20.64] ;  /* 0x0000000814147981 */ /* 0x000ee2000c1e1b00 */
[----:B------:R-:W-:Y:S01]  /*0c80*/  DFMA R6, R8, -4, R6 ;  /* 0xc01000000806782b */ /* 0x000fe20000000006 */
[----:B------:R-:W-:Y:S01]  /*0c90*/  IMAD R13, R28, UR6, R13 ;  /* 0x000000061c0d7c24 */ /* 0x000fe2000f8e020d */
[----:B------:R-:W-:-:S03]  /*0ca0*/  DADD R10, R10, R10 ;  /* 0x000000000a0a7229 */ /* 0x000fc6000000000a */
[----:B------:R-:W-:-:S04]  /*0cb0*/  IMAD R0, R0, UR10, R13 ;  /* 0x0000000a00007c24 */ /* 0x000fc8000f8e020d */
[----:B------:R-:W-:Y:S01]  /*0cc0*/  IMAD R0, R0, UR11, R25 ;  /* 0x0000000b00007c24 */ /* 0x000fe2000f8e0219 */
[----:B------:R-:W-:Y:S01]  /*0cd0*/  DADD R10, R6, -R10 ;  /* 0x00000000060a7229 */ /* 0x000fe2000000080a */
[----:B------:R-:W0:Y:S02]  /*0ce0*/  LDC.64 R6, c[0x0][0x3c0] ;  /* 0x0000f000ff067b82 */ /* 0x000e240000000a00 */
[----:B------:R-:W-:-:S05]  /*0cf0*/  IMAD R29, R0, UR12, R29 ;  /* 0x0000000c001d7c24 */ /* 0x000fca000f8e021d */
[----:B------:R-:W-:Y:S02]  /*0d00*/  DADD R16, R16, R10 ;  /* 0x0000000010107229 */ /* 0x000fe4000000000a */
[----:B------:R-:W-:-:S06]  /*0d10*/  DADD R10, -R2, 1 ;  /* 0x3ff00000020a7429 */ /* 0x000fcc0000000100 */
[----:B------:R-:W-:Y:S02]  /*0d20*/  DFMA R16, R14, R16, R18 ;  /* 0x000000100e10722b */ /* 0x000fe40000000012 */
[----:B--2---:R-:W-:-:S08]  /*0d30*/  DADD R8, -R2, R22 ;  /* 0x0000000002087229 */ /* 0x004fd00000000116 */
[----:B------:R-:W-:Y:S01]  /*0d40*/  DFMA R22, R8, UR18, R4 ;  /* 0x0000001208167c2b */ /* 0x000fe20008000004 */
[----:B------:R-:W1:Y:S01]  /*0d50*/  LDC.64 R4, c[0x0][0x420] ;  /* 0x00010800ff047b82 */ /* 0x000e620000000a00 */
[C---:B------:R-:W-:Y:S02]  /*0d60*/  DADD R8, R2.reuse, R2 ;  /* 0x0000000002087229 */ /* 0x040fe40000000002 */
[----:B---3--:R-:W-:-:S06]  /*0d70*/  DADD R20, -R2, R20 ;  /* 0x0000000002147229 */ /* 0x008fcc0000000114 */
[----:B------:R-:W-:Y:S02]  /*0d80*/  DMUL R8, R8, R10 ;  /* 0x0000000a08087228 */ /* 0x000fe40000000000 */
[----:B0-----:R-:W-:-:S08]  /*0d90*/  DFMA R6, R20, R6, R22 ;  /* 0x000000061406722b */ /* 0x001fd00000000016 */
[----:B------:R-:W-:Y:S01]  /*0da0*/  DFMA R6, R16, R8, R6 ;  /* 0x000000081006722b */ /* 0x000fe20000000006 */
[----:B-1----:R-:W-:-:S06]  /*0db0*/  IMAD.WIDE R4, R29, 0x8, R4 ;  /* 0x000000081d047825 */ /* 0x002fcc00078e0204 */
[----:B------:R-:W-:Y:S01]  /*0dc0*/  STG.E.64 desc[UR8][R4.64], R6 ;  /* 0x0000000604007986 */ /* 0x000fe2000c101b08 */
[----:B------:R-:W-:Y:S05]  /*0dd0*/  EXIT ;  /* 0x000000000000794d */ /* 0x000fea0003800000 */
.L_x_71:
        /* <DEDUP_REMOVED lines=10> */
.L_x_183:


//--------------------- .text._Z14Mfunc4D_allo_aPdS_S_S_dddddddddddiiiiS_ --------------------------
	.section	.text._Z14Mfunc4D_allo_aPdS_S_S_dddddddddddiiiiS_,"ax",@progbits
	.align	128
        .global         _Z14Mfunc4D_allo_aPdS_S_S_dddddddddddiiiiS_
        .type           _Z14Mfunc4D_allo_aPdS_S_S_dddddddddddiiiiS_,@function
        .size           _Z14Mfunc4D_allo_aPdS_S_S_dddddddddddiiiiS_,(.L_x_184 - _Z14Mfunc4D_allo_aPdS_S_S_dddddddddddiiiiS_)
        .other          _Z14Mfunc4D_allo_aPdS_S_S_dddddddddddiiiiS_,@"STO_CUDA_ENTRY STV_DEFAULT"
_Z14Mfunc4D_allo_aPdS_S_S_dddddddddddiiiiS_:
.text._Z14Mfunc4D_allo_aPdS_S_S_dddddddddddiiiiS_:
        /* <DEDUP_REMOVED lines=34> */
[----:B------:R-:W3:Y:S01]  /*0220*/  LDCU.64 UR10, c[0x0][0x3f0] ;  /* 0x00007e00ff0a77ac */ /* 0x000ee20008000a00 */
[----:B------:R-:W-:Y:S01]  /*0230*/  ISETP.NE.U32.AND P2, PT, RZ, UR4, PT ;  /* 0x00000004ff007c0c */ /* 0x000fe2000bf45070 */
[----:B------:R-:W4:Y:S01]  /*0240*/  I2F.U32.RP R0, UR4 ;  /* 0x0000000400007d06 */ /* 0x000f220008209000 */
[----:B------:R-:W5:Y:S07]  /*0250*/  LDC.64 R18, c[0x0][0x3d0] ;  /* 0x0000f400ff127b82 */ /* 0x000f6e0000000a00 */
[----:B0-----:R-:W-:Y:S01]  /*0260*/  MUFU.RCP R7, R7 ;  /* 0x0000000700077308 */ /* 0x001fe20000001000 */
[----:B------:R-:W0:Y:S07]  /*0270*/  LDC.64 R8, c[0x0][0x3e0] ;  /* 0x0000f800ff087b82 */ /* 0x000e2e0000000a00 */
[----:B----4-:R-:W4:Y:S01]  /*0280*/  MUFU.RCP R0, R0 ;  /* 0x0000000000007308 */ /* 0x010f220000001000 */
[----:B------:R-:W2:Y:S08]  /*0290*/  LDC.64 R24, c[0x0][0x3b8] ;  /* 0x0000ee00ff187b82 */ /* 0x000eb00000000a00 */
[----:B------:R-:W3:Y:S01]  /*02a0*/  LDC.64 R20, c[0x0][0x3c0] ;  /* 0x0000f000ff147b82 */ /* 0x000ee20000000a00 */
[----:B----4-:R-:W-:-:S04]  /*02b0*/  VIADD R4, R0, 0xffffffe ;  /* 0x0ffffffe00047836 */ /* 0x010fc80000000000 */
[----:B------:R4:W1:Y:S02]  /*02c0*/  F2I.FTZ.U32.TRUNC.NTZ R5, R4 ;  /* 0x0000000400057305 */ /* 0x000864000021f000 */
[----:B----4-:R-:W-:Y:S01]  /*02d0*/  MOV R4, RZ ;  /* 0x000000ff00047202 */ /* 0x010fe20000000f00 */
[----:B-1----:R-:W-:-:S04]  /*02e0*/  IMAD R3, R3, R5, RZ ;  /* 0x0000000503037224 */ /* 0x002fc800078e02ff */
[----:B------:R-:W-:Y:S01]  /*02f0*/  IMAD.HI.U32 R6, R5, R3, R4 ;  /* 0x0000000305067227 */ /* 0x000fe200078e0004 */
[----:B------:R-:W-:-:S04]  /*0300*/  IADD3 R4, PT, PT, R7, 0xffffffe, RZ ;  /* 0x0ffffffe07047810 */ /* 0x000fc80007ffe0ff */
[----:B------:R1:W4:Y:S01]  /*0310*/  F2I.FTZ.U32.TRUNC.NTZ R5, R4 ;  /* 0x0000000400057305 */ /* 0x000322000021f000 */
[----:B------:R-:W-:-:S04]  /*0320*/  IMAD.HI.U32 R3, R6, R27, RZ ;  /* 0x0000001b06037227 */ /* 0x000fc800078e00ff */
[----:B------:R-:W-:-:S04]  /*0330*/  IMAD.MOV R0, RZ, RZ, -R3 ;  /* 0x000000ffff007224 */ /* 0x000fc800078e0a03 */
[----:B------:R-:W-:Y:S02]  /*0340*/  IMAD R0, R0, UR4, R27 ;  /* 0x0000000400007c24 */ /* 0x000fe4000f8e021b */
[----:B-1----:R-:W-:-:S03]  /*0350*/  IMAD.MOV.U32 R4, RZ, RZ, RZ ;  /* 0x000000ffff047224 */ /* 0x002fc600078e00ff */
[----:B------:R-:W-:Y:S01]  /*0360*/  ISETP.GE.U32.AND P0, PT, R0, UR4, PT ;  /* 0x0000000400007c0c */ /* 0x000fe2000bf06070 */
[----:B----4-:R-:W-:-:S04]  /*0370*/  IMAD.MOV R7, RZ, RZ, -R5 ;  /* 0x000000ffff077224 */ /* 0x010fc800078e0a05 */
[----:B------:R-:W-:-:S08]  /*0380*/  IMAD R7, R7, UR9, RZ ;  /* 0x0000000907077c24 */ /* 0x000fd0000f8e02ff */
[----:B------:R-:W-:Y:S02]  /*0390*/  @P0 IADD3 R0, PT, PT, R0, -UR4, RZ ;  /* 0x8000000400000c10 */ /* 0x000fe4000fffe0ff */
[----:B------:R-:W-:Y:S02]  /*03a0*/  @P0 IADD3 R3, PT, PT, R3, 0x1, RZ ;  /* 0x0000000103030810 */ /* 0x000fe40007ffe0ff */
[----:B------:R-:W-:Y:S01]  /*03b0*/  ISETP.GE.U32.AND P1, PT, R0, UR4, PT ;  /* 0x0000000400007c0c */ /* 0x000fe2000bf26070 */
[----:B------:R-:W-:Y:S02]  /*03c0*/  IMAD.HI.U32 R0, R5, R7, R4 ;  /* 0x0000000705007227 */ /* 0x000fe400078e0004 */
[----:B------:R-:W1:Y:S08]  /*03d0*/  LDC.64 R4, c[0x0][0x380] ;  /* 0x0000e000ff047b82 */ /* 0x000e700000000a00 */
[----:B------:R-:W4:Y:S02]  /*03e0*/  LDC.64 R6, c[0x0][0x3c8] ;  /* 0x0000f200ff067b82 */ /* 0x000f240000000a00 */
[----:B------:R-:W-:-:S02]  /*03f0*/  @P1 IADD3 R3, PT, PT, R3, 0x1, RZ ;  /* 0x0000000103031810 */ /* 0x000fc40007ffe0ff */
[----:B------:R-:W-:Y:S01]  /*0400*/  @!P2 LOP3.LUT R3, RZ, UR4, RZ, 0x33, !PT ;  /* 0x00000004ff03ac12 */ /* 0x000fe2000f8e33ff */
[----:B------:R-:W5:Y:S01]  /*0410*/  LDCU.64 UR4, c[0x0][0x358] ;  /* 0x00006b00ff0477ac */ /* 0x000f620008000a00 */
[----:B------:R-:W-:-:S03]  /*0420*/  ISETP.NE.U32.AND P1, PT, RZ, UR9, PT ;  /* 0x00000009ff007c0c */ /* 0x000fc6000bf25070 */
[----:B------:R-:W-:-:S05]  /*0430*/  IMAD.HI.U32 R0, R0, R3, RZ ;  /* 0x0000000300007227 */ /* 0x000fca00078e00ff */
[----:B------:R-:W-:Y:S01]  /*0440*/  IADD3 R0, PT, PT, -R0, RZ, RZ ;  /* 0x000000ff00007210 */ /* 0x000fe20007ffe1ff */
[----:B-1----:R-:W-:-:S04]  /*0450*/  IMAD.WIDE R4, R2, 0x8, R4 ;  /* 0x0000000802047825 */ /* 0x002fc800078e0204 */
[----:B------:R-:W-:Y:S02]  /*0460*/  IMAD R3, R0, UR9, R3 ;  /* 0x0000000900037c24 */ /* 0x000fe4000f8e0203 */
[----:B-----5:R-:W5:Y:S03]  /*0470*/  LDG.E.64 R4, desc[UR4][R4.64] ;  /* 0x0000000404047981 */ /* 0x020f66000c1e1b00 */
[----:B------:R-:W-:-:S13]  /*0480*/  ISETP.GE.U32.AND P0, PT, R3, UR9, PT ;  /* 0x0000000903007c0c */ /* 0x000fda000bf06070 */
[----:B------:R-:W-:-:S04]  /*0490*/  @P0 IADD3 R3, PT, PT, R3, -UR9, RZ ;  /* 0x8000000903030c10 */ /* 0x000fc8000fffe0ff */
[----:B------:R-:W-:-:S13]  /*04a0*/  ISETP.GE.U32.AND P0, PT, R3, UR9, PT ;  /* 0x0000000903007c0c */ /* 0x000fda000bf06070 */
[----:B------:R-:W-:Y:S01]  /*04b0*/  @P0 VIADD R3, R3, -UR9 ;  /* 0x8000000903030c36 */ /* 0x000fe20008000000 */
[----:B------:R-:W-:-:S05]  /*04c0*/  @!P1 LOP3.LUT R3, RZ, UR9, RZ, 0x33, !PT ;  /* 0x00000009ff039c12 */ /* 0x000fca000f8e33ff */
[----:B------:R-:W-:-:S06]  /*04d0*/  IMAD.WIDE R14, R3, 0x8, R14 ;  /* 0x00000008030e7825 */ /* 0x000fcc00078e020e */
[----:B------:R-:W3:Y:S01]  /*04e0*/  LDG.E.64 R14, desc[UR4][R14.64] ;  /* 0x000000040e0e7981 */ /* 0x000ee2000c1e1b00 */
[----:B----4-:R-:W-:Y:S02]  /*04f0*/  DADD R10, R6, R6 ;  /* 0x00000000060a7229 */ /* 0x010fe40000000006 */
[----:B------:R-:W-:-:S06]  /*0500*/  DADD R12, R18, R18 ;  /* 0x00000000120c7229 */ /* 0x000fcc0000000012 */
[----:B0-----:R-:W-:Y:S02]  /*0510*/  DADD R16, -R10, R8 ;  /* 0x000000000a107229 */ /* 0x001fe40000000108 */
[----:B--2---:R-:W-:-:S08]  /*0520*/  DFMA R22, R24, -2, -R10 ;  /* 0xc00000001816782b */ /* 0x004fd0000000080a */
[----:B------:R-:W-:Y:S01]  /*0530*/  DADD R22, R22, R12 ;  /* 0x0000000016167229 */ /* 0x000fe2000000000c */
[----:B------:R-:W0:Y:S08]  /*0540*/  I2F.U32.RP R26, UR7 ;  /* 0x00000007001a7d06 */ /* 0x000e300008209000 */
[----:B0-----:R-:W-:Y:S08]  /*0550*/  MUFU.RCP R26, R26 ;  /* 0x0000001a001a7308 */ /* 0x001ff00000001000 */
[----:B------:R-:W0:Y:S08]  /*0560*/  I2F.U32.RP R0, UR6 ;  /* 0x0000000600007d06 */ /* 0x000e300008209000 */
[----:B0-----:R-:W-:Y:S01]  /*0570*/  MUFU.RCP R0, R0 ;  /* 0x0000000000007308 */ /* 0x001fe20000001000 */
[----:B------:R-:W-:Y:S01]  /*0580*/  ISETP.NE.U32.AND P2, PT, RZ, UR7, PT ;  /* 0x00000007ff007c0c */ /* 0x000fe2000bf45070 */
[----:B-----5:R-:W-:-:S02]  /*0590*/  DFMA R10, R4, R16, R6 ;  /* 0x00000010040a722b */ /* 0x020fc40000000006 */
[----:B------:R-:W-:-:S06]  /*05a0*/  DADD R16, R24, R24 ;  /* 0x0000000018107229 */ /* 0x000fcc0000000018 */
[----:B---3--:R-:W-:Y:S02]  /*05b0*/  DFMA R10, R14, R22, R10 ;  /* 0x000000160e0a722b */ /* 0x008fe4000000000a */
[----:B------:R-:W-:-:S08]  /*05c0*/  DADD R22, R16, -R20 ;  /* 0x0000000010167229 */ /* 0x000fd00000000814 */
[----:B------:R-:W-:-:S08]  /*05d0*/  DADD R22, R22, R6 ;  /* 0x0000000016167229 */ /* 0x000fd00000000006 */
[----:B------:R-:W-:Y:S02]  /*05e0*/  DADD R12, -R12, R22 ;  /* 0x000000000c0c7229 */ /* 0x000fe40000000116 */
[----:B------:R-:W0:Y:S01]  /*05f0*/  LDC.64 R22, c[0x0][0x3d8] ;  /* 0x0000f600ff167b82 */ /* 0x000e220000000a00 */
[----:B------:R-:W-:-:S05]  /*0600*/  DMUL R28, R14, R14 ;  /* 0x0000000e0e1c7228 */ /* 0x000fca0000000000 */
[----:B0-----:R-:W-:-:S08]  /*0610*/  DADD R12, R12, R22 ;  /* 0x000000000c0c7229 */ /* 0x001fd00000000016 */
[----:B------:R-:W-:Y:S01]  /*0620*/  DFMA R12, R28, R12, R10 ;  /* 0x0000000c1c0c722b */ /* 0x000fe2000000000a */
[----:B------:R-:W-:-:S04]  /*0630*/  IADD3 R10, PT, PT, R26, 0xffffffe, RZ ;  /* 0x0ffffffe1a0a7810 */ /* 0x000fc80007ffe0ff */
[----:B------:R0:W1:Y:S01]  /*0640*/  F2I.FTZ.U32.TRUNC.NTZ R11, R10 ;  /* 0x0000000a000b7305 */ /* 0x000062000021f000 */
[----:B------:R-:W-:Y:S02]  /*0650*/  DFMA R20, R24, -2, R20 ;  /* 0xc00000001814782b */ /* 0x000fe40000000014 */
[----:B------:R-:W-:Y:S01]  /*0660*/  DADD R24, R6, R6 ;  /* 0x0000000006187229 */ /* 0x000fe20000000006 */
[----:B0-----:R-:W-:-:S07]  /*0670*/  IMAD.MOV.U32 R10, RZ, RZ, RZ ;  /* 0x000000ffff0a7224 */ /* 0x001fce00078e00ff */
[----:B------:R-:W-:Y:S01]  /*0680*/  DADD R20, -R24, R20 ;  /* 0x0000000018147229 */ /* 0x000fe20000000114 */
[----:B-1----:R-:W-:-:S05]  /*0690*/  IADD3 R28, PT, PT, RZ, -R11, RZ ;  /* 0x8000000bff1c7210 */ /* 0x002fca0007ffe0ff */
[----:B------:R-:W-:-:S04]  /*06a0*/  IMAD R25, R28, UR7, RZ ;  /* 0x000000071c197c24 */ /* 0x000fc8000f8e02ff */
[----:B------:R-:W-:-:S06]  /*06b0*/  IMAD.HI.U32 R24, R11, R25, R10 ;  /* 0x000000190b187227 */ /* 0x000fcc00078e000a */
[----:B------:R-:W-:-:S05]  /*06c0*/  IMAD.HI.U32 R24, R24, R27, RZ ;  /* 0x0000001b18187227 */ /* 0x000fca00078e00ff */
[----:B------:R-:W-:-:S05]  /*06d0*/  IADD3 R10, PT, PT, -R24, RZ, RZ ;  /* 0x000000ff180a7210 */ /* 0x000fca0007ffe1ff */
[----:B------:R-:W-:Y:S01]  /*06e0*/  IMAD R10, R10, UR7, R27 ;  /* 0x000000070a0a7c24 */ /* 0x000fe2000f8e021b */
[----:B------:R-:W-:-:S04]  /*06f0*/  IADD3 R11, PT, PT, R0, 0xffffffe, RZ ;  /* 0x0ffffffe000b7810 */ /* 0x000fc80007ffe0ff */
[C---:B------:R-:W-:Y:S02]  /*0700*/  ISETP.GE.U32.AND P0, PT, R10.reuse, UR7, PT ;  /* 0x000000070a007c0c */ /* 0x040fe4000bf06070 */
[----:B------:R-:W0:Y:S11]  /*0710*/  F2I.FTZ.U32.TRUNC.NTZ R11, R11 ;  /* 0x0000000b000b7305 */ /* 0x000e36000021f000 */
[----:B------:R-:W-:-:S05]  /*0720*/  @P0 VIADD R10, R10, -UR7 ;  /* 0x800000070a0a0c36 */ /* 0x000fca0008000000 */
[----:B------:R-:W-:Y:S02]  /*0730*/  ISETP.GE.U32.AND P1, PT, R10, UR7, PT ;  /* 0x000000070a007c0c */ /* 0x000fe4000bf26070 */
[----:B0-----:R-:W-:Y:S01]  /*0740*/  IADD3 R25, PT, PT, RZ, -R11, RZ ;  /* 0x8000000bff197210 */ /* 0x001fe20007ffe0ff */
[----:B------:R-:W-:Y:S01]  /*0750*/  @P0 VIADD R24, R24, 0x1 ;  /* 0x0000000118180836 */ /* 0x000fe20000000000 */
[----:B------:R-:W-:-:S03]  /*0760*/  MOV R10, RZ ;  /* 0x000000ff000a7202 */ /* 0x000fc60000000f00 */
[----:B------:R-:W-:-:S04]  /*0770*/  IMAD R25, R25, UR6, RZ ;  /* 0x0000000619197c24 */ /* 0x000fc8000f8e02ff */
[----:B------:R-:W-:Y:S02]  /*0780*/  IMAD.HI.U32 R25, R11, R25, R10 ;  /* 0x000000190b197227 */ /* 0x000fe400078e000a */
[----:B------:R-:W-:Y:S01]  /*0790*/  @P1 IADD3 R24, PT, PT, R24, 0x1, RZ ;  /* 0x0000000118181810 */ /* 0x000fe20007ffe0ff */
[----:B------:R-:W0:Y:S01]  /*07a0*/  LDC.64 R10, c[0x0][0x390] ;  /* 0x0000e400ff0a7b82 */ /* 0x000e220000000a00 */
        /* <DEDUP_REMOVED lines=8> */
[----:B------:R-:W-:-:S11]  /*0830*/  IADD3 R24, PT, PT, -R24, RZ, RZ ;  /* 0x000000ff18187210 */ /* 0x000fd60007ffe1ff */
[----:B------:R-:W-:Y:S02]  /*0840*/  @P0 IADD3 R0, PT, PT, R0, -UR6, RZ ;  /* 0x8000000600000c10 */ /* 0x000fe4000fffe0ff */
[----:B------:R-:W-:Y:S01]  /*0850*/  @!P1 LOP3.LUT R0, RZ, UR6, RZ, 0x33, !PT ;  /* 0x00000006ff009c12 */ /* 0x000fe2000f8e33ff */
[----:B------:R-:W-:Y:S02]  /*0860*/  IMAD R27, R24, UR7, R27 ;  /* 0x00000007181b7c24 */ /* 0x000fe4000f8e021b */
[----:B------:R-:W1:Y:S02]  /*0870*/  LDC.64 R24, c[0x0][0x398] ;  /* 0x0000e600ff187b82 */ /* 0x000e640000000a00 */
[----:B0-----:R-:W-:-:S06]  /*0880*/  IMAD.WIDE R10, R0, 0x8, R10 ;  /* 0x00000008000a7825 */ /* 0x001fcc00078e020a */
[----:B------:R-:W2:Y:S01]  /*0890*/  LDG.E.64 R10, desc[UR4][R10.64] ;  /* 0x000000040a0a7981 */ /* 0x000ea2000c1e1b00 */
[----:B-1----:R-:W-:-:S06]  /*08a0*/  IMAD.WIDE R24, R27, 0x8, R24 ;  /* 0x000000081b187825 */ /* 0x002fcc00078e0218 */
[----:B------:R-:W3:Y:S01]  /*08b0*/  LDG.E.64 R24, desc[UR4][R24.64] ;  /* 0x0000000418187981 */ /* 0x000ee2000c1e1b00 */
[----:B------:R-:W-:Y:S02]  /*08c0*/  DFMA R20, R18, 4, R20 ;  /* 0x401000001214782b */ /* 0x000fe40000000014 */
[----:B------:R-:W-:-:S08]  /*08d0*/  DADD R22, R22, R22 ;  /* 0x0000000016167229 */ /* 0x000fd00000000016 */
[----:B------:R-:W-:Y:S01]  /*08e0*/  DADD R22, R20, -R22 ;  /* 0x0000000014167229 */ /* 0x000fe20000000816 */
[----:B------:R-:W0:Y:S01]  /*08f0*/  LDC.64 R20, c[0x0][0x3e8] ;  /* 0x0000fa00ff147b82 */ /* 0x000e220000000a00 */
[----:B------:R-:W-:-:S06]  /*0900*/  DFMA R6, R6, 4, R16 ;  /* 0x401000000606782b */ /* 0x000fcc0000000010 */
[--C-:B------:R-:W-:Y:S02]  /*0910*/  DADD R22, R22, R8.reuse ;  /* 0x0000000016167229 */ /* 0x100fe40000000008 */
[----:B------:R-:W-:Y:S02]  /*0920*/  DADD R8, R8, R8 ;  /* 0x0000000008087229 */ /* 0x000fe40000000008 */
[----:B------:R-:W-:Y:S02]  /*0930*/  DFMA R6, R18, -4, R6 ;  /* 0xc01000001206782b */ /* 0x000fe40000000006 */
[----:B------:R-:W-:Y:S02]  /*0940*/  DMUL R16, R4, R14 ;  /* 0x0000000e04107228 */ /* 0x000fe40000000000 */
[----:B0-----:R-:W-:-:S04]  /*0950*/  DADD R20, R20, R20 ;  /* 0x0000000014147229 */ /* 0x001fc80000000014 */
[----:B------:R-:W-:Y:S02]  /*0960*/  DADD R6, R6, -R8 ;  /* 0x0000000006067229 */ /* 0x000fe40000000808 */
[----:B------:R-:W-:Y:S02]  /*0970*/  DADD R8, -R4, R14 ;  /* 0x0000000004087229 */ /* 0x000fe4000000010e */
[----:B------:R-:W-:Y:S02]  /*0980*/  DADD R22, R22, -R20 ;  /* 0x0000000016167229 */ /* 0x000fe40000000814 */
[----:B------:R-:W-:-:S06]  /*0990*/  DMUL R14, R14, R16 ;  /* 0x000000100e0e7228 */ /* 0x000fcc0000000000 */
[----:B------:R-:W-:Y:S02]  /*09a0*/  DADD R22, R22, UR10 ;  /* 0x0000000a16167e29 */ /* 0x000fe40008000000 */
[----:B------:R-:W-:Y:S02]  /*09b0*/  DADD R6, R20, R6 ;  /* 0x0000000014067229 */ /* 0x000fe40000000006 */
[----:B------:R-:W-:-:S04]  /*09c0*/  DADD R20, -R4, 1 ;  /* 0x3ff0000004147429 */ /* 0x000fc80000000100 */
[----:B------:R-:W-:Y:S02]  /*09d0*/  DFMA R12, R14, R22, R12 ;  /* 0x000000160e0c722b */ /* 0x000fe4000000000c */
[----:B------:R-:W-:Y:S01]  /*09e0*/  DADD R14, R4, R4 ;  /* 0x00000000040e7229 */ /* 0x000fe20000000004 */
[----:B------:R-:W-:-:S05]  /*09f0*/  IMAD R3, R2, UR9, R3 ;  /* 0x0000000902037c24 */ /* 0x000fca000f8e0203 */
[----:B------:R-:W-:Y:S02]  /*0a00*/  DFMA R6, R16, R6, R12 ;  /* 0x000000061006722b */ /* 0x000fe4000000000c */
[----:B------:R-:W-:Y:S01]  /*0a10*/  DMUL R14, R14, R20 ;  /* 0x000000140e0e7228 */ /* 0x000fe20000000000 */
[----:B------:R-:W-:-:S04]  /*0a20*/  IMAD R0, R3, UR6, R0 ;  /* 0x0000000603007c24 */ /* 0x000fc8000f8e0200 */
[----:B------:R-:W-:Y:S01]  /*0a30*/  IMAD R27, R0, UR7, R27 ;  /* 0x00000007001b7c24 */ /* 0x000fe2000f8e021b */
[----:B--2---:R-:W-:-:S08]  /*0a40*/  DADD R10, -R4, R10 ;  /* 0x00000000040a7229 */ /* 0x004fd0000000010a */
[----:B------:R-:W-:Y:S02]  /*0a50*/  DMUL R18, R10, UR14 ;  /* 0x0000000e0a127c28 */ /* 0x000fe40008000000 */
[----:B------:R-:W0:Y:S06]  /*0a60*/  LDC.64 R10, c[0x0][0x3b0] ;  /* 0x0000ec00ff0a7b82 */ /* 0x000e2c0000000a00 */
[----:B------:R-:W-:Y:S02]  /*0a70*/  DFMA R18, R8, UR12, R18 ;  /* 0x0000000c08127c2b */ /* 0x000fe40008000012 */
[----:B------:R-:W1:Y:S01]  /*0a80*/  LDC.64 R8, c[0x0][0x408] ;  /* 0x00010200ff087b82 */ /* 0x000e620000000a00 */
[----:B---3--:R-:W-:-:S08]  /*0a90*/  DADD R24, -R4, R24 ;  /* 0x0000000004187229 */ /* 0x008fd00000000118 */
[----:B0-----:R-:W-:-:S08]  /*0aa0*/  DFMA R10, R24, R10, R18 ;  /* 0x0000000a180a722b */ /* 0x001fd00000000012 */
[----:B------:R-:W-:Y:S01]  /*0ab0*/  DFMA R6, R6, R14, R10 ;  /* 0x0000000e0606722b */ /* 0x000fe2000000000a */
[----:B-1----:R-:W-:-:S06]  /*0ac0*/  IMAD.WIDE R8, R27, 0x8, R8 ;  /* 0x000000081b087825 */ /* 0x002fcc00078e0208 */
[----:B------:R-:W-:Y:S01]  /*0ad0*/  STG.E.64 desc[UR4][R8.64], R6 ;  /* 0x0000000608007986 */ /* 0x000fe2000c101b04 */
[----:B------:R-:W-:Y:S05]  /*0ae0*/  EXIT ;  /* 0x000000000000794d */ /* 0x000fea0003800000 */
.L_x_72:
        /* <DEDUP_REMOVED lines=9> */
.L_x_184:


//--------------------- .text._Z14Mfunc3D_allo_aPdS_S_ddddddddddiiiS_ --------------------------
	.section	.text._Z14Mfunc3D_allo_aPdS_S_ddddddddddiiiS_,"ax",@progbits
	.align	128
        .global         _Z14Mfunc3D_allo_aPdS_S_ddddddddddiiiS_
        .type           _Z14Mfunc3D_allo_aPdS_S_ddddddddddiiiS_,@function
        .size           _Z14Mfunc3D_allo_aPdS_S_ddddddddddiiiS_,(.L_x_185 - _Z14Mfunc3D_allo_aPdS_S_ddddddddddiiiS_)
        .other          _Z14Mfunc3D_allo_aPdS_S_ddddddddddiiiS_,@"STO_CUDA_ENTRY STV_DEFAULT"
_Z14Mfunc3D_allo_aPdS_S_ddddddddddiiiS_:
.text._Z14Mfunc3D_allo_aPdS_S_ddddddddddiiiS_:
        /* <DEDUP_REMOVED lines=66> */
[----:B------:R-:W1:Y:S01]  /*0420*/  LDCU.64 UR6, c[0x0][0x358] ;  /* 0x00006b00ff0677ac */ /* 0x000e620008000a00 */
[----:B------:R-:W2:Y:S06]  /*0430*/  LDCU.128 UR12, c[0x0][0x390] ;  /* 0x00007200ff0c77ac */ /* 0x000eac0008000c00 */
[----:B------:R-:W3:Y:S01]  /*0440*/  LDC.64 R10, c[0x0][0x388] ;  /* 0x0000e200ff0a7b82 */ /* 0x000ee20000000a00 */
[----:B------:R-:W-:Y:S01]  /*0450*/  VIADD R3, R2, -UR8 ;  /* 0x8000000802037c36 */ /* 0x000fe20008000000 */
[----:B------:R-:W4:Y:S06]  /*0460*/  LDCU.128 UR20, c[0x0][0x3b0] ;  /* 0x00007600ff1477ac */ /* 0x000f2c0008000c00 */
[----:B------:R-:W5:Y:S08]  /*0470*/  LDC.64 R14, c[0x0][0x3a8] ;  /* 0x0000ea00ff0e7b82 */ /* 0x000f700000000a00 */
[----:B------:R-:W4:Y:S01]  /*0480*/  LDC.64 R4, c[0x0][0x3c0] ;  /* 0x0000f000ff047b82 */ /* 0x000f220000000a00 */
[----:B0-----:R-:W-:Y:S01]  /*0490*/  IMAD.WIDE R6, R0, 0x8, R6 ;  /* 0x0000000800067825 */ /* 0x001fe200078e0206 */
[----:B------:R-:W-:Y:S01]  /*04a0*/  MOV R13, 0x40000000 ;  /* 0x40000000000d7802 */ /* 0x000fe20000000f00 */
[----:B------:R-:W0:Y:S04]  /*04b0*/  LDCU.128 UR16, c[0x0][0x3d0] ;  /* 0x00007a00ff1077ac */ /* 0x000e280008000c00 */
[----:B-1----:R-:W4:Y:S01]  /*04c0*/  LDG.E.64 R6, desc[UR6][R6.64] ;  /* 0x0000000606067981 */ /* 0x002f22000c1e1b00 */
[----:B---3--:R-:W-:Y:S01]  /*04d0*/  IMAD.WIDE R10, R19, 0x8, R10 ;  /* 0x00000008130a7825 */ /* 0x008fe200078e020a */
[----:B------:R-:W1:Y:S01]  /*04e0*/  LDC.64 R16, c[0x0][0x3c8] ;  /* 0x0000f200ff107b82 */ /* 0x000e620000000a00 */
[----:B------:R-:W3:Y:S04]  /*04f0*/  LDCU.64 UR10, c[0x0][0x3e0] ;  /* 0x00007c00ff0a77ac */ /* 0x000ee80008000a00 */
[----:B------:R-:W3:Y:S01]  /*0500*/  LDG.E.64 R10, desc[UR6][R10.64] ;  /* 0x000000060a0a7981 */ /* 0x000ee2000c1e1b00 */
[----:B------:R-:W-:Y:S01]  /*0510*/  @P0 SEL R18, R3, R2, P1 ;  /* 0x0000000203120207 */ /* 0x000fe20000800000 */
[----:B--2---:R-:W-:Y:S01]  /*0520*/  IMAD.U32 R3, RZ, RZ, UR13 ;  /* 0x0000000dff037e24 */ /* 0x004fe2000f8e00ff */
[----:B------:R-:W-:-:S05]  /*0530*/  MOV R2, UR12 ;  /* 0x0000000c00027c02 */ /* 0x000fca0008000f00 */
[----:B------:R-:W-:-:S06]  /*0540*/  IMAD.WIDE R2, R18, 0x8, R2 ;  /* 0x0000000812027825 */ /* 0x000fcc00078e0202 */
[----:B------:R-:W2:Y:S01]  /*0550*/  LDG.E.64 R2, desc[UR6][R2.64] ;  /* 0x0000000602027981 */ /* 0x000ea2000c1e1b00 */
[----:B-----5:R-:W-:Y:S01]  /*0560*/  DADD R8, R14, R14 ;  /* 0x000000000e087229 */ /* 0x020fe2000000000e */
[----:B----4-:R-:W-:Y:S01]  /*0570*/  MOV R24, UR22 ;  /* 0x0000001600187c02 */ /* 0x010fe20008000f00 */
[----:B------:R-:W-:Y:S01]  /*0580*/  IMAD.MOV.U32 R12, RZ, RZ, 0x0 ;  /* 0x00000000ff0c7424 */ /* 0x000fe200078e00ff */
[----:B------:R-:W-:Y:S01]  /*0590*/  MOV R25, UR23 ;  /* 0x0000001700197c02 */ /* 0x000fe20008000f00 */
[----:B------:R-:W-:Y:S01]  /*05a0*/  DADD R22, R4, R4 ;  /* 0x0000000004167229 */ /* 0x000fe20000000004 */
[----:B------:R-:W-:-:S03]  /*05b0*/  IMAD R0, R0, UR4, RZ ;  /* 0x0000000400007c24 */ /* 0x000fc6000f8e02ff */
[----:B------:R-:W-:Y:S01]  /*05c0*/  DADD R20, R8, -UR20 ;  /* 0x8000001408147e29 */ /* 0x000fe20008000000 */
[----:B------:R-:W-:Y:S01]  /*05d0*/  IMAD R19, R19, UR8, R0 ;  /* 0x0000000813137c24 */ /* 0x000fe2000f8e0200 */
[----:B------:R-:W-:Y:S02]  /*05e0*/  DADD R24, R24, UR22 ;  /* 0x0000001618187e29 */ /* 0x000fe40008000000 */
[----:B------:R-:W-:Y:S02]  /*05f0*/  DFMA R12, R14, -R12, UR20 ;  /* 0x000000140e0c7e2b */ /* 0x000fe4000800080c */
[----:B------:R-:W-:Y:S02]  /*0600*/  IADD3 R19, PT, PT, R18, R19, RZ ;  /* 0x0000001312137210 */ /* 0x000fe40007ffe0ff */
[----:B------:R-:W-:Y:S02]  /*0610*/  DADD R20, R20, UR22 ;  /* 0x0000001614147e29 */ /* 0x000fe40008000000 */
[----:B------:R-:W-:-:S02]  /*0620*/  DFMA R14, R14, -2, -R24 ;  /* 0xc00000000e0e782b */ /* 0x000fc40000000818 */
[C---:B------:R-:W-:Y:S02]  /*0630*/  DADD R12, -R24.reuse, R12 ;  /* 0x00000000180c7229 */ /* 0x040fe4000000010c */
[----:B0-----:R-:W-:-:S04]  /*0640*/  DADD R24, -R24, UR16 ;  /* 0x0000001018187e29 */ /* 0x001fc80008000100 */
[----:B------:R-:W-:Y:S02]  /*0650*/  DADD R14, R14, R22 ;  /* 0x000000000e0e7229 */ /* 0x000fe40000000016 */
[----:B------:R-:W-:Y:S02]  /*0660*/  DADD R22, -R22, R20 ;  /* 0x0000000016167229 */ /* 0x000fe40000000114 */
[----:B------:R-:W-:Y:S02]  /*0670*/  DFMA R12, R4, 4, R12 ;  /* 0x40100000040c782b */ /* 0x000fe4000000000c */
[----:B-1----:R-:W-:-:S04]  /*0680*/  DADD R20, R16, R16 ;  /* 0x0000000010147229 */ /* 0x002fc80000000010 */
[----:B------:R-:W-:-:S04]  /*0690*/  DADD R16, R22, R16 ;  /* 0x0000000016107229 */ /* 0x000fc80000000010 */
[----:B------:R-:W-:Y:S01]  /*06a0*/  DADD R12, R12, -R20 ;  /* 0x000000000c0c7229 */ /* 0x000fe20000000814 */
[----:B------:R-:W-:Y:S01]  /*06b0*/  MOV R20, UR18 ;  /* 0x0000001200147c02 */ /* 0x000fe20008000f00 */
[----:B------:R-:W-:-:S06]  /*06c0*/  IMAD.U32 R21, RZ, RZ, UR19 ;  /* 0x00000013ff157e24 */ /* 0x000fcc000f8e00ff */
[----:B------:R-:W-:Y:S02]  /*06d0*/  DADD R12, R12, UR16 ;  /* 0x000000100c0c7e29 */ /* 0x000fe40008000000 */
[----:B------:R-:W-:Y:S02]  /*06e0*/  DADD R20, R20, UR18 ;  /* 0x0000001214147e29 */ /* 0x000fe40008000000 */
[----:B------:R-:W-:Y:S02]  /*06f0*/  DFMA R24, R6, R24, UR22 ;  /* 0x0000001606187e2b */ /* 0x000fe40008000018 */
[----:B---3--:R-:W-:-:S06]  /*0700*/  DMUL R22, R10, R10 ;  /* 0x0000000a0a167228 */ /* 0x008fcc0000000000 */
[----:B------:R-:W-:Y:S01]  /*0710*/  DFMA R14, R10, R14, R24 ;  /* 0x0000000e0a0e722b */ /* 0x000fe20000000018 */
[----:B------:R-:W-:Y:S02]  /*0720*/  MOV R24, UR22 ;  /* 0x0000001600187c02 */ /* 0x000fe40008000f00 */
[----:B------:R-:W-:-:S05]  /*0730*/  MOV R25, UR23 ;  /* 0x0000001700197c02 */ /* 0x000fca0008000f00 */
[----:B------:R-:W-:Y:S02]  /*0740*/  DFMA R14, R22, R16, R14 ;  /* 0x00000010160e722b */ /* 0x000fe4000000000e */
[----:B------:R-:W-:Y:S01]  /*0750*/  DFMA R24, R24, 4, R8 ;  /* 0x401000001818782b */ /* 0x000fe20000000008 */
[----:B------:R-:W-:Y:S01]  /*0760*/  IMAD.U32 R22, RZ, RZ, UR16 ;  /* 0x00000010ff167e24 */ /* 0x000fe2000f8e00ff */
[----:B------:R-:W-:Y:S01]  /*0770*/  DADD R16, R12, -R20 ;  /* 0x000000000c107229 */ /* 0x000fe20000000814 */
[----:B------:R-:W0:Y:S01]  /*0780*/  LDC.64 R8, c[0x0][0x3a0] ;  /* 0x0000e800ff087b82 */ /* 0x000e220000000a00 */
[C---:B------:R-:W-:Y:S01]  /*0790*/  DMUL R12, R6.reuse, R10 ;  /* 0x0000000a060c7228 */ /* 0x040fe20000000000 */
[----:B------:R-:W-:Y:S01]  /*07a0*/  MOV R23, UR17 ;  /* 0x0000001100177c02 */ /* 0x000fe20008000f00 */
[----:B--2---:R-:W-:Y:S02]  /*07b0*/  DADD R2, -R6, R2 ;  /* 0x0000000006027229 */ /* 0x004fe40000000102 */
[----:B------:R-:W-:-:S02]  /*07c0*/  DFMA R24, R4, -4, R24 ;  /* 0xc01000000418782b */ /* 0x000fc40000000018 */
[----:B------:R-:W-:Y:S02]  /*07d0*/  DADD R16, R16, UR10 ;  /* 0x0000000a10107e29 */ /* 0x000fe40008000000 */
[----:B------:R-:W-:Y:S02]  /*07e0*/  DADD R22, R22, UR16 ;  /* 0x0000001016167e29 */ /* 0x000fe40008000000 */
[----:B------:R-:W-:Y:S02]  /*07f0*/  DMUL R4, R10, R12 ;  /* 0x0000000c0a047228 */ /* 0x000fe40000000000 */
[----:B------:R-:W-:-:S04]  /*0800*/  DADD R10, -R6, R10 ;  /* 0x00000000060a7229 */ /* 0x000fc8000000010a */
[----:B------:R-:W-:Y:S02]  /*0810*/  DADD R22, R24, -R22 ;  /* 0x0000000018167229 */ /* 0x000fe40000000816 */
[----:B------:R-:W-:Y:S02]  /*0820*/  DFMA R14, R4, R16, R14 ;  /* 0x00000010040e722b */ /* 0x000fe4000000000e */
[----:B------:R-:W1:Y:S01]  /*0830*/  LDC.64 R4, c[0x0][0x3f8] ;  /* 0x0000fe00ff047b82 */ /* 0x000e620000000a00 */
[C---:B------:R-:W-:Y:S02]  /*0840*/  DADD R16, R6.reuse, R6 ;  /* 0x0000000006107229 */ /* 0x040fe40000000006 */
[----:B------:R-:W-:Y:S02]  /*0850*/  DADD R6, -R6, 1 ;  /* 0x3ff0000006067429 */ /* 0x000fe40000000100 */
[----:B------:R-:W-:Y:S02]  /*0860*/  DADD R22, R20, R22 ;  /* 0x0000000014167229 */ /* 0x000fe40000000016 */
[----:B0-----:R-:W-:-:S04]  /*0870*/  DMUL R2, R2, R8 ;  /* 0x0000000802027228 */ /* 0x001fc80000000000 */
[----:B------:R-:W-:Y:S02]  /*0880*/  DMUL R6, R16, R6 ;  /* 0x0000000610067228 */ /* 0x000fe40000000000 */
[----:B------:R-:W-:Y:S02]  /*0890*/  DFMA R14, R12, R22, R14 ;  /* 0x000000160c0e722b */ /* 0x000fe4000000000e */
[----:B------:R-:W-:-:S08]  /*08a0*/  DFMA R2, R10, UR14, R2 ;  /* 0x0000000e0a027c2b */ /* 0x000fd00008000002 */
[----:B------:R-:W-:Y:S01]  /*08b0*/  DFMA R2, R14, R6, R2 ;  /* 0x000000060e02722b */ /* 0x000fe20000000002 */
[----:B-1----:R-:W-:-:S06]  /*08c0*/  IMAD.WIDE R4, R19, 0x8, R4 ;  /* 0x0000000813047825 */ /* 0x002fcc00078e0204 */
[----:B------:R-:W-:Y:S01]  /*08d0*/  STG.E.64 desc[UR6][R4.64], R2 ;  /* 0x0000000204007986 */ /* 0x000fe2000c101b06 */
[----:B------:R-:W-:Y:S05]  /*08e0*/  EXIT ;  /* 0x000000000000794d */ /* 0x000fea0003800000 */
.L_x_73:
        /* <DEDUP_REMOVED lines=9> */
.L_x_185:


//--------------------- .text._Z14Mfunc2D_allo_aPdS_dddddddddiiS_ --------------------------
	.section	.text._Z14Mfunc2D_allo_aPdS_dddddddddiiS_,"ax",@progbits
	.align	128
        .global         _Z14Mfunc2D_allo_aPdS_dddddddddiiS_
        .type           _Z14Mfunc2D_allo_aPdS_dddddddddiiS_,@function
        .size           _Z14Mfunc2D_allo_aPdS_dddddddddiiS_,(.L_x_186 - _Z14Mfunc2D_allo_aPdS_dddddddddiiS_)
        .other          _Z14Mfunc2D_allo_aPdS_dddddddddiiS_,@"STO_CUDA_ENTRY STV_DEFAULT"
_Z14Mfunc2D_allo_aPdS_dddddddddiiS_:
.text._Z14Mfunc2D_allo_aPdS_dddddddddiiS_:
        /* <DEDUP_REMOVED lines=30> */
[----:B------:R-:W2:Y:S05]  /*01e0*/  LDCU.128 UR20, c[0x0][0x390] ;  /* 0x00007200ff1477ac */ /* 0x000eaa0008000c00 */
[----:B------:R-:W3:Y:S01]  /*01f0*/  LDC.64 R4, c[0x0][0x388] ;  /* 0x0000e200ff047b82 */ /* 0x000ee20000000a00 */
[----:B------:R-:W-:Y:S01]  /*0200*/  @P1 SEL R0, R7, R6, P0 ;  /* 0x0000000607001207 */ /* 0x000fe20000000000 */
[----:B------:R-:W4:Y:S01]  /*0210*/  LDCU.128 UR12, c[0x0][0x3b0] ;  /* 0x00007600ff0c77ac */ /* 0x000f220008000c00 */
[----:B------:R-:W5:Y:S05]  /*0220*/  LDCU.128 UR8, c[0x0][0x3c0] ;  /* 0x00007800ff0877ac */ /* 0x000f6a0008000c00 */
[----:B------:R-:W4:Y:S01]  /*0230*/  LDC.64 R16, c[0x0][0x3a8] ;  /* 0x0000ea00ff107b82 */ /* 0x000f220000000a00 */
[----:B------:R-:W5:Y:S01]  /*0240*/  LDCU.64 UR16, c[0x0][0x3d0] ;  /* 0x00007a00ff1077ac */ /* 0x000f620008000a00 */
[----:B0-----:R-:W-:-:S06]  /*0250*/  IMAD.WIDE R2, R13, 0x8, R2 ;  /* 0x000000080d027825 */ /* 0x001fcc00078e0202 */
[----:B------:R-:W0:Y:S01]  /*0260*/  LDC.64 R8, c[0x0][0x3a0] ;  /* 0x0000e800ff087b82 */ /* 0x000e220000000a00 */
[----:B-1----:R-:W5:Y:S01]  /*0270*/  LDG.E.64 R2, desc[UR4][R2.64] ;  /* 0x0000000402027981 */ /* 0x002f62000c1e1b00 */
[----:B---3--:R-:W-:-:S06]  /*0280*/  IMAD.WIDE R4, R0, 0x8, R4 ;  /* 0x0000000800047825 */ /* 0x008fcc00078e0204 */
[----:B------:R-:W3:Y:S01]  /*0290*/  LDG.E.64 R4, desc[UR4][R4.64] ;  /* 0x0000000404047981 */ /* 0x000ee2000c1e1b00 */
[----:B--2---:R-:W-:Y:S01]  /*02a0*/  MOV R6, UR22 ;  /* 0x0000001600067c02 */ /* 0x004fe20008000f00 */
[----:B------:R-:W-:Y:S01]  /*02b0*/  IMAD.U32 R7, RZ, RZ, UR23 ;  /* 0x00000017ff077e24 */ /* 0x000fe2000f8e00ff */
[----:B----4-:R-:W-:Y:S01]  /*02c0*/  DADD R10, R16, R16 ;  /* 0x00000000100a7229 */ /* 0x010fe20000000010 */
[----:B------:R-:W-:Y:S01]  /*02d0*/  MOV R22, UR22 ;  /* 0x0000001600167c02 */ /* 0x000fe20008000f00 */
[----:B------:R-:W-:Y:S01]  /*02e0*/  IMAD.U32 R23, RZ, RZ, UR23 ;  /* 0x00000017ff177e24 */ /* 0x000fe2000f8e00ff */
[----:B------:R-:W-:Y:S01]  /*02f0*/  MOV R18, UR12 ;  /* 0x0000000c00127c02 */ /* 0x000fe20008000f00 */
[----:B------:R-:W-:Y:S01]  /*0300*/  IMAD.U32 R19, RZ, RZ, UR13 ;  /* 0x0000000dff137e24 */ /* 0x000fe2000f8e00ff */
[----:B------:R-:W-:Y:S01]  /*0310*/  MOV R20, UR14 ;  /* 0x0000000e00147c02 */ /* 0x000fe20008000f00 */
[----:B------:R-:W-:Y:S01]  /*0320*/  IMAD.U32 R21, RZ, RZ, UR15 ;  /* 0x0000000fff157e24 */ /* 0x000fe2000f8e00ff */
[----:B------:R-:W-:Y:S01]  /*0330*/  MOV R14, UR22 ;  /* 0x00000016000e7c02 */ /* 0x000fe20008000f00 */
[----:B0-----:R-:W-:Y:S01]  /*0340*/  DFMA R6, R6, -2, R8 ;  /* 0xc00000000606782b */ /* 0x001fe20000000008 */
[----:B------:R-:W-:Y:S01]  /*0350*/  IMAD.U32 R15, RZ, RZ, UR23 ;  /* 0x00000017ff0f7e24 */ /* 0x000fe2000f8e00ff */
[----:B------:R-:W-:Y:S01]  /*0360*/  DADD R22, R22, UR22 ;  /* 0x0000001616167e29 */ /* 0x000fe20008000000 */
[----:B------:R-:W-:Y:S01]  /*0370*/  IMAD R13, R13, UR7, R0 ;  /* 0x000000070d0d7c24 */ /* 0x000fe2000f8e0200 */
[----:B------:R-:W-:-:S03]  /*0380*/  DADD R20, R20, UR14 ;  /* 0x0000000e14147e29 */ /* 0x000fc60008000000 */
[----:B------:R-:W-:Y:S02]  /*0390*/  DFMA R14, R14, -2, -R10 ;  /* 0xc00000000e0e782b */ /* 0x000fe4000000080a */
[----:B------:R-:W-:Y:S02]  /*03a0*/  DADD R6, -R10, R6 ;  /* 0x000000000a067229 */ /* 0x000fe40000000106 */
[----:B------:R-:W-:Y:S02]  /*03b0*/  DADD R8, R22, -R8 ;  /* 0x0000000016087229 */ /* 0x000fe40000000808 */
[----:B-----5:R-:W-:-:S04]  /*03c0*/  DADD R10, -R10, UR8 ;  /* 0x000000080a0a7e29 */ /* 0x020fc80008000100 */
[----:B------:R-:W-:Y:S01]  /*03d0*/  DFMA R18, R18, 4, R6 ;  /* 0x401000001212782b */ /* 0x000fe20000000006 */
[----:B------:R-:W-:Y:S01]  /*03e0*/  MOV R6, UR12 ;  /* 0x0000000c00067c02 */ /* 0x000fe20008000f00 */
[----:B------:R-:W-:Y:S01]  /*03f0*/  IMAD.U32 R7, RZ, RZ, UR13 ;  /* 0x0000000dff077e24 */ /* 0x000fe2000f8e00ff */
[----:B------:R-:W-:-:S05]  /*0400*/  DADD R8, R8, R16 ;  /* 0x0000000008087229 */ /* 0x000fca0000000010 */
[----:B------:R-:W-:Y:S02]  /*0410*/  DADD R18, R18, -R20 ;  /* 0x0000000012127229 */ /* 0x000fe40000000814 */
[----:B------:R-:W-:Y:S01]  /*0420*/  DADD R6, R6, UR12 ;  /* 0x0000000c06067e29 */ /* 0x000fe20008000000 */
[----:B------:R-:W-:Y:S01]  /*0430*/  MOV R20, UR10 ;  /* 0x0000000a00147c02 */ /* 0x000fe20008000f00 */
[----:B------:R-:W-:-:S04]  /*0440*/  IMAD.U32 R21, RZ, RZ, UR11 ;  /* 0x0000000bff157e24 */ /* 0x000fc8000f8e00ff */
[----:B------:R-:W-:Y:S02]  /*0450*/  DADD R18, R18, UR8 ;  /* 0x0000000812127e29 */ /* 0x000fe40008000000 */
[----:B------:R-:W-:Y:S02]  /*0460*/  DADD R14, R14, R6 ;  /* 0x000000000e0e7229 */ /* 0x000fe40000000006 */
[----:B------:R-:W-:Y:S02]  /*0470*/  DADD R8, -R6, R8 ;  /* 0x0000000006087229 */ /* 0x000fe40000000108 */
[----:B------:R-:W-:Y:S01]  /*0480*/  DADD R20, R20, UR10 ;  /* 0x0000000a14147e29 */ /* 0x000fe20008000000 */
[----:B------:R-:W-:Y:S02]  /*0490*/  MOV R6, UR8 ;  /* 0x0000000800067c02 */ /* 0x000fe40008000f00 */
[----:B------:R-:W-:-:S03]  /*04a0*/  MOV R7, UR9 ;  /* 0x0000000900077c02 */ /* 0x000fc60008000f00 */
[----:B------:R-:W-:Y:S02]  /*04b0*/  DADD R8, R8, UR14 ;  /* 0x0000000e08087e29 */ /* 0x000fe40008000000 */
[----:B------:R-:W-:-:S08]  /*04c0*/  DADD R18, R18, -R20 ;  /* 0x0000000012127229 */ /* 0x000fd00000000814 */
[----:B------:R-:W-:Y:S02]  /*04d0*/  DADD R18, R18, UR16 ;  /* 0x0000001012127e29 */ /* 0x000fe40008000000 */
[----:B------:R-:W-:Y:S02]  /*04e0*/  DFMA R10, R2, R10, R16 ;  /* 0x0000000a020a722b */ /* 0x000fe40000000010 */
[----:B------:R-:W-:Y:S01]  /*04f0*/  DFMA R16, R16, 4, R22 ;  /* 0x401000001010782b */ /* 0x000fe20000000016 */
[----:B------:R-:W-:Y:S01]  /*0500*/  MOV R22, UR12 ;  /* 0x0000000c00167c02 */ /* 0x000fe20008000f00 */
[----:B------:R-:W-:-:S04]  /*0510*/  IMAD.U32 R23, RZ, RZ, UR13 ;  /* 0x0000000dff177e24 */ /* 0x000fc8000f8e00ff */
[----:B---3--:R-:W-:Y:S02]  /*0520*/  DFMA R10, R4, R14, R10 ;  /* 0x0000000e040a722b */ /* 0x008fe4000000000a */
[----:B------:R-:W-:Y:S02]  /*0530*/  DADD R14, R6, UR8 ;  /* 0x00000008060e7e29 */ /* 0x000fe40008000000 */
[----:B------:R-:W-:Y:S02]  /*0540*/  DFMA R16, R22, -4, R16 ;  /* 0xc01000001610782b */ /* 0x000fe40000000010 */
[-C--:B------:R-:W-:Y:S02]  /*0550*/  DMUL R22, R4, R4.reuse ;  /* 0x0000000404167228 */ /* 0x080fe40000000000 */
[----:B------:R-:W-:-:S04]  /*0560*/  DMUL R6, R2, R4 ;  /* 0x0000000402067228 */ /* 0x000fc80000000000 */
[----:B------:R-:W-:Y:S02]  /*0570*/  DADD R14, R16, -R14 ;  /* 0x00000000100e7229 */ /* 0x000fe4000000080e */
[----:B------:R-:W-:Y:S02]  /*0580*/  DFMA R10, R22, R8, R10 ;  /* 0x00000008160a722b */ /* 0x000fe4000000000a */
[----:B------:R-:W-:Y:S02]  /*0590*/  DMUL R8, R4, R6 ;  /* 0x0000000604087228 */ /* 0x000fe40000000000 */
[----:B------:R-:W-:Y:S02]  /*05a0*/  DADD R16, R2, R2 ;  /* 0x0000000002107229 */ /* 0x000fe40000000002 */
[----:B------:R-:W-:Y:S02]  /*05b0*/  DADD R14, R20, R14 ;  /* 0x00000000140e7229 */ /* 0x000fe4000000000e */
[----:B------:R-:W-:-:S02]  /*05c0*/  DADD R20, -R2, 1 ;  /* 0x3ff0000002147429 */ /* 0x000fc40000000100 */
[----:B------:R-:W-:Y:S02]  /*05d0*/  DFMA R10, R8, R18, R10 ;  /* 0x00000012080a722b */ /* 0x000fe4000000000a */
[----:B------:R-:W0:Y:S01]  /*05e0*/  LDC.64 R8, c[0x0][0x3e0] ;  /* 0x0000f800ff087b82 */ /* 0x000e220000000a00 */
[----:B------:R-:W-:-:S03]  /*05f0*/  DADD R2, -R2, R4 ;  /* 0x0000000002027229 */ /* 0x000fc60000000104 */
[----:B------:R-:W-:Y:S02]  /*0600*/  DMUL R16, R16, R20 ;  /* 0x0000001410107228 */ /* 0x000fe40000000000 */
[----:B------:R-:W-:-:S08]  /*0610*/  DFMA R10, R6, R14, R10 ;  /* 0x0000000e060a722b */ /* 0x000fd0000000000a */
[----:B------:R-:W-:-:S08]  /*0620*/  DMUL R10, R10, R16 ;  /* 0x000000100a0a7228 */ /* 0x000fd00000000000 */
[----:B------:R-:W-:Y:S01]  /*0630*/  DFMA R2, R2, UR20, R10 ;  /* 0x0000001402027c2b */ /* 0x000fe2000800000a */
[----:B0-----:R-:W-:-:S06]  /*0640*/  IMAD.WIDE R8, R13, 0x8, R8 ;  /* 0x000000080d087825 */ /* 0x001fcc00078e0208 */
[----:B------:R-:W-:Y:S01]  /*0650*/  STG.E.64 desc[UR4][R8.64], R2 ;  /* 0x0000000208007986 */ /* 0x000fe2000c101b04 */
[----:B------:R-:W-:Y:S05]  /*0660*/  EXIT ;  /* 0x000000000000794d */ /* 0x000fea0003800000 */
.L_x_74:
        /* <DEDUP_REMOVED lines=9> */
.L_x_186:


//--------------------- .text._Z15include_bc_autoPddddddiiS_ --------------------------
	.section	.text._Z15include_bc_autoPddddddiiS_,"ax",@progbits
	.align	128
        .global         _Z15include_bc_autoPddddddiiS_
        .type           _Z15include_bc_autoPddddddiiS_,@function
        .size           _Z15include_bc_autoPddddddiiS_,(.L_x_155 - _Z15include_bc_autoPddddddiiS_)
        .other          _Z15include_bc_autoPddddddiiS_,@"STO_CUDA_ENTRY STV_DEFAULT"
_Z15include_bc_autoPddddddiiS_:
.text._Z15include_bc_autoPddddddiiS_:
        /* <DEDUP_REMOVED lines=8> */
[----:B--2---:R-:W-:-:S04]  /*0080*/  DMUL R6, R8, 9 ;  /* 0x4022000008067828 */ /* 0x004fc80000000000 */
[C---:B------:R-:W-:Y:S02]  /*0090*/  DFMA R4, R8.reuse, 6, -R4 ;  /* 0x401800000804782b */ /* 0x040fe40000000804 */
[----:B------:R-:W-:Y:S02]  /*00a0*/  DFMA R12, R8, 3, -R12 ;  /* 0x40080000080c782b */ /* 0x000fe4000000080c */
[----:B------:R-:W-:-:S04]  /*00b0*/  DFMA R6, R2, 9, -R6 ;  /* 0x402200000206782b */ /* 0x000fc80000000806 */
[----:B---3--:R-:W-:-:S04]  /*00c0*/  DFMA R4, R16, -4, R4 ;  /* 0xc01000001004782b */ /* 0x008fc80000000004 */
[----:B------:R-:W-:-:S04]  /*00d0*/  DFMA R16, R16, 3, R6 ;  /* 0x400800001010782b */ /* 0x000fc80000000006 */
[----:B----4-:R-:W-:-:S08]  /*00e0*/  DADD R14, R4, R14 ;  /* 0x00000000040e7229 */ /* 0x010fd0000000000e */
[----:B------:R-:W-:-:S08]  /*00f0*/  DFMA R4, RZ, R14, R16 ;  /* 0x0000000eff04722b */ /* 0x000fd00000000010 */
        /* <DEDUP_REMOVED lines=26> */
[----:B01----:R-:W-:Y:S05]  /*02a0*/  CALL.REL.NOINC `($__internal_5_$__cuda_sm20_div_rn_f64_full) ;  /* 0x0000000400847944 */ /* 0x003fea0003c00000 */
[----:B------:R-:W-:Y:S02]  /*02b0*/  IMAD.MOV.U32 R2, RZ, RZ, R4 ;  /* 0x000000ffff027224 */ /* 0x000fe400078e0004 */
[----:B------:R-:W-:-:S07]  /*02c0*/  IMAD.MOV.U32 R3, RZ, RZ, R5 ;  /* 0x000000ffff037224 */ /* 0x000fce00078e0005 */
.L_x_76:
        /* <DEDUP_REMOVED lines=19> */
[----:B------:R-:W-:Y:S01]  /*0400*/  MOV R7, R5 ;  /* 0x0000000500077202 */ /* 0x000fe20000000f00 */
[----:B------:R-:W-:Y:S01]  /*0410*/  IMAD.MOV.U32 R3, RZ, RZ, R11 ;  /* 0x000000ffff037224 */ /* 0x000fe200078e000b */
[----:B------:R-:W-:-:S07]  /*0420*/  MOV R0, 0x440 ;  /* 0x0000044000007802 */ /* 0x000fce0000000f00 */
[----:B------:R-:W-:Y:S05]  /*0430*/  CALL.REL.NOINC `($__internal_5_$__cuda_sm20_div_rn_f64_full) ;  /* 0x0000000400207944 */ /* 0x000fea0003c00000 */
[----:B------:R-:W-:Y:S02]  /*0440*/  IMAD.MOV.U32 R2, RZ, RZ, R4 ;  /* 0x000000ffff027224 */ /* 0x000fe400078e0004 */
[----:B------:R-:W-:-:S07]  /*0450*/  IMAD.MOV.U32 R3, RZ, RZ, R5 ;  /* 0x000000ffff037224 */ /* 0x000fce00078e0005 */
.L_x_77:
[----:B------:R-:W0:Y:S02]  /*0460*/  LDC.64 R4, c[0x0][0x3b8] ;  /* 0x0000ee00ff047b82 */ /* 0x000e240000000a00 */
[----:B0-----:R-:W2:Y:S02]  /*0470*/  LDG.E.64 R6, desc[UR4][R4.64] ;  /* 0x0000000404067981 */ /* 0x001ea4000c1e1b00 */
[----:B--2---:R-:W-:-:S07]  /*0480*/  DADD R6, R6, R2 ;  /* 0x0000000006067229 */ /* 0x004fce0000000002 */
[----:B------:R0:W-:Y:S04]  /*0490*/  STG.E.64 desc[UR4][R4.64], R6 ;  /* 0x0000000604007986 */ /* 0x0001e8000c101b04 */
.L_x_75:
[----:B------:R-:W1:Y:S01]  /*04a0*/  LDCU.64 UR6, c[0x0][0x390] ;  /* 0x00007200ff0677ac */ /* 0x000e620008000a00 */
[----:B------:R-:W-:-:S08]  /*04b0*/  DADD R14, R14, R16 ;  /* 0x000000000e0e7229 */ /* 0x000fd00000000010 */
[----:B------:R-:W-:-:S08]  /*04c0*/  DADD R14, R12, R14 ;  /* 0x000000000c0e7229 */ /* 0x000fd0000000000e */
[----:B-1----:R-:W-:-:S08]  /*04d0*/  DADD R14, R14, UR6 ;  /* 0x000000060e0e7e29 */ /* 0x002fd00008000000 */
[----:B------:R-:W-:-:S08]  /*04e0*/  DMUL R14, RZ, R14 ;  /* 0x0000000eff0e7228 */ /* 0x000fd00000000000 */
[----:B------:R-:W-:-:S14]  /*04f0*/  DSETP.GE.AND P0, PT, R14, RZ, PT ;  /* 0x000000ff0e00722a */ /* 0x000fdc0003f06000 */
[----:B------:R-:W-:Y:S05]  /*0500*/  @!P0 EXIT ;  /* 0x000000000000894d */ /* 0x000fea0003800000 */
[----:B------:R-:W1:Y:S01]  /*0510*/  LDCU UR6, c[0x0][0x38c] ;  /* 0x00007180ff0677ac */ /* 0x000e620008000800 */
[----:B0-----:R-:W0:Y:S01]  /*0520*/  LDC.64 R4, c[0x0][0x388] ;  /* 0x0000e200ff047b82 */ /* 0x001e220000000a00 */
[----:B------:R-:W-:Y:S01]  /*0530*/  IMAD.MOV.U32 R2, RZ, RZ, 0x1 ;  /* 0x00000001ff027424 */ /* 0x000fe200078e00ff */
[----:B------:R-:W-:Y:S01]  /*0540*/  DADD R10, RZ, R14 ;  /* 0x00000000ff0a7229 */ /* 0x000fe2000000000e */
[----:B-1----:R-:W0:Y:S04]  /*0550*/  MUFU.RCP64H R3, UR6 ;  /* 0x0000000600037d08 */ /* 0x002e280008001800 */
[----:B0-----:R-:W-:-:S08]  /*0560*/  DFMA R6, R2, -R4, 1 ;  /* 0x3ff000000206742b */ /* 0x001fd00000000804 */
[----:B------:R-:W-:-:S08]  /*0570*/  DFMA R6, R6, R6, R6 ;  /* 0x000000060606722b */ /* 0x000fd00000000006 */
[----:B------:R-:W-:-:S08]  /*0580*/  DFMA R6, R2, R6, R2 ;  /* 0x000000060206722b */ /* 0x000fd00000000002 */
[----:B------:R-:W-:-:S08]  /*0590*/  DFMA R2, R6, -R4, 1 ;  /* 0x3ff000000602742b */ /* 0x000fd00000000804 */
[----:B------:R-:W-:-:S08]  /*05a0*/  DFMA R6, R6, R2, R6 ;  /* 0x000000020606722b */ /* 0x000fd00000000006 */
[----:B------:R-:W-:-:S08]  /*05b0*/  DMUL R2, R6, -0.25 ;  /* 0xbfd0000006027828 */ /* 0x000fd00000000000 */
[----:B------:R-:W-:-:S08]  /*05c0*/  DFMA R4, R2, -R4, -0.25 ;  /* 0xbfd000000204742b */ /* 0x000fd00000000804 */
[----:B------:R-:W-:-:S10]  /*05d0*/  DFMA R2, R6, R4, R2 ;  /* 0x000000040602722b */ /* 0x000fd40000000002 */
[----:B------:R-:W-:-:S05]  /*05e0*/  FFMA R0, RZ, UR6, R3 ;  /* 0x00000006ff007c23 */ /* 0x000fca0008000003 */
[----:B------:R-:W-:-:S13]  /*05f0*/  FSETP.GT.AND P0, PT, |R0|, 1.469367938527859385e-39, PT ;  /* 0x001000000000780b */ /* 0x000fda0003f04200 */
[----:B------:R-:W-:Y:S05]  /*0600*/  @P0 BRA `(.L_x_78) ;  /* 0x0000000000200947 */ /* 0x000fea0003800000 */
[----:B------:R-:W0:Y:S01]  /*0610*/  LDC R4, c[0x0][0x388] ;  /* 0x0000e200ff047b82 */ /* 0x000e220000000800 */
[----:B------:R-:W-:Y:S01]  /*0620*/  IMAD.MOV.U32 R2, RZ, RZ, RZ ;  /* 0x000000ffff027224 */ /* 0x000fe200078e00ff */
[----:B------:R-:W-:Y:S01]  /*0630*/  MOV R0, 0x670 ;  /* 0x0000067000007802 */ /* 0x000fe20000000f00 */
[----:B------:R-:W-:-:S05]  /*0640*/  IMAD.MOV.U32 R3, RZ, RZ, -0x40300000 ;  /* 0xbfd00000ff037424 */ /* 0x000fca00078e00ff */
[----:B------:R-:W1:Y:S02]  /*0650*/  LDC R7, c[0x0][0x38c] ;  /* 0x0000e300ff077b82 */ /* 0x000e640000000800 */
[----:B01----:R-:W-:Y:S05]  /*0660*/  CALL.REL.NOINC `($__internal_5_$__cuda_sm20_div_rn_f64_full) ;  /* 0x0000000000947944 */ /* 0x003fea0003c00000 */
[----:B------:R-:W-:Y:S02]  /*0670*/  IMAD.MOV.U32 R2, RZ, RZ, R4 ;  /* 0x000000ffff027224 */ /* 0x000fe400078e0004 */
[----:B------:R-:W-:-:S07]  /*0680*/  IMAD.MOV.U32 R3, RZ, RZ, R5 ;  /* 0x000000ffff037224 */ /* 0x000fce00078e0005 */
.L_x_78:
[----:B------:R-:W0:Y:S08]  /*0690*/  LDC R7, c[0x0][0x3b0] ;  /* 0x0000ec00ff077b82 */ /* 0x000e300000000800 */
[----:B------:R-:W0:Y:S02]  /*06a0*/  LDC.64 R4, c[0x0][0x380] ;  /* 0x0000e000ff047b82 */ /* 0x000e240000000a00 */
[----:B0-----:R-:W-:-:S06]  /*06b0*/  IMAD.WIDE R4, R7, 0x8, R4 ;  /* 0x0000000807047825 */ /* 0x001fcc00078e0204 */
[----:B------:R-:W2:Y:S01]  /*06c0*/  LDG.E.64 R4, desc[UR4][R4.64+-0x10] ;  /* 0xfffff00404047981 */ /* 0x000ea2000c1e1b00 */
[----:B------:R-:W-:Y:S01]  /*06d0*/  MOV R6, 0x1 ;  /* 0x0000000100067802 */ /* 0x000fe20000000f00 */
        /* <DEDUP_REMOVED lines=17> */
[----:B------:R-:W-:Y:S02]  /*07f0*/  IMAD.MOV.U32 R3, RZ, RZ, R11 ;  /* 0x000000ffff037224 */ /* 0x000fe400078e000b */
[----:B------:R-:W-:-:S07]  /*0800*/  IMAD.MOV.U32 R7, RZ, RZ, R5 ;  /* 0x000000ffff077224 */ /* 0x000fce00078e0005 */
[----:B------:R-:W-:Y:S05]  /*0810*/  CALL.REL.NOINC `($__internal_5_$__cuda_sm20_div_rn_f64_full) ;  /* 0x0000000000287944 */ /* 0x000fea0003c00000 */
[----:B------:R-:W-:Y:S02]  /*0820*/  IMAD.MOV.U32 R2, RZ, RZ, R4 ;  /* 0x000000ffff027224 */ /* 0x000fe400078e0004 */
[----:B------:R-:W-:-:S07]  /*0830*/  IMAD.MOV.U32 R3, RZ, RZ, R5 ;  /* 0x000000ffff037224 */ /* 0x000fce00078e0005 */
.L_x_79:
        /* <DEDUP_REMOVED lines=8> */
        .weak           $__internal_5_$__cuda_sm20_div_rn_f64_full
        .type           $__internal_5_$__cuda_sm20_div_rn_f64_full,@function
        .size           $__internal_5_$__cuda_sm20_div_rn_f64_full,(.L_x_155 - $__internal_5_$__cuda_sm20_div_rn_f64_full)
$__internal_5_$__cuda_sm20_div_rn_f64_full:
[C---:B------:R-:W-:Y:S01]  /*08c0*/  FSETP.GEU.AND P0, PT, |R7|.reuse, 1.469367938527859385e-39, PT ;  /* 0x001000000700780b */ /* 0x040fe20003f0e200 */
[--C-:B------:R-:W-:Y:S01]  /*08d0*/  IMAD.MOV.U32 R6, RZ, RZ, R4.reuse ;  /* 0x000000ffff067224 */ /* 0x100fe200078e0004 */
[----:B------:R-:W-:Y:S01]  /*08e0*/  LOP3.LUT R8, R7, 0x800fffff, RZ, 0xc0, !PT ;  /* 0x800fffff07087812 */ /* 0x000fe200078ec0ff */
[----:B------:R-:W-:Y:S01]  /*08f0*/  IMAD.MOV.U32 R26, RZ, RZ, 0x1ca00000 ;  /* 0x1ca00000ff1a7424 */ /* 0x000fe200078e00ff */
[----:B------:R-:W-:Y:S02]  /*0900*/  MOV R22, 0x1 ;  /* 0x0000000100167802 */ /* 0x000fe40000000f00 */
[----:B------:R-:W-:Y:S01]  /*0910*/  LOP3.LUT R9, R8, 0x3ff00000, RZ, 0xfc, !PT ;  /* 0x3ff0000008097812 */ /* 0x000fe200078efcff */
[----:B------:R-:W-:-:S06]  /*0920*/  IMAD.MOV.U32 R8, RZ, RZ, R4 ;  /* 0x000000ffff087224 */ /* 0x000fcc00078e0004 */
[----:B------:R-:W-:-:S06]  /*0930*/  @!P0 DMUL R8, R6, 8.98846567431157953865e+307 ;  /* 0x7fe0000006088828 */ /* 0x000fcc0000000000 */
[----:B------:R-:W0:Y:S02]  /*0940*/  MUFU.RCP64H R23, R9 ;  /* 0x0000000900177308 */ /* 0x000e240000001800 */
[----:B0-----:R-:W-:-:S08]  /*0950*/  DFMA R4, R22, -R8, 1 ;  /* 0x3ff000001604742b */ /* 0x001fd00000000808 */
[----:B------:R-:W-:-:S08]  /*0960*/  DFMA R4, R4, R4, R4 ;  /* 0x000000040404722b */ /* 0x000fd00000000004 */
[----:B------:R-:W-:Y:S01]  /*0970*/  DFMA R22, R22, R4, R22 ;  /* 0x000000041616722b */ /* 0x000fe20000000016 */
[----:B------:R-:W-:Y:S02]  /*0980*/  IMAD.MOV.U32 R5, RZ, RZ, R3 ;  /* 0x000000ffff057224 */ /* 0x000fe400078e0003 */
[----:B------:R-:W-:Y:S01]  /*0990*/  IMAD.MOV.U32 R4, RZ, RZ, R2 ;  /* 0x000000ffff047224 */ /* 0x000fe200078e0002 */
[----:B------:R-:W-:Y:S02]  /*09a0*/  LOP3.LUT R2, R7, 0x7ff00000, RZ, 0xc0, !PT ;  /* 0x7ff0000007027812 */ /* 0x000fe400078ec0ff */
[----:B------:R-:W-:Y:S02]  /*09b0*/  LOP3.LUT R3, R5, 0x7ff00000, RZ, 0xc0, !PT ;  /* 0x7ff0000005037812 */ /* 0x000fe400078ec0ff */
[----:B------:R-:W-:Y:S01]  /*09c0*/  DFMA R20, R22, -R8, 1 ;  /* 0x3ff000001614742b */ /* 0x000fe20000000808 */
[----:B------:R-:W-:Y:S01]  /*09d0*/  IMAD.MOV.U32 R18, RZ, RZ, R4 ;  /* 0x000000ffff127224 */ /* 0x000fe200078e0004 */
[----:B------:R-:W-:Y:S01]  /*09e0*/  ISETP.GE.U32.AND P1, PT, R3, R2, PT ;  /* 0x000000020300720c */ /* 0x000fe20003f26070 */
[----:B------:R-:W-:-:S03]  /*09f0*/  IMAD.MOV.U32 R27, RZ, RZ, R3 ;  /* 0x000000ffff1b7224 */ /* 0x000fc600078e0003 */
[----:B------:R-:W-:Y:S02]  /*0a00*/  SEL R19, R26, 0x63400000, !P1 ;  /* 0x634000001a137807 */ /* 0x000fe40004800000 */
[----:B------:R-:W-:Y:S01]  /*0a10*/  DFMA R20, R22, R20, R22 ;  /* 0x000000141614722b */ /* 0x000fe20000000016 */
[----:B------:R-:W-:Y:S02]  /*0a20*/  FSETP.GEU.AND P1, PT, |R5|, 1.469367938527859385e-39, PT ;  /* 0x001000000500780b */ /* 0x000fe40003f2e200 */
[----:B------:R-:W-:-:S11]  /*0a30*/  LOP3.LUT R19, R19, 0x800fffff, R5, 0xf8, !PT ;  /* 0x800fffff13137812 */ /* 0x000fd600078ef805 */
[----:B------:R-:W-:Y:S05]  /*0a40*/  @P1 BRA `(.L_x_80) ;  /* 0x0000000000201947 */ /* 0x000fea0003800000 */
[----:B------:R-:W-:-:S04]  /*0a50*/  LOP3.LUT R22, R7, 0x7ff00000, RZ, 0xc0, !PT ;  /* 0x7ff0000007167812 */ /* 0x000fc800078ec0ff */
[----:B------:R-:W-:Y:S01]  /*0a60*/  ISETP.GE.U32.AND P1, PT, R3, R22, PT ;  /* 0x000000160300720c */ /* 0x000fe20003f26070 */
[----:B------:R-:W-:-:S03]  /*0a70*/  IMAD.MOV.U32 R22, RZ, RZ, RZ ;  /* 0x000000ffff167224 */ /* 0x000fc600078e00ff */
[----:B------:R-:W-:-:S04]  /*0a80*/  SEL R23, R26, 0x63400000, !P1 ;  /* 0x634000001a177807 */ /* 0x000fc80004800000 */
[----:B------:R-:W-:-:S04]  /*0a90*/  LOP3.LUT R23, R23, 0x80000000, R5, 0xf8, !PT ;  /* 0x8000000017177812 */ /* 0x000fc800078ef805 */
[----:B------:R-:W-:-:S06]  /*0aa0*/  LOP3.LUT R23, R23, 0x100000, RZ, 0xfc, !PT ;  /* 0x0010000017177812 */ /* 0x000fcc00078efcff */
[----:B------:R-:W-:-:S10]  /*0ab0*/  DFMA R18, R18, 2, -R22 ;  /* 0x400000001212782b */ /* 0x000fd40000000816 */
[----:B------:R-:W-:-:S07]  /*0ac0*/  LOP3.LUT R27, R19, 0x7ff00000, RZ, 0xc0, !PT ;  /* 0x7ff00000131b7812 */ /* 0x000fce00078ec0ff */
.L_x_80:
[----:B------:R-:W-:-:S08]  /*0ad0*/  DMUL R22, R20, R18 ;  /* 0x0000001214167228 */ /* 0x000fd00000000000 */
[----:B------:R-:W-:-:S08]  /*0ae0*/  DFMA R24, R22, -R8, R18 ;  /* 0x800000081618722b */ /* 0x000fd00000000012 */
[----:B------:R-:W-:Y:S01]  /*0af0*/  DFMA R24, R20, R24, R22 ;  /* 0x000000181418722b */ /* 0x000fe20000000016 */
[----:B------:R-:W-:Y:S01]  /*0b00*/  MOV R20, R2 ;  /* 0x0000000200147202 */ /* 0x000fe20000000f00 */
[----:B------:R-:W-:Y:S01]  /*0b10*/  VIADD R2, R27, 0xffffffff ;  /* 0xffffffff1b027836 */ /* 0x000fe20000000000 */
[----:B------:R-:W-:-:S04]  /*0b20*/  @!P0 LOP3.LUT R20, R9, 0x7ff00000, RZ, 0xc0, !PT ;  /* 0x7ff0000009148812 */ /* 0x000fc800078ec0ff */
[----:B------:R-:W-:Y:S01]  /*0b30*/  ISETP.GT.U32.AND P0, PT, R2, 0x7feffffe, PT ;  /* 0x7feffffe0200780c */ /* 0x000fe20003f04070 */
[----:B------:R-:W-:-:S05]  /*0b40*/  VIADD R21, R20, 0xffffffff ;  /* 0xffffffff14157836 */ /* 0x000fca0000000000 */
[----:B------:R-:W-:-:S13]  /*0b50*/  ISETP.GT.U32.OR P0, PT, R21, 0x7feffffe, P0 ;  /* 0x7feffffe1500780c */ /* 0x000fda0000704470 */
[----:B------:R-:W-:Y:S05]  /*0b60*/  @P0 BRA `(.L_x_81) ;  /* 0x00000000006c0947 */ /* 0x000fea0003800000 */
[----:B------:R-:W-:-:S04]  /*0b70*/  LOP3.LUT R4, R7, 0x7ff00000, RZ, 0xc0, !PT ;  /* 0x7ff0000007047812 */ /* 0x000fc800078ec0ff */
[CC--:B------:R-:W-:Y:S02]  /*0b80*/  VIADDMNMX R2, R3.reuse, -R4.reuse, 0xb9600000, !PT ;  /* 0xb960000003027446 */ /* 0x0c0fe40007800904 */
[----:B------:R-:W-:Y:S01]  /*0b90*/  ISETP.GE.U32.AND P0, PT, R3, R4, PT ;  /* 0x000000040300720c */ /* 0x000fe20003f06070 */
[----:B------:R-:W-:Y:S01]  /*0ba0*/  IMAD.MOV.U32 R4, RZ, RZ, RZ ;  /* 0x000000ffff047224 */ /* 0x000fe200078e00ff */
        /* <DEDUP_REMOVED lines=13> */
[----:B------:R-:W-:Y:S01]  /*0c80*/  IADD3 R9, PT, PT, -R20, RZ, RZ ;  /* 0x000000ff14097210 */ /* 0x000fe20007ffe1ff */
[----:B------:R-:W-:Y:S01]  /*0c90*/  IMAD.MOV.U32 R8, RZ, RZ, RZ ;  /* 0x000000ffff087224 */ /* 0x000fe200078e00ff */
[----:B------:R-:W-:-:S05]  /*0ca0*/  DMUL.RP R4, R24, R4 ;  /* 0x0000000418047228 */ /* 0x000fca0000008000 */
[----:B------:R-:W-:-:S05]  /*0cb0*/  DFMA R8, R2, -R8, R24 ;  /* 0x800000080208722b */ /* 0x000fca0000000018 */
[----:B------:R-:W-:Y:S02]  /*0cc0*/  LOP3.LUT R7, R5, R7, RZ, 0x3c, !PT ;  /* 0x0000000705077212 */ /* 0x000fe400078e3cff */
[----:B------:R-:W-:-:S04]  /*0cd0*/  IADD3 R8, PT, PT, -R20, -0x43300000, RZ ;  /* 0xbcd0000014087810 */ /* 0x000fc80007ffe1ff */
[----:B------:R-:W-:-:S04]  /*0ce0*/  FSETP.NEU.AND P0, PT, |R9|, R8, PT ;  /* 0x000000080900720b */ /* 0x000fc80003f0d200 */
[----:B------:R-:W-:Y:S02]  /*0cf0*/  FSEL R2, R4, R2, !P0 ;  /* 0x0000000204027208 */ /* 0x000fe40004000000 */
[----:B------:R-:W-:Y:S01]  /*0d00*/  FSEL R3, R7, R3, !P0 ;  /* 0x0000000307037208 */ /* 0x000fe20004000000 */
[----:B------:R-:W-:Y:S06]  /*0d10*/  BRA `(.L_x_82) ;  /* 0x0000000000547947 */ /* 0x000fec0003800000 */
.L_x_81:
        /* <DEDUP_REMOVED lines=16> */
.L_x_84:
[----:B------:R-:W-:Y:S02]  /*0e20*/  LOP3.LUT R3, R7, 0x80000, RZ, 0xfc, !PT ;  /* 0x0008000007037812 */ /* 0x000fe400078efcff */
[----:B------:R-:W-:Y:S01]  /*0e30*/  MOV R2, R6 ;  /* 0x0000000600027202 */ /* 0x000fe20000000f00 */
[----:B------:R-:W-:Y:S06]  /*0e40*/  BRA `(.L_x_82) ;  /* 0x0000000000087947 */ /* 0x000fec0003800000 */
.L_x_83:
[----:B------:R-:W-:Y:S01]  /*0e50*/  LOP3.LUT R3, R5, 0x80000, RZ, 0xfc, !PT ;  /* 0x0008000005037812 */ /* 0x000fe200078efcff */
[----:B------:R-:W-:-:S07]  /*0e60*/  IMAD.MOV.U32 R2, RZ, RZ, R4 ;  /* 0x000000ffff027224 */ /* 0x000fce00078e0004 */
.L_x_82:
[----:B------:R-:W-:Y:S02]  /*0e70*/  IMAD.MOV.U32 R4, RZ, RZ, R2 ;  /* 0x000000ffff047224 */ /* 0x000fe400078e0002 */
[----:B------:R-:W-:Y:S02]  /*0e80*/  IMAD.MOV.U32 R5, RZ, RZ, R3 ;  /* 0x000000ffff057224 */ /* 0x000fe400078e0003 */
[----:B------:R-:W-:Y:S02]  /*0e90*/  IMAD.MOV.U32 R2, RZ, RZ, R0 ;  /* 0x000000ffff027224 */ /* 0x000fe400078e0000 */
[----:B------:R-:W-:-:S04]  /*0ea0*/  IMAD.MOV.U32 R3, RZ, RZ, 0x0 ;  /* 0x00000000ff037424 */ /* 0x000fc800078e00ff */
[----:B------:R-:W-:Y:S05]  /*0eb0*/  RET.REL.NODEC R2 `(_Z15include_bc_autoPddddddiiS_) ;  /* 0xfffffff002507950 */ /* 0x000fea0003c3ffff */
.L_x_85:
        /* <DEDUP_REMOVED lines=12> */
.L_x_155:


//--------------------- .text._Z12Mfunc5D_autoPdS_S_S_S_ddddddddiiiiiS_ --------------------------
	.section	.text._Z12Mfunc5D_autoPdS_S_S_S_ddddddddiiiiiS_,"ax",@progbits
	.align	128
        .global         _Z12Mfunc5D_autoPdS_S_S_S_ddddddddiiiiiS_
        .type           _Z12Mfunc5D_autoPdS_S_S_S_ddddddddiiiiiS_,@function
        .size           _Z12Mfunc5D_autoPdS_S_S_S_ddddddddiiiiiS_,(.L_x_188 - _Z12Mfunc5D_autoPdS_S_S_S_ddddddddiiiiiS_)
        .other          _Z12Mfunc5D_autoPdS_S_S_S_ddddddddiiiiiS_,@"STO_CUDA_ENTRY STV_DEFAULT"
_Z12Mfunc5D_autoPdS_S_S_S_ddddddddiiiiiS_:
.text._Z12Mfunc5D_autoPdS_S_S_S_ddddddddiiiiiS_:
        /* <DEDUP_REMOVED lines=19> */
[----:B--2---:R-:W-:Y:S08]  /*0130*/  MUFU.RCP R0, R0 ;  /* 0x0000000000007308 */ /* 0x004ff00000001000 */
[----:B------:R-:W-:Y:S01]  /*0140*/  MUFU.RCP R8, R8 ;  /* 0x0000000800087308 */ /* 0x000fe20000001000 */
[----:B0-----:R-:W-:Y:S01]  /*0150*/  IADD3 R2, PT, PT, R4, 0xffffffe, RZ ;  /* 0x0ffffffe04027810 */ /* 0x001fe20007ffe0ff */
[----:B-1----:R-:W-:-:S06]  /*0160*/  IMAD R4, R5, UR7, R6 ;  /* 0x0000000705047c24 */ /* 0x002fcc000f8e0206 */
[----:B------:R0:W1:Y:S02]  /*0170*/  F2I.FTZ.U32.TRUNC.NTZ R3, R2 ;  /* 0x0000000200037305 */ /* 0x000064000021f000 */
[----:B0-----:R-:W-:Y:S02]  /*0180*/  HFMA2 R2, -RZ, RZ, 0, 0 ;  /* 0x00000000ff027431 */ /* 0x001fe400000001ff */
[----:B-1----:R-:W-:-:S04]  /*0190*/  IMAD R7, R7, R3, RZ ;  /* 0x0000000307077224 */ /* 0x002fc800078e02ff */
[----:B------:R-:W-:-:S04]  /*01a0*/  IMAD.HI.U32 R3, R3, R7, R2 ;  /* 0x0000000703037227 */ /* 0x000fc800078e0002 */
        /* <DEDUP_REMOVED lines=23> */
[----:B------:R-:W-:Y:S02]  /*0320*/  @!P2 LOP3.LUT R5, RZ, UR5, RZ, 0x33, !PT ;  /* 0x00000005ff05ac12 */ /* 0x000fe4000f8e33ff */
[----:B------:R-:W-:Y:S02]  /*0330*/  ISETP.NE.U32.AND P1, PT, RZ, UR4, PT ;  /* 0x00000004ff007c0c */ /* 0x000fe4000bf25070 */
        /* <DEDUP_REMOVED lines=17> */
[----:B------:R-:W-:Y:S02]  /*0450*/  UIMAD UR4, UR9, UR10, URZ ;  /* 0x0000000a090472a4 */ /* 0x000fe4000f8e02ff */
[----:B------:R-:W0:Y:S01]  /*0460*/  I2F.U32.RP R5, UR10 ;  /* 0x0000000a00057d06 */ /* 0x000e220008209000 */
[----:B------:R-:W1:Y:S01]  /*0470*/  LDC.64 R24, c[0x0][0x390] ;  /* 0x0000e400ff187b82 */ /* 0x000e620000000a00 */
[----:B------:R-:W2:Y:S02]  /*0480*/  LDCU.64 UR12, c[0x0][0x3e0] ;  /* 0x00007c00ff0c77ac */ /* 0x000ea40008000a00 */
[----:B------:R-:W-:Y:S01]  /*0490*/  IADD3 R11, PT, PT, RZ, -UR4, RZ ;  /* 0x80000004ff0b7c10 */ /* 0x000fe2000fffe0ff */
[----:B------:R-:W3:Y:S01]  /*04a0*/  LDCU.128 UR16, c[0x0][0x3b0] ;  /* 0x00007600ff1077ac */ /* 0x000ee20008000c00 */
[----:B------:R-:W-:Y:S02]  /*04b0*/  ISETP.NE.U32.AND P3, PT, RZ, UR4, PT ;  /* 0x00000004ff007c0c */ /* 0x000fe4000bf65070 */
[----:B------:R-:W4:Y:S01]  /*04c0*/  I2F.U32.RP R2, UR4 ;  /* 0x0000000400027d06 */ /* 0x000f220008209000 */
[----:B------:R-:W5:Y:S07]  /*04d0*/  LDC.64 R16, c[0x0][0x388] ;  /* 0x0000e200ff107b82 */ /* 0x000f6e0000000a00 */
[----:B0-----:R-:W0:Y:S01]  /*04e0*/  MUFU.RCP R5, R5 ;  /* 0x0000000500057308 */ /* 0x001e220000001000 */
[----:B------:R-:W2:Y:S07]  /*04f0*/  LDC.64 R20, c[0x0][0x3d0] ;  /* 0x0000f400ff147b82 */ /* 0x000eae0000000a00 */
[----:B----4-:R-:W4:Y:S01]  /*0500*/  MUFU.RCP R2, R2 ;  /* 0x0000000200027308 */ /* 0x010f220000001000 */
[----:B------:R-:W3:Y:S07]  /*0510*/  LDC.64 R14, c[0x0][0x3d8] ;  /* 0x0000f600ff0e7b82 */ /* 0x000eee0000000a00 */
[----:B------:R-:W-:Y:S01]  /*0520*/  I2F.U32.RP R6, UR8 ;  /* 0x0000000800067d06 */ /* 0x000fe20008209000 */
[----:B0-----:R-:W-:-:S07]  /*0530*/  IADD3 R7, PT, PT, R5, 0xffffffe, RZ ;  /* 0x0ffffffe05077810 */ /* 0x001fce0007ffe0ff */
[----:B------:R-:W-:Y:S01]  /*0540*/  F2I.FTZ.U32.TRUNC.NTZ R7, R7 ;  /* 0x0000000700077305 */ /* 0x000fe2000021f000 */
[----:B----4-:R-:W-:-:S07]  /*0550*/  VIADD R8, R2, 0xffffffe ;  /* 0x0ffffffe02087836 */ /* 0x010fce0000000000 */
[----:B------:R0:W4:Y:S08]  /*0560*/  F2I.FTZ.U32.TRUNC.NTZ R9, R8 ;  /* 0x0000000800097305 */ /* 0x000130000021f000 */
[----:B------:R-:W1:Y:S01]  /*0570*/  I2F.U32.RP R12, UR9 ;  /* 0x00000009000c7d06 */ /* 0x000e620008209000 */
[----:B0-----:R-:W-:Y:S02]  /*0580*/  IMAD.MOV.U32 R8, RZ, RZ, RZ ;  /* 0x000000ffff087224 */ /* 0x001fe400078e00ff */
[----:B----4-:R-:W-:-:S04]  /*0590*/  IMAD R11, R11, R9, RZ ;  /* 0x000000090b0b7224 */ /* 0x010fc800078e02ff */
[----:B------:R-:W-:Y:S01]  /*05a0*/  IMAD.HI.U32 R5, R9, R11, R8 ;  /* 0x0000000b09057227 */ /* 0x000fe200078e0008 */
[----:B------:R-:W-:Y:S01]  /*05b0*/  IADD3 R11, PT, PT, RZ, -R7, RZ ;  /* 0x80000007ff0b7210 */ /* 0x000fe20007ffe0ff */
[----:B------:R0:W4:Y:S04]  /*05c0*/  MUFU.RCP R8, R6 ;  /* 0x0000000600087308 */ /* 0x0001280000001000 */
[----:B------:R-:W-:-:S04]  /*05d0*/  IMAD.HI.U32 R5, R5, R4, RZ ;  /* 0x0000000405057227 */ /* 0x000fc800078e00ff */
[----:B------:R-:W-:Y:S01]  /*05e0*/  IMAD R11, R11, UR10, RZ ;  /* 0x0000000a0b0b7c24 */ /* 0x000fe2000f8e02ff */
[----:B------:R-:W-:Y:S01]  /*05f0*/  IADD3 R9, PT, PT, -R5, RZ, RZ ;  /* 0x000000ff05097210 */ /* 0x000fe20007ffe1ff */
[----:B0-----:R-:W-:Y:S01]  /*0600*/  IMAD.MOV.U32 R6, RZ, RZ, RZ ;  /* 0x000000ffff067224 */ /* 0x001fe200078e00ff */
[----:B-1----:R-:W0:Y:S03]  /*0610*/  MUFU.RCP R12, R12 ;  /* 0x0000000c000c7308 */ /* 0x002e260000001000 */
[----:B------:R-:W-:Y:S02]  /*0620*/  IMAD R2, R9, UR4, R4 ;  /* 0x0000000409027c24 */ /* 0x000fe4000f8e0204 */
[----:B------:R-:W-:Y:S01]  /*0630*/  IMAD.HI.U32 R7, R7, R11, R6 ;  /* 0x0000000b07077227 */ /* 0x000fe200078e0006 */
[----:B----4-:R-:W-:Y:S02]  /*0640*/  IADD3 R10, PT, PT, R8, 0xffffffe, RZ ;  /* 0x0ffffffe080a7810 */ /* 0x010fe40007ffe0ff */
[----:B------:R-:W-:-:S02]  /*0650*/  ISETP.GE.U32.AND P1, PT, R2, UR4, PT ;  /* 0x0000000402007c0c */ /* 0x000fc4000bf26070 */
[----:B------:R1:W4:Y:S01]  /*0660*/  F2I.FTZ.U32.TRUNC.NTZ R11, R10 ;  /* 0x0000000a000b7305 */ /* 0x000322000021f000 */
[----:B------:R-:W-:-:S05]  /*0670*/  IMAD.HI.U32 R8, R7, R4, RZ ;  /* 0x0000000407087227 */ /* 0x000fca00078e00ff */
[----:B------:R-:W-:Y:S01]  /*0680*/  IADD3 R7, PT, PT, -R8, RZ, RZ ;  /* 0x000000ff08077210 */ /* 0x000fe20007ffe1ff */
[----:B-1----:R-:W-:-:S04]  /*0690*/  IMAD.MOV.U32 R10, RZ, RZ, RZ ;  /* 0x000000ffff0a7224 */ /* 0x002fc800078e00ff */
[----:B------:R-:W-:Y:S01]  /*06a0*/  IMAD R6, R7, UR10, R4 ;  /* 0x0000000a07067c24 */ /* 0x000fe2000f8e0204 */
[----:B0-----:R-:W-:Y:S01]  /*06b0*/  IADD3 R7, PT, PT, R12, 0xffffffe, RZ ;  /* 0x0ffffffe0c077810 */ /* 0x001fe20007ffe0ff */
[----:B------:R-:W-:Y:S01]  /*06c0*/  @P1 VIADD R2, R2, -UR4 ;  /* 0x8000000402021c36 */ /* 0x000fe20008000000 */
[----:B------:R-:W0:Y:S01]  /*06d0*/  LDC.64 R12, c[0x0][0x380] ;  /* 0x0000e000ff0c7b82 */ /* 0x000e220000000a00 */
[----:B----4-:R-:W-:Y:S01]  /*06e0*/  IADD3 R9, PT, PT, RZ, -R11, RZ ;  /* 0x8000000bff097210 */ /* 0x010fe20007ffe0ff */
[----:B------:R-:W-:Y:S01]  /*06f0*/  @P1 VIADD R5, R5, 0x1 ;  /* 0x0000000105051836 */ /* 0x000fe20000000000 */
[----:B------:R-:W-:Y:S01]  /*0700*/  ISETP.GE.U32.AND P0, PT, R6, UR10, PT ;  /* 0x0000000a06007c0c */ /* 0x000fe2000bf06070 */
[----:B------:R-:W1:Y:S01]  /*0710*/  F2I.FTZ.U32.TRUNC.NTZ R7, R7 ;  /* 0x0000000700077305 */ /* 0x000e62000021f000 */
[----:B------:R-:W-:Y:S01]  /*0720*/  ISETP.GE.U32.AND P2, PT, R2, UR4, PT ;  /* 0x0000000402007c0c */ /* 0x000fe2000bf46070 */
[----:B------:R-:W-:-:S04]  /*0730*/  IMAD R9, R9, UR8, RZ ;  /* 0x0000000809097c24 */ /* 0x000fc8000f8e02ff */
[----:B------:R-:W-:-:S06]  /*0740*/  IMAD.HI.U32 R10, R11, R9, R10 ;  /* 0x000000090b0a7227 */ /* 0x000fcc00078e000a */
[----:B------:R-:W-:Y:S02]  /*0750*/  @P0 IADD3 R6, PT, PT, R6, -UR10, RZ ;  /* 0x8000000a06060c10 */ /* 0x000fe4000fffe0ff */
[----:B------:R-:W-:Y:S02]  /*0760*/  @P2 IADD3 R5, PT, PT, R5, 0x1, RZ ;  /* 0x0000000105052810 */ /* 0x000fe40007ffe0ff */
[----:B------:R-:W-:Y:S01]  /*0770*/  @!P3 LOP3.LUT R5, RZ, UR4, RZ, 0x33, !PT ;  /* 0x00000004ff05bc12 */ /* 0x000fe2000f8e33ff */
[----:B------:R-:W4:Y:S01]  /*0780*/  LDCU.64 UR4, c[0x0][0x358] ;  /* 0x00006b00ff0477ac */ /* 0x000f220008000a00 */
[----:B------:R-:W-:Y:S02]  /*0790*/  ISETP.GE.U32.AND P1, PT, R6, UR10, PT ;  /* 0x0000000a06007c0c */ /* 0x000fe4000bf26070 */
[----:B------:R-:W-:Y:S01]  /*07a0*/  ISETP.NE.U32.AND P2, PT, RZ, UR10, PT ;  /* 0x0000000aff007c0c */ /* 0x000fe2000bf45070 */
[----:B------:R-:W-:Y:S01]  /*07b0*/  IMAD.HI.U32 R10, R10, R5, RZ ;  /* 0x000000050a0a7227 */ /* 0x000fe200078e00ff */
[----:B-1----:R-:W-:-:S02]  /*07c0*/  IADD3 R9, PT, PT, RZ, -R7, RZ ;  /* 0x80000007ff097210 */ /* 0x002fc40007ffe0ff */
[----:B------:R-:W-:Y:S01]  /*07d0*/  MOV R6, RZ ;  /* 0x000000ff00067202 */ /* 0x000fe20000000f00 */
[----:B------:R-:W-:Y:S01]  /*07e0*/  IMAD.MOV R10, RZ, RZ, -R10 ;  /* 0x000000ffff0a7224 */ /* 0x000fe200078e0a0a */
[----:B------:R-:W-:Y:S01]  /*07f0*/  @P0 IADD3 R8, PT, PT, R8, 0x1, RZ ;  /* 0x0000000108080810 */ /* 0x000fe20007ffe0ff */
[----:B------:R-:W-:Y:S02]  /*0800*/  IMAD R9, R9, UR9, RZ ;  /* 0x0000000909097c24 */ /* 0x000fe4000f8e02ff */
[----:B------:R-:W-:Y:S02]  /*0810*/  IMAD R5, R10, UR8, R5 ;  /* 0x000000080a057c24 */ /* 0x000fe4000f8e0205 */
[----:B------:R-:W-:Y:S01]  /*0820*/  @P1 IADD3 R8, PT, PT, R8, 0x1, RZ ;  /* 0x0000000108081810 */ /* 0x000fe20007ffe0ff */
[----:B------:R-:W-:Y:S01]  /*0830*/  IMAD.HI.U32 R7, R7, R9, R6 ;  /* 0x0000000907077227 */ /* 0x000fe200078e0006 */
[----:B------:R-:W-:Y:S01]  /*0840*/  @!P2 LOP3.LUT R8, RZ, UR10, RZ, 0x33, !PT ;  /* 0x0000000aff08ac12 */ /* 0x000fe2000f8e33ff */
[----:B------:R-:W1:Y:S01]  /*0850*/  LDC.64 R10, c[0x0][0x398] ;  /* 0x0000e600ff0a7b82 */ /* 0x000e620000000a00 */
[----:B------:R-:W-:Y:S01]  /*0860*/  ISETP.GE.U32.AND P0, PT, R5, UR8, PT ;  /* 0x0000000805007c0c */ /* 0x000fe2000bf06070 */
[----:B0-----:R-:W-:Y:S01]  /*0870*/  IMAD.WIDE R12, R0, 0x8, R12 ;  /* 0x00000008000c7825 */ /* 0x001fe200078e020c */
[----:B------:R-:W-:-:S03]  /*0880*/  ISETP.NE.U32.AND P1, PT, RZ, UR8, PT ;  /* 0x00000008ff007c0c */ /* 0x000fc6000bf25070 */
[----:B------:R-:W-:Y:S02]  /*0890*/  IMAD.HI.U32 R7, R7, R8, RZ ;  /* 0x0000000807077227 */ /* 0x000fe400078e00ff */
[----:B----4-:R-:W4:Y:S02]  /*08a0*/  LDG.E.64 R12, desc[UR4][R12.64] ;  /* 0x000000040c0c7981 */ /* 0x010f24000c1e1b00 */
[----:B------:R-:W-:-:S04]  /*08b0*/  IMAD.MOV R7, RZ, RZ, -R7 ;  /* 0x000000ffff077224 */ /* 0x000fc800078e0a07 */
[----:B------:R-:W-:Y:S01]  /*08c0*/  IMAD R2, R7, UR9, R8 ;  /* 0x0000000907027c24 */ /* 0x000fe2000f8e0208 */
[----:B------:R-:W-:Y:S01]  /*08d0*/  @P0 IADD3 R5, PT, PT, R5, -UR8, RZ ;  /* 0x8000000805050c10 */ /* 0x000fe2000fffe0ff */
[----:B-----5:R-:W-:Y:S01]  /*08e0*/  IMAD.WIDE R16, R3, 0x8, R16 ;  /* 0x0000000803107825 */ /* 0x020fe200078e0210 */
[----:B------:R-:W0:Y:S02]  /*08f0*/  LDC.64 R6, c[0x0][0x3a0] ;  /* 0x0000e800ff067b82 */ /* 0x000e240000000a00 */
[C---:B------:R-:W-:Y:S02]  /*0900*/  ISETP.GE.U32.AND P2, PT, R2.reuse, UR9, PT ;  /* 0x0000000902007c0c */ /* 0x040fe4000bf46070 */
[----:B------:R-:W-:Y:S01]  /*0910*/  ISETP.GE.U32.AND P0, PT, R5, UR8, PT ;  /* 0x0000000805007c0c */ /* 0x000fe2000bf06070 */
[----:B------:R-:W5:Y:S10]  /*0920*/  LDG.E.64 R16, desc[UR4][R16.64] ;  /* 0x0000000410107981 */ /* 0x000f74000c1e1b00 */
[----:B------:R-:W-:-:S02]  /*0930*/  @P2 VIADD R2, R2, -UR9 ;  /* 0x8000000902022c36 */ /* 0x000fc40008000000 */
[----:B------:R-:W-:Y:S02]  /*0940*/  @P0 IADD3 R5, PT, PT, R5, -UR8, RZ ;  /* 0x8000000805050c10 */ /* 0x000fe4000fffe0ff */
[----:B------:R-:W-:Y:S02]  /*0950*/  @!P1 LOP3.LUT R5, RZ, UR8, RZ, 0x33, !PT ;  /* 0x00000008ff059c12 */ /* 0x000fe4000f8e33ff */
[----:B------:R-:W-:Y:S02]  /*0960*/  ISETP.GE.U32.AND P0, PT, R2, UR9, PT ;  /* 0x0000000902007c0c */ /* 0x000fe4000bf06070 */
[----:B------:R-:W-:Y:S01]  /*0970*/  ISETP.NE.U32.AND P1, PT, RZ, UR9, PT ;  /* 0x00000009ff007c0c */ /* 0x000fe2000bf25070 */
[----:B------:R-:W-:-:S06]  /*0980*/  IMAD.WIDE R24, R5, 0x8, R24 ;  /* 0x0000000805187825 */ /* 0x000fcc00078e0218 */
[----:B------:R-:W5:Y:S04]  /*0990*/  LDG.E.64 R24, desc[UR4][R24.64] ;  /* 0x0000000418187981 */ /* 0x000f68000c1e1b00 */
[----:B------:R-:W-:Y:S02]  /*09a0*/  @P0 IADD3 R2, PT, PT, R2, -UR9, RZ ;  /* 0x8000000902020c10 */ /* 0x000fe4000fffe0ff */
[----:B------:R-:W-:-:S05]  /*09b0*/  @!P1 LOP3.LUT R2, RZ, UR9, RZ, 0x33, !PT ;  /* 0x00000009ff029c12 */ /* 0x000fca000f8e33ff */
[----:B-1----:R-:W-:Y:S01]  /*09c0*/  IMAD.WIDE R10, R2, 0x8, R10 ;  /* 0x00000008020a7825 */ /* 0x002fe200078e020a */
[----:B------:R-:W-:-:S05]  /*09d0*/  IADD3 R9, PT, PT, -R8, RZ, RZ ;  /* 0x000000ff08097210 */ /* 0x000fca0007ffe1ff */
[----:B------:R-:W5:Y:S01]  /*09e0*/  LDG.E.64 R10, desc[UR4][R10.64] ;  /* 0x000000040a0a7981 */ /* 0x000f62000c1e1b00 */
[----:B------:R-:W-:Y:S02]  /*09f0*/  IMAD R4, R9, UR10, R4 ;  /* 0x0000000a09047c24 */ /* 0x000fe4000f8e0204 */
[----:B------:R-:W1:Y:S02]  /*0a00*/  LDC.64 R8, c[0x0][0x3c8] ;  /* 0x0000f200ff087b82 */ /* 0x000e640000000a00 */
[----:B0-----:R-:W-:-:S06]  /*0a10*/  IMAD.WIDE R6, R4, 0x8, R6 ;  /* 0x0000000804067825 */ /* 0x001fcc00078e0206 */
[----:B------:R-:W5:Y:S01]  /*0a20*/  LDG.E.64 R6, desc[UR4][R6.64] ;  /* 0x0000000406067981 */ /* 0x000f62000c1e1b00 */
[----:B--2---:R-:W-:Y:S02]  /*0a30*/  DMUL R18, R20, 9 ;  /* 0x4022000014127828 */ /* 0x004fe40000000000 */
[----:B-1----:R-:W-:-:S06]  /*0a40*/  DMUL R22, R8, 4 ;  /* 0x4010000008167828 */ /* 0x002fcc0000000000 */
[----:B------:R-:W-:Y:S02]  /*0a50*/  DFMA R18, R8, 9, -R18 ;  /* 0x402200000812782b */ /* 0x000fe40000000812 */
[----:B------:R-:W-:-:S08]  /*0a60*/  DFMA R22, R20, 6, -R22 ;  /* 0x401800001416782b */ /* 0x000fd00000000816 */
[C---:B---3--:R-:W-:Y:S02]  /*0a70*/  DFMA R22, R14.reuse, -4, R22 ;  /* 0xc01000000e16782b */ /* 0x048fe40000000016 */
[----:B------:R-:W-:Y:S01]  /*0a80*/  DFMA R14, R14, 3, R18 ;  /* 0x400800000e0e782b */ /* 0x000fe20000000012 */
[----:B------:R-:W0:Y:S05]  /*0a90*/  LDC.64 R18, c[0x0][0x3a8] ;  /* 0x0000ea00ff127b82 */ /* 0x000e2a0000000a00 */
[----:B------:R-:W-:Y:S01]  /*0aa0*/  DADD R22, R22, UR12 ;  /* 0x0000000c16167e29 */ /* 0x000fe20008000000 */
[----:B------:R-:W-:-:S04]  /*0ab0*/  IMAD R0, R0, UR6, R5 ;  /* 0x0000000600007c24 */ /* 0x000fc8000f8e0205 */
[----:B------:R-:W-:-:S04]  /*0ac0*/  IMAD R3, R3, UR8, R0 ;  /* 0x0000000803037c24 */ /* 0x000fc8000f8e0200 */
[----:B------:R-:W-:-:S04]  /*0ad0*/  IMAD R3, R3, UR9, R2 ;  /* 0x0000000903037c24 */ /* 0x000fc8000f8e0202 */
[----:B------:R-:W-:Y:S01]  /*0ae0*/  IMAD R3, R3, UR10, R4 ;  /* 0x0000000a03037c24 */ /* 0x000fe2000f8e0204 */
[----:B----4-:R-:W-:Y:S02]  /*0af0*/  DFMA R14, R12, R22, R14 ;  /* 0x000000160c0e722b */ /* 0x010fe4000000000e */
[----:B------:R-:W-:Y:S02]  /*0b00*/  DMUL R22, R8, 6 ;  /* 0x4018000008167828 */ /* 0x000fe40000000000 */
[----:B-----5:R-:W-:-:S06]  /*0b10*/  DADD R16, -R12, R16 ;  /* 0x000000000c107229 */ /* 0x020fcc0000000110 */
[----:B------:R-:W-:Y:S02]  /*0b20*/  DFMA R22, R20, 3, -R22 ;  /* 0x400800001416782b */ /* 0x000fe40000000816 */
[----:B------:R-:W-:-:S08]  /*0b30*/  DADD R24, -R12, R24 ;  /* 0x000000000c187229 */ /* 0x000fd00000000118 */
[----:B------:R-:W-:-:S08]  /*0b40*/  DMUL R24, R24, UR16 ;  /* 0x0000001018187c28 */ /* 0x000fd00008000000 */
[----:B0-----:R-:W-:Y:S01]  /*0b50*/  DFMA R18, R16, R18, R24 ;  /* 0x000000121012722b */ /* 0x001fe20000000018 */
[----:B------:R-:W0:Y:S01]  /*0b60*/  LDC.64 R16, c[0x0][0x3c0] ;  /* 0x0000f000ff107b82 */ /* 0x000e220000000a00 */
[C---:B------:R-:W-:Y:S02]  /*0b70*/  DADD R10, -R12.reuse, R10 ;  /* 0x000000000c0a7229 */ /* 0x040fe4000000010a */
[----:B------:R-:W-:-:S06]  /*0b80*/  DFMA R22, R12, R14, R22 ;  /* 0x0000000e0c16722b */ /* 0x000fcc0000000016 */
[----:B------:R-:W-:Y:S02]  /*0b90*/  DFMA R14, R10, UR18, R18 ;  /* 0x000000120a0e7c2b */ /* 0x000fe40008000012 */
[----:B------:R-:W1:Y:S01]  /*0ba0*/  LDC.64 R10, c[0x0][0x400] ;  /* 0x00010000ff0a7b82 */ /* 0x000e620000000a00 */
[C---:B------:R-:W-:Y:S02]  /*0bb0*/  DADD R20, R12.reuse, R12 ;  /* 0x000000000c147229 */ /* 0x040fe4000000000c */
[C---:B------:R-:W-:Y:S02]  /*0bc0*/  DADD R18, -R12.reuse, 1 ;  /* 0x3ff000000c127429 */ /* 0x040fe40000000100 */
[C---:B------:R-:W-:Y:S02]  /*0bd0*/  DADD R6, -R12.reuse, R6 ;  /* 0x000000000c067229 */ /* 0x040fe40000000106 */
[----:B------:R-:W-:-:S04]  /*0be0*/  DFMA R22, R12, R22, R8 ;  /* 0x000000160c16722b */ /* 0x000fc80000000008 */
[----:B------:R-:W-:Y:S02]  /*0bf0*/  DMUL R18, R20, R18 ;  /* 0x0000001214127228 */ /* 0x000fe40000000000 */
[----:B0-----:R-:W-:-:S08]  /*0c00*/  DFMA R6, R6, R16, R14 ;  /* 0x000000100606722b */ /* 0x001fd0000000000e */
[----:B------:R-:W-:Y:S01]  /*0c10*/  DFMA R6, R22, R18, R6 ;  /* 0x000000121606722b */ /* 0x000fe20000000006 */
[----:B-1----:R-:W-:-:S06]  /*0c20*/  IMAD.WIDE R10, R3, 0x8, R10 ;  /* 0x00000008030a7825 */ /* 0x002fcc00078e020a */
[----:B------:R-:W-:Y:S01]  /*0c30*/  STG.E.64 desc[UR4][R10.64], R6 ;  /* 0x000000060a007986 */ /* 0x000fe2000c101b04 */
[----:B------:R-:W-:Y:S05]  /*0c40*/  EXIT ;  /* 0x000000000000794d */ /* 0x000fea0003800000 */
.L_x_86:
        /* <DEDUP_REMOVED lines=11> */
.L_x_188:


//--------------------- .text._Z12Mfunc4D_autoPdS_S_S_dddddddiiiiS_ --------------------------
	.section	.text._Z12Mfunc4D_autoPdS_S_S_dddddddiiiiS_,"ax",@progbits
	.align	128
        .global         _Z12Mfunc4D_autoPdS_S_S_dddddddiiiiS_
        .type           _Z12Mfunc4D_autoPdS_S_S_dddddddiiiiS_,@function
        .size           _Z12Mfunc4D_autoPdS_S_S_dddddddiiiiS_,(.L_x_189 - _Z12Mfunc4D_autoPdS_S_S_dddddddiiiiS_)
        .other          _Z12Mfunc4D_autoPdS_S_S_dddddddiiiiS_,@"STO_CUDA_ENTRY STV_DEFAULT"
_Z12Mfunc4D_autoPdS_S_S_dddddddiiiiS_:
.text._Z12Mfunc4D_autoPdS_S_S_dddddddiiiiS_:
        /* <DEDUP_REMOVED lines=39> */
[----:B------:R-:W5:Y:S08]  /*0270*/  I2F.U32.RP R0, UR4 ;  /* 0x0000000400007d06 */ /* 0x000f700008209000 */
[----:B0-----:R-:W0:Y:S08]  /*0280*/  MUFU.RCP R6, R6 ;  /* 0x0000000600067308 */ /* 0x001e300000001000 */
[----:B-----5:R-:W5:Y:S08]  /*0290*/  MUFU.RCP R0, R0 ;  /* 0x0000000000007308 */ /* 0x020f700000001000 */
[----:B------:R-:W-:Y:S01]  /*02a0*/  I2F.U32.RP R7, UR9 ;  /* 0x0000000900077d06 */ /* 0x000fe20008209000 */
[----:B0-----:R-:W-:-:S07]  /*02b0*/  VIADD R4, R6, 0xffffffe ;  /* 0x0ffffffe06047836 */ /* 0x001fce0000000000 */
[----:B------:R0:W2:Y:S01]  /*02c0*/  F2I.FTZ.U32.TRUNC.NTZ R5, R4 ;  /* 0x0000000400057305 */ /* 0x0000a2000021f000 */
[----:B-----5:R-:W-:-:S07]  /*02d0*/  IADD3 R2, PT, PT, R0, 0xffffffe, RZ ;  /* 0x0ffffffe00027810 */ /* 0x020fce0007ffe0ff */
[----:B------:R5:W3:Y:S01]  /*02e0*/  F2I.FTZ.U32.TRUNC.NTZ R3, R2 ;  /* 0x0000000200037305 */ /* 0x000ae2000021f000 */
[----:B0-----:R-:W-:Y:S02]  /*02f0*/  MOV R4, RZ ;  /* 0x000000ff00047202 */ /* 0x001fe40000000f00 */
[----:B--2---:R-:W-:-:S05]  /*0300*/  IADD3 R9, PT, PT, RZ, -R5, RZ ;  /* 0x80000005ff097210 */ /* 0x004fca0007ffe0ff */
[----:B------:R-:W0:Y:S01]  /*0310*/  MUFU.RCP R8, R8 ;  /* 0x0000000800087308 */ /* 0x000e220000001000 */
[----:B-----5:R-:W-:Y:S01]  /*0320*/  MOV R2, RZ ;  /* 0x000000ff00027202 */ /* 0x020fe20000000f00 */
[----:B------:R-:W-:-:S04]  /*0330*/  IMAD R9, R9, UR7, RZ ;  /* 0x0000000709097c24 */ /* 0x000fc8000f8e02ff */
[----:B------:R-:W-:Y:S02]  /*0340*/  IMAD.HI.U32 R4, R5, R9, R4 ;  /* 0x0000000905047227 */ /* 0x000fe400078e0004 */
[----:B------:R-:W2:Y:S02]  /*0350*/  MUFU.RCP R7, R7 ;  /* 0x0000000700077308 */ /* 0x000ea40000001000 */
[----:B---3--:R-:W-:Y:S02]  /*0360*/  IMAD R5, R11, R3, RZ ;  /* 0x000000030b057224 */ /* 0x008fe400078e02ff */
[----:B------:R-:W-:Y:S01]  /*0370*/  IMAD.HI.U32 R6, R4, R13, RZ ;  /* 0x0000000d04067227 */ /* 0x000fe200078e00ff */
[----:B------:R-:W3:Y:S03]  /*0380*/  LDC.64 R10, c[0x0][0x390] ;  /* 0x0000e400ff0a7b82 */ /* 0x000ee60000000a00 */
[----:B------:R-:W-:Y:S01]  /*0390*/  IMAD.HI.U32 R2, R3, R5, R2 ;  /* 0x0000000503027227 */ /* 0x000fe200078e0002 */
[----:B0-----:R-:W-:-:S03]  /*03a0*/  IADD3 R5, PT, PT, R8, 0xffffffe, RZ ;  /* 0x0ffffffe08057810 */ /* 0x001fc60007ffe0ff */
[----:B------:R-:W-:Y:S01]  /*03b0*/  IMAD.MOV R4, RZ, RZ, -R6 ;  /* 0x000000ffff047224 */ /* 0x000fe200078e0a06 */
[----:B------:R-:W0:Y:S01]  /*03c0*/  LDC.64 R8, c[0x0][0x3c0] ;  /* 0x0000f000ff087b82 */ /* 0x000e220000000a00 */
[----:B------:R-:W-:Y:S01]  /*03d0*/  IMAD.HI.U32 R12, R2, R13, RZ ;  /* 0x0000000d020c7227 */ /* 0x000fe200078e00ff */
[----:B------:R-:W5:Y:S03]  /*03e0*/  F2I.FTZ.U32.TRUNC.NTZ R5, R5 ;  /* 0x0000000500057305 */ /* 0x000f66000021f000 */
[----:B------:R-:W-:Y:S01]  /*03f0*/  IMAD R4, R4, UR7, R13 ;  /* 0x0000000704047c24 */ /* 0x000fe2000f8e020d */
[----:B------:R-:W-:Y:S01]  /*0400*/  IADD3 R0, PT, PT, -R12, RZ, RZ ;  /* 0x000000ff0c007210 */ /* 0x000fe20007ffe1ff */
[----:B--2---:R-:W-:-:S03]  /*0410*/  VIADD R2, R7, 0xffffffe ;  /* 0x0ffffffe07027836 */ /* 0x004fc60000000000 */
[----:B------:R-:W-:Y:S01]  /*0420*/  ISETP.GE.U32.AND P3, PT, R4, UR7, PT ;  /* 0x0000000704007c0c */ /* 0x000fe2000bf66070 */
[----:B------:R-:W-:Y:S01]  /*0430*/  IMAD R0, R0, UR4, R13 ;  /* 0x0000000400007c24 */ /* 0x000fe2000f8e020d */
[----:B------:R2:W1:Y:S04]  /*0440*/  F2I.FTZ.U32.TRUNC.NTZ R3, R2 ;  /* 0x0000000200037305 */ /* 0x000468000021f000 */
[----:B------:R-:W-:Y:S02]  /*0450*/  ISETP.GE.U32.AND P0, PT, R0, UR4, PT ;  /* 0x0000000400007c0c */ /* 0x000fe4000bf06070 */
[----:B-----5:R-:W-:Y:S02]  /*0460*/  IADD3 R7, PT, PT, RZ, -R5, RZ ;  /* 0x80000005ff077210 */ /* 0x020fe40007ffe0ff */
[----:B--2---:R-:W-:-:S03]  /*0470*/  MOV R2, RZ ;  /* 0x000000ff00027202 */ /* 0x004fc60000000f00 */
[----:B------:R-:W-:Y:S01]  /*0480*/  @P3 IADD3 R4, PT, PT, R4, -UR7, RZ ;  /* 0x8000000704043c10 */ /* 0x000fe2000fffe0ff */
[----:B------:R-:W-:Y:S01]  /*0490*/  IMAD R7, R7, UR6, RZ ;  /* 0x0000000607077c24 */ /* 0x000fe2000f8e02ff */
[----:B------:R-:W-:Y:S02]  /*04a0*/  @P3 IADD3 R6, PT, PT, R6, 0x1, RZ ;  /* 0x0000000106063810 */ /* 0x000fe40007ffe0ff */
[----:B------:R-:W-:Y:S01]  /*04b0*/  ISETP.GE.U32.AND P4, PT, R4, UR7, PT ;  /* 0x0000000704007c0c */ /* 0x000fe2000bf86070 */
[----:B------:R-:W-:Y:S01]  /*04c0*/  IMAD.MOV.U32 R4, RZ, RZ, RZ ;  /* 0x000000ffff047224 */ /* 0x000fe200078e00ff */
[----:B------:R-:W-:Y:S01]  /*04d0*/  @P0 IADD3 R12, PT, PT, R12, 0x1, RZ ;  /* 0x000000010c0c0810 */ /* 0x000fe20007ffe0ff */
[----:B------:R-:W-:Y:S01]  /*04e0*/  @P0 VIADD R0, R0, -UR4 ;  /* 0x8000000400000c36 */ /* 0x000fe20008000000 */
[----:B------:R-:W-:Y:S01]  /*04f0*/  ISETP.NE.U32.AND P3, PT, RZ, UR6, PT ;  /* 0x00000006ff007c0c */ /* 0x000fe2000bf65070 */
[----:B------:R-:W-:-:S03]  /*0500*/  IMAD.HI.U32 R5, R5, R7, R4 ;  /* 0x0000000705057227 */ /* 0x000fc600078e0004 */
[----:B------:R-:W-:Y:S02]  /*0510*/  ISETP.GE.U32.AND P1, PT, R0, UR4, PT ;  /* 0x0000000400007c0c */ /* 0x000fe4000bf26070 */
[----:B-1----:R-:W-:-:S03]  /*0520*/  IADD3 R0, PT, PT, RZ, -R3, RZ ;  /* 0x80000003ff007210 */ /* 0x002fc60007ffe0ff */
        /* <DEDUP_REMOVED lines=8> */
[----:B------:R-:W1:Y:S02]  /*05b0*/  LDCU.64 UR4, c[0x0][0x358] ;  /* 0x00006b00ff0477ac */ /* 0x000e640008000a00 */
[----:B------:R-:W-:Y:S02]  /*05c0*/  IMAD R0, R5, UR6, R6 ;  /* 0x0000000605007c24 */ /* 0x000fe4000f8e0206 */
[----:B------:R-:W-:Y:S01]  /*05d0*/  IMAD.HI.U32 R3, R3, R12, RZ ;  /* 0x0000000c03037227 */ /* 0x000fe200078e00ff */
[----:B------:R-:W2:Y:S02]  /*05e0*/  LDC.64 R4, c[0x0][0x398] ;  /* 0x0000e600ff047b82 */ /* 0x000ea40000000a00 */
[----:B------:R-:W-:Y:S01]  /*05f0*/  ISETP.GE.U32.AND P1, PT, R0, UR6, PT ;  /* 0x0000000600007c0c */ /* 0x000fe2000bf26070 */
[----:B------:R-:W-:-:S04]  /*0600*/  IMAD.MOV R3, RZ, RZ, -R3 ;  /* 0x000000ffff037224 */ /* 0x000fc800078e0a03 */
[----:B------:R-:W-:Y:S02]  /*0610*/  IMAD R12, R3, UR9, R12 ;  /* 0x00000009030c7c24 */ /* 0x000fe4000f8e020c */
[----:B------:R-:W5:Y:S03]  /*0620*/  LDC.64 R2, c[0x0][0x380] ;  /* 0x0000e000ff027b82 */ /* 0x000f660000000a00 */
[----:B------:R-:W-:-:S03]  /*0630*/  ISETP.GE.U32.AND P0, PT, R12, UR9, PT ;  /* 0x000000090c007c0c */ /* 0x000fc6000bf06070 */
[----:B------:R-:W-:Y:S02]  /*0640*/  @P1 IADD3 R0, PT, PT, R0, -UR6, RZ ;  /* 0x8000000600001c10 */ /* 0x000fe4000fffe0ff */
[----:B------:R-:W-:Y:S02]  /*0650*/  ISETP.NE.U32.AND P1, PT, RZ, UR9, PT ;  /* 0x00000009ff007c0c */ /* 0x000fe4000bf25070 */
[----:B------:R-:W-:-:S06]  /*0660*/  ISETP.GE.U32.AND P2, PT, R0, UR6, PT ;  /* 0x0000000600007c0c */ /* 0x000fcc000bf46070 */
[----:B------:R-:W-:-:S04]  /*0670*/  @P0 IADD3 R12, PT, PT, R12, -UR9, RZ ;  /* 0x800000090c0c0c10 */ /* 0x000fc8000fffe0ff */
[----:B------:R-:W-:-:S03]  /*0680*/  ISETP.GE.U32.AND P0, PT, R12, UR9, PT ;  /* 0x000000090c007c0c */ /* 0x000fc6000bf06070 */
[----:B------:R-:W-:Y:S01]  /*0690*/  @P2 VIADD R0, R0, -UR6 ;  /* 0x8000000600002c36 */ /* 0x000fe20008000000 */
[----:B------:R-:W-:Y:S01]  /*06a0*/  @!P3 LOP3.LUT R0, RZ, UR6, RZ, 0x33, !PT ;  /* 0x00000006ff00bc12 */ /* 0x000fe2000f8e33ff */
[----:B-----5:R-:W-:-:S04]  /*06b0*/  IMAD.WIDE R2, R15, 0x8, R2 ;  /* 0x000000080f027825 */ /* 0x020fc800078e0202 */
[----:B---3--:R-:W-:Y:S02]  /*06c0*/  IMAD.WIDE R10, R0, 0x8, R10 ;  /* 0x00000008000a7825 */ /* 0x008fe400078e020a */
[----:B-1----:R-:W3:Y:S02]  /*06d0*/  LDG.E.64 R2, desc[UR4][R2.64] ;  /* 0x0000000402027981 */ /* 0x002ee4000c1e1b00 */
[----:B------:R-:W-:Y:S02]  /*06e0*/  @P0 IADD3 R12, PT, PT, R12, -UR9, RZ ;  /* 0x800000090c0c0c10 */ /* 0x000fe4000fffe0ff */
[----:B------:R-:W-:Y:S01]  /*06f0*/  @!P1 LOP3.LUT R12, RZ, UR9, RZ, 0x33, !PT ;  /* 0x00000009ff0c9c12 */ /* 0x000fe2000f8e33ff */
[----:B------:R-:W5:Y:S01]  /*0700*/  LDG.E.64 R10, desc[UR4][R10.64] ;  /* 0x000000040a0a7981 */ /* 0x000f62000c1e1b00 */
[----:B------:R-:W-:-:S03]  /*0710*/  IADD3 R6, PT, PT, -R6, RZ, RZ ;  /* 0x000000ff06067210 */ /* 0x000fc60007ffe1ff */
[----:B------:R-:W-:-:S04]  /*0720*/  IMAD.WIDE R18, R12, 0x8, R18 ;  /* 0x000000080c127825 */ /* 0x000fc800078e0212 */
[----:B------:R-:W-:Y:S02]  /*0730*/  IMAD R13, R6, UR7, R13 ;  /* 0x00000007060d7c24 */ /* 0x000fe4000f8e020d */
[----:B------:R-:W5:Y:S01]  /*0740*/  LDG.E.64 R18, desc[UR4][R18.64] ;  /* 0x0000000412127981 */ /* 0x000f62000c1e1b00 */
[----:B------:R-:W1:Y:S01]  /*0750*/  LDC.64 R6, c[0x0][0x3b8] ;  /* 0x0000ee00ff067b82 */ /* 0x000e620000000a00 */
[----:B--2---:R-:W-:-:S06]  /*0760*/  IMAD.WIDE R4, R13, 0x8, R4 ;  /* 0x000000080d047825 */ /* 0x004fcc00078e0204 */
[----:B------:R-:W2:Y:S01]  /*0770*/  LDG.E.64 R4, desc[UR4][R4.64] ;  /* 0x0000000404047981 */ /* 0x000ea2000c1e1b00 */
[----:B0-----:R-:W-:Y:S02]  /*0780*/  DMUL R24, R8, 9 ;  /* 0x4022000008187828 */ /* 0x001fe40000000000 */
[----:B-1----:R-:W-:-:S08]  /*0790*/  DMUL R20, R6, 4 ;  /* 0x4010000006147828 */ /* 0x002fd00000000000 */
[----:B------:R-:W-:Y:S02]  /*07a0*/  DFMA R20, R8, 6, -R20 ;  /* 0x401800000814782b */ /* 0x000fe40000000814 */
[----:B------:R-:W-:-:S06]  /*07b0*/  DFMA R24, R6, 9, -R24 ;  /* 0x402200000618782b */ /* 0x000fcc0000000818 */
[----:B----4-:R-:W-:Y:S02]  /*07c0*/  DFMA R20, R16, -4, R20 ;  /* 0xc01000001014782b */ /* 0x010fe40000000014 */
[----:B------:R-:W-:Y:S02]  /*07d0*/  DMUL R22, R6, 6 ;  /* 0x4018000006167828 */ /* 0x000fe40000000000 */
[----:B------:R-:W-:-:S04]  /*07e0*/  DFMA R16, R16, 3, R24 ;  /* 0x400800001010782b */ /* 0x000fc80000000018 */
[----:B------:R-:W-:Y:S02]  /*07f0*/  DADD R20, R20, UR10 ;  /* 0x0000000a14147e29 */ /* 0x000fe40008000000 */
[----:B------:R-:W-:Y:S01]  /*0800*/  DFMA R8, R8, 3, -R22 ;  /* 0x400800000808782b */ /* 0x000fe20000000816 */
[----:B------:R-:W-:-:S04]  /*0810*/  IMAD R15, R15, UR9, R12 ;  /* 0x000000090f0f7c24 */ /* 0x000fc8000f8e020c */
[----:B------:R-:W-:-:S04]  /*0820*/  IMAD R0, R15, UR6, R0 ;  /* 0x000000060f007c24 */ /* 0x000fc8000f8e0200 */
[----:B------:R-:W-:Y:S01]  /*0830*/  IMAD R13, R0, UR7, R13 ;  /* 0x00000007000d7c24 */ /* 0x000fe2000f8e020d */
[C---:B---3--:R-:W-:Y:S02]  /*0840*/  DFMA R20, R2.reuse, R20, R16 ;  /* 0x000000140214722b */ /* 0x048fe40000000010 */
[----:B-----5:R-:W-:Y:S01]  /*0850*/  DADD R22, -R2, R10 ;  /* 0x0000000002167229 */ /* 0x020fe2000000010a */
[----:B------:R-:W0:Y:S07]  /*0860*/  LDC.64 R10, c[0x0][0x3b0] ;  /* 0x0000ec00ff0a7b82 */ /* 0x000e2e0000000a00 */
[----:B------:R-:W-:-:S02]  /*0870*/  DMUL R16, R22, UR14 ;  /* 0x0000000e16107c28 */ /* 0x000fc40008000000 */
[C---:B------:R-:W-:Y:S02]  /*0880*/  DADD R18, -R2.reuse, R18 ;  /* 0x0000000002127229 */ /* 0x040fe40000000112 */
[C---:B------:R-:W-:Y:S01]  /*0890*/  DFMA R22, R2.reuse, R20, R8 ;  /* 0x000000140216722b */ /* 0x040fe20000000008 */
[----:B------:R-:W1:Y:S01]  /*08a0*/  LDC.64 R8, c[0x0][0x3e8] ;  /* 0x0000fa00ff087b82 */ /* 0x000e620000000a00 */
[C---:B------:R-:W-:Y:S02]  /*08b0*/  DADD R24, R2.reuse, R2 ;  /* 0x0000000002187229 */ /* 0x040fe40000000002 */
[----:B------:R-:W-:Y:S02]  /*08c0*/  DADD R20, -R2, 1 ;  /* 0x3ff0000002147429 */ /* 0x000fe40000000100 */
[----:B------:R-:W-:Y:S02]  /*08d0*/  DFMA R16, R18, UR12, R16 ;  /* 0x0000000c12107c2b */ /* 0x000fe40008000010 */
[----:B--2---:R-:W-:-:S02]  /*08e0*/  DADD R4, -R2, R4 ;  /* 0x0000000002047229 */ /* 0x004fc40000000104 */
[----:B------:R-:W-:Y:S02]  /*08f0*/  DFMA R22, R2, R22, R6 ;  /* 0x000000160216722b */ /* 0x000fe40000000006 */
[----:B------:R-:W-:-:S04]  /*0900*/  DMUL R20, R24, R20 ;  /* 0x0000001418147228 */ /* 0x000fc80000000000 */
[----:B0-----:R-:W-:-:S08]  /*0910*/  DFMA R4, R4, R10, R16 ;  /* 0x0000000a0404722b */ /* 0x001fd00000000010 */
[----:B------:R-:W-:Y:S01]  /*0920*/  DFMA R4, R22, R20, R4 ;  /* 0x000000141604722b */ /* 0x000fe20000000004 */
[----:B-1----:R-:W-:-:S06]  /*0930*/  IMAD.WIDE R8, R13, 0x8, R8 ;  /* 0x000000080d087825 */ /* 0x002fcc00078e0208 */
[----:B------:R-:W-:Y:S01]  /*0940*/  STG.E.64 desc[UR4][R8.64], R4 ;  /* 0x0000000408007986 */ /* 0x000fe2000c101b04 */
[----:B------:R-:W-:Y:S05]  /*0950*/  EXIT ;  /* 0x000000000000794d */ /* 0x000fea0003800000 */
.L_x_87:
        /* <DEDUP_REMOVED lines=10> */
.L_x_189:


//--------------------- .text._Z12Mfunc3D_autoPdS_S_ddddddiiiS_ --------------------------
	.section	.text._Z12Mfunc3D_autoPdS_S_ddddddiiiS_,"ax",@progbits
	.align	128
        .global         _Z12Mfunc3D_autoPdS_S_ddddddiiiS_
        .type           _Z12Mfunc3D_autoPdS_S_ddddddiiiS_,@function
        .size           _Z12Mfunc3D_autoPdS_S_ddddddiiiS_,(.L_x_190 - _Z12Mfunc3D_autoPdS_S_ddddddiiiS_)
        .other          _Z12Mfunc3D_autoPdS_S_ddddddiiiS_,@"STO_CUDA_ENTRY STV_DEFAULT"
_Z12Mfunc3D_autoPdS_S_ddddddiiiS_:
.text._Z12Mfunc3D_autoPdS_S_ddddddiiiS_:
        /* <DEDUP_REMOVED lines=78> */
[----:B----4-:R-:W-:-:S06]  /*04e0*/  IMAD.WIDE R2, R13, 0x8, R4 ;  /* 0x000000080d027825 */ /* 0x010fcc00078e0204 */
[----:B------:R-:W4:Y:S01]  /*04f0*/  LDC.64 R4, c[0x0][0x3a8] ;  /* 0x0000ea00ff047b82 */ /* 0x000f220000000a00 */
[----:B------:R-:W3:Y:S01]  /*0500*/  LDG.E.64 R2, desc[UR6][R2.64] ;  /* 0x0000000602027981 */ /* 0x000ee2000c1e1b00 */
[----:B------:R-:W-:Y:S01]  /*0510*/  IMAD R12, R12, UR4, RZ ;  /* 0x000000040c0c7c24 */ /* 0x000fe2000f8e02ff */
[----:B0-----:R-:W-:-:S03]  /*0520*/  DMUL R16, R10, 9 ;  /* 0x402200000a107828 */ /* 0x001fc60000000000 */
[----:B------:R-:W-:-:S05]  /*0530*/  IMAD R13, R13, UR8, R12 ;  /* 0x000000080d0d7c24 */ /* 0x000fca000f8e020c */
[----:B------:R-:W-:Y:S01]  /*0540*/  IADD3 R13, PT, PT, R0, R13, RZ ;  /* 0x0000000d000d7210 */ /* 0x000fe20007ffe0ff */
[C---:B----4-:R-:W-:Y:S02]  /*0550*/  DMUL R8, R4.reuse, 4 ;  /* 0x4010000004087828 */ /* 0x050fe40000000000 */
[----:B------:R-:W-:-:S06]  /*0560*/  DFMA R16, R4, 9, -R16 ;  /* 0x402200000410782b */ /* 0x000fcc0000000810 */
[----:B------:R-:W-:Y:S02]  /*0570*/  DFMA R8, R10, 6, -R8 ;  /* 0x401800000a08782b */ /* 0x000fe40000000808 */
[----:B-1----:R-:W-:-:S06]  /*0580*/  DFMA R16, R20, 3, R16 ;  /* 0x400800001410782b */ /* 0x002fcc0000000010 */
[----:B------:R-:W-:Y:S02]  /*0590*/  DFMA R18, R20, -4, R8 ;  /* 0xc01000001412782b */ /* 0x000fe40000000008 */
[----:B------:R-:W-:Y:S01]  /*05a0*/  DMUL R20, R4, 6 ;  /* 0x4018000004147828 */ /* 0x000fe20000000000 */
[----:B------:R-:W0:Y:S05]  /*05b0*/  LDC.64 R8, c[0x0][0x3a0] ;  /* 0x0000e800ff087b82 */ /* 0x000e2a0000000a00 */
[----:B--2---:R-:W-:Y:S02]  /*05c0*/  DADD R18, R18, UR10 ;  /* 0x0000000a12127e29 */ /* 0x004fe40008000000 */
[----:B------:R-:W-:Y:S01]  /*05d0*/  DFMA R20, R10, 3, -R20 ;  /* 0x400800000a14782b */ /* 0x000fe20000000814 */
[----:B------:R-:W1:Y:S05]  /*05e0*/  LDC.64 R10, c[0x0][0x398] ;  /* 0x0000e600ff0a7b82 */ /* 0x000e6a0000000a00 */
[----:B-----5:R-:W-:-:S02]  /*05f0*/  DFMA R18, R6, R18, R16 ;  /* 0x000000120612722b */ /* 0x020fc40000000010 */
[C---:B------:R-:W-:Y:S02]  /*0600*/  DADD R16, -R6.reuse, 1 ;  /* 0x3ff0000006107429 */ /* 0x040fe40000000100 */
[C---:B---3--:R-:W-:Y:S01]  /*0610*/  DADD R22, -R6.reuse, R14 ;  /* 0x0000000006167229 */ /* 0x048fe2000000010e */
[----:B------:R-:W2:Y:S03]  /*0620*/  LDC.64 R14, c[0x0][0x3d8] ;  /* 0x0000f600ff0e7b82 */ /* 0x000ea60000000a00 */
[C---:B------:R-:W-:Y:S02]  /*0630*/  DFMA R18, R6.reuse, R18, R20 ;  /* 0x000000120612722b */ /* 0x040fe40000000014 */
[----:B------:R-:W-:Y:S02]  /*0640*/  DADD R20, R6, R6 ;  /* 0x0000000006147229 */ /* 0x000fe40000000006 */
[----:B0-----:R-:W-:-:S02]  /*0650*/  DMUL R8, R22, R8 ;  /* 0x0000000816087228 */ /* 0x001fc40000000000 */
[C---:B------:R-:W-:Y:S02]  /*0660*/  DADD R2, -R6.reuse, R2 ;  /* 0x0000000006027229 */ /* 0x040fe40000000102 */
[----:B------:R-:W-:Y:S02]  /*0670*/  DFMA R18, R6, R18, R4 ;  /* 0x000000120612722b */ /* 0x000fe40000000004 */
[----:B------:R-:W-:-:S04]  /*0680*/  DMUL R16, R20, R16 ;  /* 0x0000001014107228 */ /* 0x000fc80000000000 */
[----:B-1----:R-:W-:-:S08]  /*0690*/  DFMA R2, R2, R10, R8 ;  /* 0x0000000a0202722b */ /* 0x002fd00000000008 */
[----:B------:R-:W-:Y:S01]  /*06a0*/  DFMA R2, R18, R16, R2 ;  /* 0x000000101202722b */ /* 0x000fe20000000002 */
[----:B--2---:R-:W-:-:S06]  /*06b0*/  IMAD.WIDE R14, R13, 0x8, R14 ;  /* 0x000000080d0e7825 */ /* 0x004fcc00078e020e */
[----:B------:R-:W-:Y:S01]  /*06c0*/  STG.E.64 desc[UR6][R14.64], R2 ;  /* 0x000000020e007986 */ /* 0x000fe2000c101b06 */
[----:B------:R-:W-:Y:S05]  /*06d0*/  EXIT ;  /* 0x000000000000794d */ /* 0x000fea0003800000 */
.L_x_88:
        /* <DEDUP_REMOVED lines=10> */
.L_x_190:


//--------------------- .text._Z12Mfunc2D_autoPdS_dddddiiS_ --------------------------
	.section	.text._Z12Mfunc2D_autoPdS_dddddiiS_,"ax",@progbits
	.align	128
        .global         _Z12Mfunc2D_autoPdS_dddddiiS_
        .type           _Z12Mfunc2D_autoPdS_dddddiiS_,@function
        .size           _Z12Mfunc2D_autoPdS_dddddiiS_,(.L_x_191 - _Z12Mfunc2D_autoPdS_dddddiiS_)
        .other          _Z12Mfunc2D_autoPdS_dddddiiS_,@"STO_CUDA_ENTRY STV_DEFAULT"
_Z12Mfunc2D_autoPdS_dddddiiS_:
.text._Z12Mfunc2D_autoPdS_dddddiiS_:
        /* <DEDUP_REMOVED lines=38> */
[----:B--2---:R-:W-:-:S06]  /*0260*/  IMAD.WIDE R6, R0, 0x8, R6 ;  /* 0x0000000800067825 */ /* 0x004fcc00078e0206 */
[----:B------:R-:W2:Y:S01]  /*0270*/  LDG.E.64 R6, desc[UR4][R6.64] ;  /* 0x0000000406067981 */ /* 0x000ea2000c1e1b00 */
[----:B----4-:R-:W-:Y:S01]  /*0280*/  DMUL R14, R10, 9 ;  /* 0x402200000a0e7828 */ /* 0x010fe20000000000 */
[----:B------:R-:W-:Y:S01]  /*0290*/  IMAD R3, R3, UR7, R0 ;  /* 0x0000000703037c24 */ /* 0x000fe2000f8e0200 */
[----:B-1----:R-:W-:-:S06]  /*02a0*/  DMUL R12, R8, 4 ;  /* 0x40100000080c7828 */ /* 0x002fcc0000000000 */
[----:B------:R-:W-:Y:S02]  /*02b0*/  DFMA R14, R8, 9, -R14 ;  /* 0x40220000080e782b */ /* 0x000fe4000000080e */
[----:B------:R-:W-:-:S06]  /*02c0*/  DFMA R12, R10, 6, -R12 ;  /* 0x401800000a0c782b */ /* 0x000fcc000000080c */
[C---:B0-----:R-:W-:Y:S02]  /*02d0*/  DFMA R14, R16.reuse, 3, R14 ;  /* 0x40080000100e782b */ /* 0x041fe4000000000e */
[----:B------:R-:W-:Y:S02]  /*02e0*/  DFMA R12, R16, -4, R12 ;  /* 0xc0100000100c782b */ /* 0x000fe4000000000c */
[----:B------:R-:W-:-:S06]  /*02f0*/  DMUL R16, R8, 6 ;  /* 0x4018000008107828 */ /* 0x000fcc0000000000 */
[----:B---3--:R-:W-:Y:S02]  /*0300*/  DADD R12, R12, UR8 ;  /* 0x000000080c0c7e29 */ /* 0x008fe40008000000 */
[----:B------:R-:W-:Y:S01]  /*0310*/  DFMA R16, R10, 3, -R16 ;  /* 0x400800000a10782b */ /* 0x000fe20000000810 */
[----:B------:R-:W0:Y:S02]  /*0320*/  LDC.64 R10, c[0x0][0x3c0] ;  /* 0x0000f000ff0a7b82 */ /* 0x000e240000000a00 */
[----:B0-----:R-:W-:-:S03]  /*0330*/  IMAD.WIDE R10, R3, 0x8, R10 ;  /* 0x00000008030a7825 */ /* 0x001fc600078e020a */
[C---:B-----5:R-:W-:Y:S02]  /*0340*/  DFMA R12, R4.reuse, R12, R14 ;  /* 0x0000000c040c722b */ /* 0x060fe4000000000e */
[C---:B------:R-:W-:Y:S02]  /*0350*/  DADD R14, R4.reuse, R4 ;  /* 0x00000000040e7229 */ /* 0x040fe40000000004 */
[----:B------:R-:W-:-:S04]  /*0360*/  DADD R18, -R4, 1 ;  /* 0x3ff0000004127429 */ /* 0x000fc80000000100 */
[----:B------:R-:W-:Y:S02]  /*0370*/  DFMA R16, R4, R12, R16 ;  /* 0x0000000c0410722b */ /* 0x000fe40000000010 */
[----:B------:R-:W0:Y:S02]  /*0380*/  LDC.64 R12, c[0x0][0x390] ;  /* 0x0000e400ff0c7b82 */ /* 0x000e240000000a00 */
[----:B------:R-:W-:Y:S02]  /*0390*/  DMUL R14, R14, R18 ;  /* 0x000000120e0e7228 */ /* 0x000fe40000000000 */
[C---:B--2---:R-:W-:Y:S02]  /*03a0*/  DADD R6, -R4.reuse, R6 ;  /* 0x0000000004067229 */ /* 0x044fe40000000106 */
[----:B------:R-:W-:-:S08]  /*03b0*/  DFMA R16, R4, R16, R8 ;  /* 0x000000100410722b */ /* 0x000fd00000000008 */
[----:B------:R-:W-:-:S08]  /*03c0*/  DMUL R14, R16, R14 ;  /* 0x0000000e100e7228 */ /* 0x000fd00000000000 */
[----:B0-----:R-:W-:-:S07]  /*03d0*/  DFMA R6, R6, R12, R14 ;  /* 0x0000000c0606722b */ /* 0x001fce000000000e */
[----:B------:R-:W-:Y:S01]  /*03e0*/  STG.E.64 desc[UR4][R10.64], R6 ;  /* 0x000000060a007986 */ /* 0x000fe2000c101b04 */
[----:B------:R-:W-:Y:S05]  /*03f0*/  EXIT ;  /* 0x000000000000794d */ /* 0x000fea0003800000 */
.L_x_89:
        /* <DEDUP_REMOVED lines=16> */
.L_x_191:


//--------------------- .text._Z10include_bcPddddiiS_ --------------------------
	.section	.text._Z10include_bcPddddiiS_,"ax",@progbits
	.align	128
        .global         _Z10include_bcPddddiiS_
        .type           _Z10include_bcPddddiiS_,@function
        .size           _Z10include_bcPddddiiS_,(.L_x_156 - _Z10include_bcPddddiiS_)
        .other          _Z10include_bcPddddiiS_,@"STO_CUDA_ENTRY STV_DEFAULT"
_Z10include_bcPddddiiS_:
.text._Z10include_bcPddddiiS_:
[----:B------:R-:W-:Y:S08]  /*0000*/  LDC R1, c[0x0][0x37c] ;  /* 0x0000df00ff017b82 */ /* 0x000ff00000000800 */
[----:B------:R-:W0:Y:S01]  /*0010*/  LDC.64 R2, c[0x0][0x398] ;  /* 0x0000e600ff027b82 */ /* 0x000e220000000a00 */
[----:B------:R-:W1:Y:S07]  /*0020*/  LDCU.64 UR4, c[0x0][0x358] ;  /* 0x00006b00ff0477ac */ /* 0x000e6e0008000a00 */
[----:B------:R-:W2:Y:S01]  /*0030*/  LDC.64 R6, c[0x0][0x390] ;  /* 0x0000e400ff067b82 */ /* 0x000ea20000000a00 */
[----:B0-----:R-:W-:-:S08]  /*0040*/  DADD R4, R2, R2 ;  /* 0x0000000002047229 */ /* 0x001fd00000000002 */
[----:B------:R-:W-:Y:S02]  /*0050*/  DADD R4, -R4, 1 ;  /* 0x3ff0000004047429 */ /* 0x000fe40000000100 */
[----:B--2---:R-:W-:-:S06]  /*0060*/  DADD R6, R6, R6 ;  /* 0x0000000006067229 */ /* 0x004fcc0000000006 */
[----:B------:R-:W-:-:S08]  /*0070*/  DFMA R2, RZ, R4, R2 ;  /* 0x00000004ff02722b */ /* 0x000fd00000000002 */
[----:B------:R-:W-:-:S08]  /*0080*/  DMUL R2, R6, R2 ;  /* 0x0000000206027228 */ /* 0x000fd00000000000 */
        /* <DEDUP_REMOVED lines=24> */
[----:B01----:R-:W-:Y:S05]  /*0210*/  CALL.REL.NOINC `($__internal_6_$__cuda_sm20_div_rn_f64_full) ;  /* 0x0000000400647944 */ /* 0x003fea0003c00000 */
.L_x_91:
        /* <DEDUP_REMOVED lines=22> */
[----:B------:R-:W-:Y:S05]  /*0380*/  CALL.REL.NOINC `($__internal_6_$__cuda_sm20_div_rn_f64_full) ;  /* 0x0000000400087944 */ /* 0x000fea0003c00000 */
.L_x_92:
[----:B------:R-:W0:Y:S02]  /*0390*/  LDC.64 R8, c[0x0][0x3a8] ;  /* 0x0000ea00ff087b82 */ /* 0x000e240000000a00 */
[----:B0-----:R-:W2:Y:S02]  /*03a0*/  LDG.E.64 R10, desc[UR4][R8.64] ;  /* 0x00000004080a7981 */ /* 0x001ea4000c1e1b00 */
[----:B--2---:R-:W-:-:S07]  /*03b0*/  DADD R10, R10, R2 ;  /* 0x000000000a0a7229 */ /* 0x004fce0000000002 */
[----:B------:R0:W-:Y:S04]  /*03c0*/  STG.E.64 desc[UR4][R8.64], R10 ;  /* 0x0000000a08007986 */ /* 0x0001e8000c101b04 */
.L_x_90:
[----:B------:R-:W1:Y:S02]  /*03d0*/  LDCU.64 UR6, c[0x0][0x398] ;  /* 0x00007300ff0677ac */ /* 0x000e640008000a00 */
[----:B-1----:R-:W-:-:S08]  /*03e0*/  DADD R4, R4, UR6 ;  /* 0x0000000604047e29 */ /* 0x002fd00008000000 */
[----:B------:R-:W-:-:S08]  /*03f0*/  DMUL R4, R6, R4 ;  /* 0x0000000406047228 */ /* 0x000fd00000000000 */
[----:B------:R-:W-:-:S08]  /*0400*/  DMUL R4, RZ, R4 ;  /* 0x00000004ff047228 */ /* 0x000fd00000000000 */
[----:B------:R-:W-:-:S14]  /*0410*/  DSETP.GE.AND P0, PT, R4, RZ, PT ;  /* 0x000000ff0400722a */ /* 0x000fdc0003f06000 */
[----:B------:R-:W-:Y:S05]  /*0420*/  @!P0 EXIT ;  /* 0x000000000000894d */ /* 0x000fea0003800000 */
[----:B------:R-:W1:Y:S01]  /*0430*/  LDCU UR6, c[0x0][0x38c] ;  /* 0x00007180ff0677ac */ /* 0x000e620008000800 */
[----:B------:R-:W0:Y:S01]  /*0440*/  LDC.64 R6, c[0x0][0x388] ;  /* 0x0000e200ff067b82 */ /* 0x000e220000000a00 */
        /* <DEDUP_REMOVED lines=8> */
[----:B------:R-:W-:-:S08]  /*04d0*/  DMUL R2, R8, -0.5 ;  /* 0xbfe0000008027828 */ /* 0x000fd00000000000 */
[----:B------:R-:W-:-:S08]  /*04e0*/  DFMA R6, R2, -R6, -0.5 ;  /* 0xbfe000000206742b */ /* 0x000fd00000000806 */
        /* <DEDUP_REMOVED lines=9> */
[----:B01----:R-:W-:Y:S05]  /*0580*/  CALL.REL.NOINC `($__internal_6_$__cuda_sm20_div_rn_f64_full) ;  /* 0x0000000000887944 */ /* 0x003fea0003c00000 */
.L_x_93:
[----:B------:R-:W0:Y:S08]  /*0590*/  LDC R9, c[0x0][0x3a0] ;  /* 0x0000e800ff097b82 */ /* 0x000e300000000800 */
[----:B------:R-:W0:Y:S02]  /*05a0*/  LDC.64 R6, c[0x0][0x380] ;  /* 0x0000e000ff067b82 */ /* 0x000e240000000a00 */
[----:B0-----:R-:W-:-:S06]  /*05b0*/  IMAD.WIDE R6, R9, 0x8, R6 ;  /* 0x0000000809067825 */ /* 0x001fcc00078e0206 */
[----:B------:R-:W2:Y:S01]  /*05c0*/  LDG.E.64 R6, desc[UR4][R6.64+-0x10] ;  /* 0xfffff00406067981 */ /* 0x000ea2000c1e1b00 */
        /* <DEDUP_REMOVED lines=19> */
[----:B------:R-:W-:Y:S02]  /*0700*/  IMAD.MOV.U32 R8, RZ, RZ, R6 ;  /* 0x000000ffff087224 */ /* 0x000fe400078e0006 */
[----:B------:R-:W-:-:S07]  /*0710*/  IMAD.MOV.U32 R13, RZ, RZ, R7 ;  /* 0x000000ffff0d7224 */ /* 0x000fce00078e0007 */
[----:B------:R-:W-:Y:S05]  /*0720*/  CALL.REL.NOINC `($__internal_6_$__cuda_sm20_div_rn_f64_full) ;  /* 0x0000000000207944 */ /* 0x000fea0003c00000 */
.L_x_94:
        /* <DEDUP_REMOVED lines=8> */
        .weak           $__internal_6_$__cuda_sm20_div_rn_f64_full
        .type           $__internal_6_$__cuda_sm20_div_rn_f64_full,@function
        .size           $__internal_6_$__cuda_sm20_div_rn_f64_full,(.L_x_156 - $__internal_6_$__cuda_sm20_div_rn_f64_full)
$__internal_6_$__cuda_sm20_div_rn_f64_full:
[C---:B------:R-:W-:Y:S01]  /*07b0*/  FSETP.GEU.AND P0, PT, |R13|.reuse, 1.469367938527859385e-39, PT ;  /* 0x001000000d00780b */ /* 0x040fe20003f0e200 */
[--C-:B------:R-:W-:Y:S01]  /*07c0*/  IMAD.MOV.U32 R12, RZ, RZ, R8.reuse ;  /* 0x000000ffff0c7224 */ /* 0x100fe200078e0008 */
[C---:B------:R-:W-:Y:S01]  /*07d0*/  LOP3.LUT R14, R13.reuse, 0x800fffff, RZ, 0xc0, !PT ;  /* 0x800fffff0d0e7812 */ /* 0x040fe200078ec0ff */
[----:B------:R-:W-:Y:S01]  /*07e0*/  IMAD.MOV.U32 R2, RZ, RZ, 0x1 ;  /* 0x00000001ff027424 */ /* 0x000fe200078e00ff */
[----:B------:R-:W-:Y:S01]  /*07f0*/  LOP3.LUT R26, R13, 0x7ff00000, RZ, 0xc0, !PT ;  /* 0x7ff000000d1a7812 */ /* 0x000fe200078ec0ff */
[----:B------:R-:W-:Y:S01]  /*0800*/  IMAD.MOV.U32 R0, RZ, RZ, 0x1ca00000 ;  /* 0x1ca00000ff007424 */ /* 0x000fe200078e00ff */
        /* <DEDUP_REMOVED lines=25> */
.L_x_95:
        /* <DEDUP_REMOVED lines=36> */
.L_x_96:
        /* <DEDUP_REMOVED lines=16> */
.L_x_99:
[----:B------:R-:W-:Y:S01]  /*0ce0*/  LOP3.LUT R3, R13, 0x80000, RZ, 0xfc, !PT ;  /* 0x000800000d037812 */ /* 0x000fe200078efcff */
[----:B------:R-:W-:Y:S01]  /*0cf0*/  IMAD.MOV.U32 R2, RZ, RZ, R12 ;  /* 0x000000ffff027224 */ /* 0x000fe200078e000c */
[----:B------:R-:W-:Y:S06]  /*0d00*/  BRA `(.L_x_97) ;  /* 0x0000000000087947 */ /* 0x000fec0003800000 */
.L_x_98:
[----:B------:R-:W-:Y:S01]  /*0d10*/  LOP3.LUT R3, R11, 0x80000, RZ, 0xfc, !PT ;  /* 0x000800000b037812 */ /* 0x000fe200078efcff */
[----:B------:R-:W-:-:S07]  /*0d20*/  IMAD.MOV.U32 R2, RZ, RZ, R10 ;  /* 0x000000ffff027224 */ /* 0x000fce00078e000a */
.L_x_97:
[----:B------:R-:W-:-:S04]  /*0d30*/  IMAD.MOV.U32 R25, RZ, RZ, 0x0 ;  /* 0x00000000ff197424 */ /* 0x000fc800078e00ff */
[----:B------:R-:W-:Y:S05]  /*0d40*/  RET.REL.NODEC R24 `(_Z10include_bcPddddiiS_) ;  /* 0xfffffff018ac7950 */ /* 0x000fea0003c3ffff */
.L_x_100:
        /* <DEDUP_REMOVED lines=11> */
.L_x_156:


//--------------------- .text._Z7Mfunc5DPdS_S_S_S_ddddddiiiiiS_ --------------------------
	.section	.text._Z7Mfunc5DPdS_S_S_S_ddddddiiiiiS_,"ax",@progbits
	.align	128
        .global         _Z7Mfunc5DPdS_S_S_S_ddddddiiiiiS_
        .type           _Z7Mfunc5DPdS_S_S_S_ddddddiiiiiS_,@function
        .size           _Z7Mfunc5DPdS_S_S_S_ddddddiiiiiS_,(.L_x_193 - _Z7Mfunc5DPdS_S_S_S_ddddddiiiiiS_)
        .other          _Z7Mfunc5DPdS_S_S_S_ddddddiiiiiS_,@"STO_CUDA_ENTRY STV_DEFAULT"
_Z7Mfunc5DPdS_S_S_S_ddddddiiiiiS_:
.text._Z7Mfunc5DPdS_S_S_S_ddddddiiiiiS_:
        /* <DEDUP_REMOVED lines=61> */
[----:B------:R-:W-:Y:S02]  /*03d0*/  @P0 IADD3 R22, PT, PT, R22, 0x1, RZ ;  /* 0x0000000116160810 */ /* 0x000fe40007ffe0ff */
[----:B------:R-:W-:Y:S02]  /*03e0*/  @!P1 LOP3.LUT R22, RZ, UR4, RZ, 0x33, !PT ;  /* 0x00000004ff169c12 */ /* 0x000fe4000f8e33ff */
[----:B------:R-:W-:Y:S02]  /*03f0*/  ISETP.GE.U32.AND P2, PT, R24, UR13, PT ;  /* 0x0000000d18007c0c */ /* 0x000fe4000bf46070 */
[----:B------:R-:W-:Y:S02]  /*0400*/  ISETP.NE.U32.AND P0, PT, RZ, UR13, PT ;  /* 0x0000000dff007c0c */ /* 0x000fe4000bf05070 */
[----:B------:R-:W-:-:S09]  /*0410*/  ISETP.GE.AND P1, PT, R22, UR12, PT ;  /* 0x0000000c16007c0c */ /* 0x000fd2000bf26270 */
[----:B------:R-:W-:Y:S02]  /*0420*/  @P2 VIADD R24, R24, -UR13 ;  /* 0x8000000d18182c36 */ /* 0x000fe40008000000 */
[----:B------:R-:W-:Y:S02]  /*0430*/  @!P0 LOP3.LUT R24, RZ, UR13, RZ, 0x33, !PT ;  /* 0x0000000dff188c12 */ /* 0x000fe4000f8e33ff */
[----:B------:R-:W-:Y:S05]  /*0440*/  @P1 EXIT ;  /* 0x000000000000194d */ /* 0x000fea0003800000 */
[----:B------:R-:W-:Y:S02]  /*0450*/  UIMAD UR4, UR9, UR10, URZ ;  /* 0x0000000a090472a4 */ /* 0x000fe4000f8e02ff */
[----:B------:R-:W0:Y:S01]  /*0460*/  I2F.U32.RP R6, UR10 ;  /* 0x0000000a00067d06 */ /* 0x000e220008209000 */
[----:B------:R-:W1:Y:S01]  /*0470*/  LDC.64 R16, c[0x0][0x390] ;  /* 0x0000e400ff107b82 */ /* 0x000e620000000a00 */
[----:B------:R-:W2:Y:S02]  /*0480*/  LDCU.128 UR12, c[0x0][0x3b0] ;  /* 0x00007600ff0c77ac */ /* 0x000ea40008000c00 */
[----:B------:R-:W-:Y:S01]  /*0490*/  IMAD R9, RZ, RZ, -UR4 ;  /* 0x80000004ff097e24 */ /* 0x000fe2000f8e02ff */
[----:B------:R-:W-:-:S03]  /*04a0*/  ISETP.NE.U32.AND P1, PT, RZ, UR4, PT ;  /* 0x00000004ff007c0c */ /* 0x000fc6000bf25070 */
[----:B------:R-:W3:Y:S01]  /*04b0*/  I2F.U32.RP R0, UR4 ;  /* 0x0000000400007d06 */ /* 0x000ee20008209000 */
[----:B------:R-:W4:Y:S07]  /*04c0*/  LDC.64 R10, c[0x0][0x388] ;  /* 0x0000e200ff0a7b82 */ /* 0x000f2e0000000a00 */
[----:B0-----:R-:W0:Y:S01]  /*04d0*/  MUFU.RCP R6, R6 ;  /* 0x0000000600067308 */ /* 0x001e220000001000 */
[----:B------:R-:W5:Y:S07]  /*04e0*/  LDC.64 R12, c[0x0][0x3c8] ;  /* 0x0000f200ff0c7b82 */ /* 0x000f6e0000000a00 */
[----:B---3--:R-:W3:Y:S01]  /*04f0*/  MUFU.RCP R0, R0 ;  /* 0x0000000000007308 */ /* 0x008ee20000001000 */
[----:B------:R-:W2:Y:S07]  /*0500*/  LDC.64 R18, c[0x0][0x3c0] ;  /* 0x0000f000ff127b82 */ /* 0x000eae0000000a00 */
[----:B------:R-:W-:Y:S01]  /*0510*/  I2F.U32.RP R2, UR8 ;  /* 0x0000000800027d06 */ /* 0x000fe20008209000 */
[----:B0-----:R-:W-:-:S07]  /*0520*/  IADD3 R3, PT, PT, R6, 0xffffffe, RZ ;  /* 0x0ffffffe06037810 */ /* 0x001fce0007ffe0ff */
[----:B------:R-:W-:Y:S01]  /*0530*/  F2I.FTZ.U32.TRUNC.NTZ R3, R3 ;  /* 0x0000000300037305 */ /* 0x000fe2000021f000 */
[----:B---3--:R-:W-:-:S07]  /*0540*/  IADD3 R4, PT, PT, R0, 0xffffffe, RZ ;  /* 0x0ffffffe00047810 */ /* 0x008fce0007ffe0ff */
[----:B------:R0:W3:Y:S08]  /*0550*/  F2I.FTZ.U32.TRUNC.NTZ R5, R4 ;  /* 0x0000000400057305 */ /* 0x0000f0000021f000 */
[----:B------:R-:W1:Y:S01]  /*0560*/  I2F.U32.RP R7, UR9 ;  /* 0x0000000900077d06 */ /* 0x000e620008209000 */
[----:B0-----:R-:W-:Y:S01]  /*0570*/  MOV R4, RZ ;  /* 0x000000ff00047202 */ /* 0x001fe20000000f00 */
[----:B---3--:R-:W-:-:S04]  /*0580*/  IMAD R9, R9, R5, RZ ;  /* 0x0000000509097224 */ /* 0x008fc800078e02ff */
[----:B------:R-:W-:Y:S01]  /*0590*/  IMAD.HI.U32 R0, R5, R9, R4 ;  /* 0x0000000905007227 */ /* 0x000fe200078e0004 */
[----:B------:R-:W-:Y:S01]  /*05a0*/  IADD3 R9, PT, PT, RZ, -R3, RZ ;  /* 0x80000003ff097210 */ /* 0x000fe20007ffe0ff */
[----:B------:R0:W3:Y:S04]  /*05b0*/  MUFU.RCP R5, R2 ;  /* 0x0000000200057308 */ /* 0x0000e80000001000 */
[----:B------:R-:W-:-:S04]  /*05c0*/  IMAD.HI.U32 R23, R0, R25, RZ ;  /* 0x0000001900177227 */ /* 0x000fc800078e00ff */
[----:B------:R-:W-:Y:S01]  /*05d0*/  IMAD.MOV R0, RZ, RZ, -R23 ;  /* 0x000000ffff007224 */ /* 0x000fe200078e0a17 */
[----:B0-----:R-:W-:Y:S01]  /*05e0*/  MOV R2, RZ ;  /* 0x000000ff00027202 */ /* 0x001fe20000000f00 */
[----:B------:R-:W-:Y:S01]  /*05f0*/  IMAD R9, R9, UR10, RZ ;  /* 0x0000000a09097c24 */ /* 0x000fe2000f8e02ff */
[----:B-1----:R-:W0:Y:S01]  /*0600*/  MUFU.RCP R7, R7 ;  /* 0x0000000700077308 */ /* 0x002e220000001000 */
[----:B------:R-:W-:Y:S02]  /*0610*/  IMAD R0, R0, UR4, R25 ;  /* 0x0000000400007c24 */ /* 0x000fe4000f8e0219 */
[----:B------:R-:W-:-:S03]  /*0620*/  IMAD.HI.U32 R8, R3, R9, R2 ;  /* 0x0000000903087227 */ /* 0x000fc600078e0002 */
[----:B------:R-:W-:Y:S02]  /*0630*/  ISETP.GE.U32.AND P2, PT, R0, UR4, PT ;  /* 0x0000000400007c0c */ /* 0x000fe4000bf46070 */
[----:B---3--:R-:W-:Y:S01]  /*0640*/  IADD3 R5, PT, PT, R5, 0xffffffe, RZ ;  /* 0x0ffffffe05057810 */ /* 0x008fe20007ffe0ff */
[----:B------:R-:W-:-:S04]  /*0650*/  IMAD.HI.U32 R8, R8, R25, RZ ;  /* 0x0000001908087227 */ /* 0x000fc800078e00ff */
[----:B------:R-:W-:Y:S01]  /*0660*/  IMAD.MOV R2, RZ, RZ, -R8 ;  /* 0x000000ffff027224 */ /* 0x000fe200078e0a08 */
[----:B------:R-:W1:Y:S03]  /*0670*/  F2I.FTZ.U32.TRUNC.NTZ R5, R5 ;  /* 0x0000000500057305 */ /* 0x000e66000021f000 */
[----:B------:R-:W-:Y:S01]  /*0680*/  IMAD R2, R2, UR10, R25 ;  /* 0x0000000a02027c24 */ /* 0x000fe2000f8e0219 */
[----:B0-----:R-:W-:Y:S02]  /*0690*/  IADD3 R3, PT, PT, R7, 0xffffffe, RZ ;  /* 0x0ffffffe07037810 */ /* 0x001fe40007ffe0ff */
[----:B------:R-:W-:Y:S02]  /*06a0*/  @P2 IADD3 R0, PT, PT, R0, -UR4, RZ ;  /* 0x8000000400002c10 */ /* 0x000fe4000fffe0ff */
[----:B------:R-:W-:Y:S02]  /*06b0*/  ISETP.GE.U32.AND P0, PT, R2, UR10, PT ;  /* 0x0000000a02007c0c */ /* 0x000fe4000bf06070 */
[----:B------:R-:W-:Y:S01]  /*06c0*/  ISETP.GE.U32.AND P3, PT, R0, UR4, PT ;  /* 0x0000000400007c0c */ /* 0x000fe2000bf66070 */
[----:B------:R-:W0:Y:S01]  /*06d0*/  F2I.FTZ.U32.TRUNC.NTZ R3, R3 ;  /* 0x0000000300037305 */ /* 0x000e22000021f000 */
[----:B------:R-:W-:Y:S01]  /*06e0*/  @P2 IADD3 R23, PT, PT, R23, 0x1, RZ ;  /* 0x0000000117172810 */ /* 0x000fe20007ffe0ff */
[----:B-1----:R-:W-:-:S04]  /*06f0*/  IMAD.MOV R7, RZ, RZ, -R5 ;  /* 0x000000ffff077224 */ /* 0x002fc800078e0a05 */
[----:B------:R-:W-:-:S04]  /*0700*/  IMAD R7, R7, UR8, RZ ;  /* 0x0000000807077c24 */ /* 0x000fc8000f8e02ff */
[----:B------:R-:W-:Y:S02]  /*0710*/  @P0 IADD3 R2, PT, PT, R2, -UR10, RZ ;  /* 0x8000000a02020c10 */ /* 0x000fe4000fffe0ff */
[----:B------:R-:W-:Y:S01]  /*0720*/  @P3 VIADD R23, R23, 0x1 ;  /* 0x0000000117173836 */ /* 0x000fe20000000000 */
[----:B------:R-:W-:Y:S01]  /*0730*/  @!P1 LOP3.LUT R23, RZ, UR4, RZ, 0x33, !PT ;  /* 0x00000004ff179c12 */ /* 0x000fe2000f8e33ff */
[----:B------:R-:W-:Y:S01]  /*0740*/  IMAD.HI.U32 R4, R5, R7, R4 ;  /* 0x0000000705047227 */ /* 0x000fe200078e0004 */
[----:B------:R-:W-:Y:S01]  /*0750*/  ISETP.GE.U32.AND P2, PT, R2, UR10, PT ;  /* 0x0000000a02007c0c */ /* 0x000fe2000bf46070 */
[----:B------:R-:W1:Y:S01]  /*0760*/  LDCU.64 UR4, c[0x0][0x358] ;  /* 0x00006b00ff0477ac */ /* 0x000e620008000a00 */
[----:B------:R-:W-:Y:S01]  /*0770*/  ISETP.NE.U32.AND P1, PT, RZ, UR10, PT ;  /* 0x0000000aff007c0c */ /* 0x000fe2000bf25070 */
[----:B------:R-:W3:Y:S01]  /*0780*/  LDC.64 R6, c[0x0][0x3a0] ;  /* 0x0000e800ff067b82 */ /* 0x000ee20000000a00 */
[----:B0-----:R-:W-:Y:S01]  /*0790*/  IADD3 R5, PT, PT, RZ, -R3, RZ ;  /* 0x80000003ff057210 */ /* 0x001fe20007ffe0ff */
[----:B------:R-:W-:Y:S01]  /*07a0*/  IMAD.HI.U32 R4, R4, R23, RZ ;  /* 0x0000001704047227 */ /* 0x000fe200078e00ff */
[----:B------:R-:W-:-:S02]  /*07b0*/  MOV R2, RZ ;  /* 0x000000ff00027202 */ /* 0x000fc40000000f00 */
[----:B------:R-:W-:Y:S01]  /*07c0*/  @P0 IADD3 R8, PT, PT, R8, 0x1, RZ ;  /* 0x0000000108080810 */ /* 0x000fe20007ffe0ff */
[----:B------:R-:W-:Y:S02]  /*07d0*/  IMAD.MOV R4, RZ, RZ, -R4 ;  /* 0x000000ffff047224 */ /* 0x000fe400078e0a04 */
[----:B------:R-:W-:Y:S02]  /*07e0*/  IMAD R5, R5, UR9, RZ ;  /* 0x0000000905057c24 */ /* 0x000fe4000f8e02ff */
[----:B------:R-:W-:Y:S01]  /*07f0*/  IMAD R23, R4, UR8, R23 ;  /* 0x0000000804177c24 */ /* 0x000fe2000f8e0217 */
[----:B------:R-:W-:Y:S01]  /*0800*/  @P2 IADD3 R8, PT, PT, R8, 0x1, RZ ;  /* 0x0000000108082810 */ /* 0x000fe20007ffe0ff */
[----:B------:R-:W-:Y:S01]  /*0810*/  IMAD.HI.U32 R3, R3, R5, R2 ;  /* 0x0000000503037227 */ /* 0x000fe200078e0002 */
[----:B------:R-:W-:Y:S01]  /*0820*/  @!P1 LOP3.LUT R8, RZ, UR10, RZ, 0x33, !PT ;  /* 0x0000000aff089c12 */ /* 0x000fe2000f8e33ff */
[----:B------:R-:W0:Y:S01]  /*0830*/  LDC.64 R4, c[0x0][0x398] ;  /* 0x0000e600ff047b82 */ /* 0x000e220000000a00 */
[----:B------:R-:W-:-:S02]  /*0840*/  ISETP.GE.U32.AND P0, PT, R23, UR8, PT ;  /* 0x0000000817007c0c */ /* 0x000fc4000bf06070 */
[----:B------:R-:W-:Y:S01]  /*0850*/  ISETP.NE.U32.AND P1, PT, RZ, UR8, PT ;  /* 0x00000008ff007c0c */ /* 0x000fe2000bf25070 */
[----:B------:R-:W-:-:S04]  /*0860*/  IMAD.HI.U32 R3, R3, R8, RZ ;  /* 0x0000000803037227 */ /* 0x000fc800078e00ff */
[----:B------:R-:W-:-:S04]  /*0870*/  IMAD.MOV R3, RZ, RZ, -R3 ;  /* 0x000000ffff037224 */ /* 0x000fc800078e0a03 */
[----:B------:R-:W-:Y:S02]  /*0880*/  IMAD R0, R3, UR9, R8 ;  /* 0x0000000903007c24 */ /* 0x000fe4000f8e0208 */
[----:B------:R-:W4:Y:S01]  /*0890*/  LDC.64 R2, c[0x0][0x380] ;  /* 0x0000e000ff027b82 */ /* 0x000f220000000a00 */
[----:B------:R-:W-:Y:S02]  /*08a0*/  @P0 IADD3 R23, PT, PT, R23, -UR8, RZ ;  /* 0x8000000817170c10 */ /* 0x000fe4000fffe0ff */
[----:B------:R-:W-:Y:S02]  /*08b0*/  ISETP.GE.U32.AND P2, PT, R0, UR9, PT ;  /* 0x0000000900007c0c */ /* 0x000fe4000bf46070 */
[----:B------:R-:W-:-:S11]  /*08c0*/  ISETP.GE.U32.AND P0, PT, R23, UR8, PT ;  /* 0x0000000817007c0c */ /* 0x000fd6000bf06070 */
[----:B------:R-:W-:Y:S02]  /*08d0*/  @P2 IADD3 R0, PT, PT, R0, -UR9, RZ ;  /* 0x8000000900002c10 */ /* 0x000fe4000fffe0ff */
[----:B------:R-:W-:Y:S01]  /*08e0*/  @P0 VIADD R23, R23, -UR8 ;  /* 0x8000000817170c36 */ /* 0x000fe20008000000 */
[----:B------:R-:W-:Y:S02]  /*08f0*/  @!P1 LOP3.LUT R23, RZ, UR8, RZ, 0x33, !PT ;  /* 0x00000008ff179c12 */ /* 0x000fe4000f8e33ff */
[----:B------:R-:W-:Y:S02]  /*0900*/  ISETP.GE.U32.AND P0, PT, R0, UR9, PT ;  /* 0x0000000900007c0c */ /* 0x000fe4000bf06070 */
[----:B------:R-:W-:Y:S01]  /*0910*/  ISETP.NE.U32.AND P1, PT, RZ, UR9, PT ;  /* 0x00000009ff007c0c */ /* 0x000fe2000bf25070 */
[----:B----4-:R-:W-:-:S04]  /*0920*/  IMAD.WIDE R2, R22, 0x8, R2 ;  /* 0x0000000816027825 */ /* 0x010fc800078e0202 */
[----:B------:R-:W-:Y:S02]  /*0930*/  IMAD.WIDE R16, R23, 0x8, R16 ;  /* 0x0000000817107825 */ /* 0x000fe400078e0210 */
[----:B-1----:R-:W4:Y:S02]  /*0940*/  LDG.E.64 R2, desc[UR4][R2.64] ;  /* 0x0000000402027981 */ /* 0x002f24000c1e1b00 */
[----:B------:R-:W-:Y:S02]  /*0950*/  IMAD.WIDE R14, R24, 0x8, R10 ;  /* 0x00000008180e7825 */ /* 0x000fe400078e020a */
[----:B------:R-:W2:Y:S01]  /*0960*/  LDG.E.64 R16, desc[UR4][R16.64] ;  /* 0x0000000410107981 */ /* 0x000ea2000c1e1b00 */
[----:B------:R-:W-:Y:S01]  /*0970*/  @P0 IADD3 R0, PT, PT, R0, -UR9, RZ ;  /* 0x8000000900000c10 */ /* 0x000fe2000fffe0ff */
[----:B------:R-:W1:Y:S01]  /*0980*/  LDC.64 R10, c[0x0][0x3a8] ;  /* 0x0000ea00ff0a7b82 */ /* 0x000e620000000a00 */
[----:B------:R-:W-:Y:S01]  /*0990*/  @!P1 LOP3.LUT R0, RZ, UR9, RZ, 0x33, !PT ;  /* 0x00000009ff009c12 */ /* 0x000fe2000f8e33ff */
[----:B------:R-:W2:Y:S01]  /*09a0*/  LDG.E.64 R14, desc[UR4][R14.64] ;  /* 0x000000040e0e7981 */ /* 0x000ea2000c1e1b00 */
[----:B------:R-:W-:-:S03]  /*09b0*/  IADD3 R8, PT, PT, -R8, RZ, RZ ;  /* 0x000000ff08087210 */ /* 0x000fc60007ffe1ff */
[----:B0-----:R-:W-:-:S04]  /*09c0*/  IMAD.WIDE R4, R0, 0x8, R4 ;  /* 0x0000000800047825 */ /* 0x001fc800078e0204 */
[----:B------:R-:W-:Y:S02]  /*09d0*/  IMAD R25, R8, UR10, R25 ;  /* 0x0000000a08197c24 */ /* 0x000fe4000f8e0219 */
[----:B------:R-:W2:Y:S01]  /*09e0*/  LDG.E.64 R4, desc[UR4][R4.64] ;  /* 0x0000000404047981 */ /* 0x000ea2000c1e1b00 */
[----:B------:R-:W0:Y:S01]  /*09f0*/  LDC.64 R8, c[0x0][0x3d0] ;  /* 0x0000f400ff087b82 */ /* 0x000e220000000a00 */
[----:B---3--:R-:W-:-:S06]  /*0a00*/  IMAD.WIDE R6, R25, 0x8, R6 ;  /* 0x0000000819067825 */ /* 0x008fcc00078e0206 */
[----:B------:R-:W3:Y:S01]  /*0a10*/  LDG.E.64 R6, desc[UR4][R6.64] ;  /* 0x0000000406067981 */ /* 0x000ee2000c1e1b00 */
[----:B-----5:R-:W-:Y:S01]  /*0a20*/  DADD R12, R12, R12 ;  /* 0x000000000c0c7229 */ /* 0x020fe2000000000c */
[----:B------:R-:W-:-:S04]  /*0a30*/  IMAD R23, R22, UR6, R23 ;  /* 0x0000000616177c24 */ /* 0x000fc8000f8e0217 */
[----:B------:R-:W-:-:S04]  /*0a40*/  IMAD R23, R24, UR8, R23 ;  /* 0x0000000818177c24 */ /* 0x000fc8000f8e0217 */
[----:B------:R-:W-:-:S04]  /*0a50*/  IMAD R0, R23, UR9, R0 ;  /* 0x0000000917007c24 */ /* 0x000fc8000f8e0200 */
[----:B------:R-:W-:Y:S01]  /*0a60*/  IMAD R25, R0, UR10, R25 ;  /* 0x0000000a00197c24 */ /* 0x000fe2000f8e0219 */
[----:B0-----:R-:W-:-:S08]  /*0a70*/  DADD R20, R8, R8 ;  /* 0x0000000008147229 */ /* 0x001fd00000000008 */
[----:B------:R-:W-:-:S08]  /*0a80*/  DADD R20, -R20, 1 ;  /* 0x3ff0000014147429 */ /* 0x000fd00000000100 */
[C---:B----4-:R-:W-:Y:S01]  /*0a90*/  DFMA R20, R2.reuse, R20, R8 ;  /* 0x000000140214722b */ /* 0x050fe20000000008 */
[----:B------:R-:W0:Y:S01]  /*0aa0*/  LDC.64 R8, c[0x0][0x3f0] ;  /* 0x0000fc00ff087b82 */ /* 0x000e220000000a00 */
[C---:B--2---:R-:W-:Y:S02]  /*0ab0*/  DADD R16, -R2.reuse, R16 ;  /* 0x0000000002107229 */ /* 0x044fe40000000110 */
[----:B------:R-:W-:-:S04]  /*0ac0*/  DADD R14, -R2, R14 ;  /* 0x00000000020e7229 */ /* 0x000fc8000000010e */
[----:B------:R-:W-:Y:S02]  /*0ad0*/  DMUL R12, R12, R20 ;  /* 0x000000140c0c7228 */ /* 0x000fe40000000000 */
[----:B------:R-:W-:Y:S02]  /*0ae0*/  DMUL R16, R16, UR12 ;  /* 0x0000000c10107c28 */ /* 0x000fe40008000000 */
[----:B------:R-:W-:-:S06]  /*0af0*/  DADD R4, -R2, R4 ;  /* 0x0000000002047229 */ /* 0x000fcc0000000104 */
[----:B-1----:R-:W-:Y:S02]  /*0b00*/  DFMA R10, R14, R10, R16 ;  /* 0x0000000a0e0a722b */ /* 0x002fe40000000010 */
[C---:B------:R-:W-:Y:S02]  /*0b10*/  DMUL R12, R2.reuse, R12 ;  /* 0x0000000c020c7228 */ /* 0x040fe40000000000 */
[----:B---3--:R-:W-:Y:S01]  /*0b20*/  DADD R6, -R2, R6 ;  /* 0x0000000002067229 */ /* 0x008fe20000000106 */
[----:B0-----:R-:W-:-:S03]  /*0b30*/  IMAD.WIDE R8, R25, 0x8, R8 ;  /* 0x0000000819087825 */ /* 0x001fc600078e0208 */
[----:B------:R-:W-:Y:S02]  /*0b40*/  DFMA R4, R4, UR14, R10 ;  /* 0x0000000e04047c2b */ /* 0x000fe4000800000a */
[----:B------:R-:W-:-:S06]  /*0b50*/  DADD R2, -R2, 1 ;  /* 0x3ff0000002027429 */ /* 0x000fcc0000000100 */
[----:B------:R-:W-:-:S08]  /*0b60*/  DFMA R4, R6, R18, R4 ;  /* 0x000000120604722b */ /* 0x000fd00000000004 */
[----:B------:R-:W-:-:S07]  /*0b70*/  DFMA R2, R12, R2, R4 ;  /* 0x000000020c02722b */ /* 0x000fce0000000004 */
[----:B------:R-:W-:Y:S01]  /*0b80*/  STG.E.64 desc[UR4][R8.64], R2 ;  /* 0x0000000208007986 */ /* 0x000fe2000c101b04 */
[----:B------:R-:W-:Y:S05]  /*0b90*/  EXIT ;  /* 0x000000000000794d */ /* 0x000fea0003800000 */
.L_x_101:
        /* <DEDUP_REMOVED lines=14> */
.L_x_193:


//--------------------- .text._Z7Mfunc4DPdS_S_S_dddddiiiiS_ --------------------------
	.section	.text._Z7Mfunc4DPdS_S_S_dddddiiiiS_,"ax",@progbits
	.align	128
        .global         _Z7Mfunc4DPdS_S_S_dddddiiiiS_
        .type           _Z7Mfunc4DPdS_S_S_dddddiiiiS_,@function
        .size           _Z7Mfunc4DPdS_S_S_dddddiiiiS_,(.L_x_194 - _Z7Mfunc4DPdS_S_S_dddddiiiiS_)
        .other          _Z7Mfunc4DPdS_S_S_dddddiiiiS_,@"STO_CUDA_ENTRY STV_DEFAULT"
_Z7Mfunc4DPdS_S_S_dddddiiiiS_:
.text._Z7Mfunc4DPdS_S_S_dddddiiiiS_:
        /* <DEDUP_REMOVED lines=33> */
[----:B------:R-:W2:Y:S02]  /*0210*/  LDCU.128 UR12, c[0x0][0x3a0] ;  /* 0x00007400ff0c77ac */ /* 0x000ea40008000c00 */
[----:B------:R-:W-:Y:S01]  /*0220*/  IMAD R11, RZ, RZ, -UR4 ;  /* 0x80000004ff0b7e24 */ /* 0x000fe2000f8e02ff */
[----:B------:R-:W-:Y:S01]  /*0230*/  I2F.U32.RP R9, UR6 ;  /* 0x0000000600097d06 */ /* 0x000fe20008209000 */
[----:B------:R-:W-:-:S03]  /*0240*/  ISETP.NE.U32.AND P2, PT, RZ, UR4, PT ;  /* 0x00000004ff007c0c */ /* 0x000fc6000bf45070 */
[----:B------:R-:W3:Y:S04]  /*0250*/  LDC.64 R18, c[0x0][0x3c0] ;  /* 0x0000f000ff127b82 */ /* 0x000ee80000000a00 */
[----:B------:R-:W4:Y:S08]  /*0260*/  I2F.U32.RP R6, UR4 ;  /* 0x0000000400067d06 */ /* 0x000f300008209000 */
[----:B0-----:R-:W0:Y:S08]  /*0270*/  MUFU.RCP R7, R7 ;  /* 0x0000000700077308 */ /* 0x001e300000001000 */
[----:B----4-:R-:W4:Y:S08]  /*0280*/  MUFU.RCP R6, R6 ;  /* 0x0000000600067308 */ /* 0x010f300000001000 */
[----:B------:R-:W-:Y:S01]  /*0290*/  I2F.U32.RP R8, UR9 ;  /* 0x0000000900087d06 */ /* 0x000fe20008209000 */
[----:B0-----:R-:W-:-:S07]  /*02a0*/  VIADD R4, R7, 0xffffffe ;  /* 0x0ffffffe07047836 */ /* 0x001fce0000000000 */
[----:B------:R0:W5:Y:S01]  /*02b0*/  F2I.FTZ.U32.TRUNC.NTZ R5, R4 ;  /* 0x0000000400057305 */ /* 0x000162000021f000 */
[----:B----4-:R-:W-:-:S07]  /*02c0*/  IADD3 R2, PT, PT, R6, 0xffffffe, RZ ;  /* 0x0ffffffe06027810 */ /* 0x010fce0007ffe0ff */
[----:B------:R4:W2:Y:S01]  /*02d0*/  F2I.FTZ.U32.TRUNC.NTZ R3, R2 ;  /* 0x0000000200037305 */ /* 0x0008a2000021f000 */
[----:B0-----:R-:W-:Y:S02]  /*02e0*/  MOV R4, RZ ;  /* 0x000000ff00047202 */ /* 0x001fe40000000f00 */
[----:B-----5:R-:W-:-:S05]  /*02f0*/  IADD3 R12, PT, PT, RZ, -R5, RZ ;  /* 0x80000005ff0c7210 */ /* 0x020fca0007ffe0ff */
[----:B------:R-:W0:Y:S01]  /*0300*/  MUFU.RCP R9, R9 ;  /* 0x0000000900097308 */ /* 0x000e220000001000 */
[----:B----4-:R-:W-:Y:S01]  /*0310*/  MOV R2, RZ ;  /* 0x000000ff00027202 */ /* 0x010fe20000000f00 */
[----:B------:R-:W-:Y:S02]  /*0320*/  IMAD R7, R12, UR7, RZ ;  /* 0x000000070c077c24 */ /* 0x000fe4000f8e02ff */
[----:B------:R-:W4:Y:S02]  /*0330*/  LDC.64 R12, c[0x0][0x3b8] ;  /* 0x0000ee00ff0c7b82 */ /* 0x000f240000000a00 */
[----:B------:R-:W-:Y:S02]  /*0340*/  IMAD.HI.U32 R5, R5, R7, R4 ;  /* 0x0000000705057227 */ /* 0x000fe400078e0004 */
[----:B------:R-:W5:Y:S02]  /*0350*/  MUFU.RCP R8, R8 ;  /* 0x0000000800087308 */ /* 0x000f640000001000 */
[----:B--2---:R-:W-:-:S02]  /*0360*/  IMAD R7, R11, R3, RZ ;  /* 0x000000030b077224 */ /* 0x004fc400078e02ff */
[----:B------:R-:W-:-:S04]  /*0370*/  IMAD.HI.U32 R11, R5, R10, RZ ;  /* 0x0000000a050b7227 */ /* 0x000fc800078e00ff */
[----:B------:R-:W-:-:S04]  /*0380*/  IMAD.HI.U32 R3, R3, R7, R2 ;  /* 0x0000000703037227 */ /* 0x000fc800078e0002 */
[----:B------:R-:W-:Y:S02]  /*0390*/  IMAD.MOV R5, RZ, RZ, -R11 ;  /* 0x000000ffff057224 */ /* 0x000fe400078e0a0b */
[----:B------:R-:W-:-:S04]  /*03a0*/  IMAD.HI.U32 R7, R3, R10, RZ ;  /* 0x0000000a03077227 */ /* 0x000fc800078e00ff */
[--C-:B------:R-:W-:Y:S01]  /*03b0*/  IMAD R4, R5, UR7, R10.reuse ;  /* 0x0000000705047c24 */ /* 0x100fe2000f8e020a */
[----:B------:R-:W-:Y:S02]  /*03c0*/  IADD3 R3, PT, PT, -R7, RZ, RZ ;  /* 0x000000ff07037210 */ /* 0x000fe40007ffe1ff */
[----:B0-----:R-:W-:Y:S02]  /*03d0*/  IADD3 R5, PT, PT, R9, 0xffffffe, RZ ;  /* 0x0ffffffe09057810 */ /* 0x001fe40007ffe0ff */
[----:B------:R-:W-:Y:S01]  /*03e0*/  ISETP.GE.U32.AND P3, PT, R4, UR7, PT ;  /* 0x0000000704007c0c */ /* 0x000fe2000bf66070 */
[----:B------:R-:W-:Y:S02]  /*03f0*/  IMAD R2, R3, UR4, R10 ;  /* 0x0000000403027c24 */ /* 0x000fe4000f8e020a */
[----:B-----5:R-:W-:Y:S01]  /*0400*/  VIADD R3, R8, 0xffffffe ;  /* 0x0ffffffe08037836 */ /* 0x020fe20000000000 */
[----:B------:R-:W0:Y:S02]  /*0410*/  F2I.FTZ.U32.TRUNC.NTZ R5, R5 ;  /* 0x0000000500057305 */ /* 0x000e24000021f000 */
[----:B------:R-:W-:-:S06]  /*0420*/  ISETP.GE.U32.AND P0, PT, R2, UR4, PT ;  /* 0x0000000402007c0c */ /* 0x000fcc000bf06070 */
[----:B------:R-:W2:Y:S01]  /*0430*/  F2I.FTZ.U32.TRUNC.NTZ R3, R3 ;  /* 0x0000000300037305 */ /* 0x000ea2000021f000 */
[----:B------:R-:W-:Y:S02]  /*0440*/  @P3 IADD3 R4, PT, PT, R4, -UR7, RZ ;  /* 0x8000000704043c10 */ /* 0x000fe4000fffe0ff */
[----:B------:R-:W-:Y:S02]  /*0450*/  @P3 IADD3 R11, PT, PT, R11, 0x1, RZ ;  /* 0x000000010b0b3810 */ /* 0x000fe40007ffe0ff */
[----:B------:R-:W-:Y:S01]  /*0460*/  ISETP.GE.U32.AND P4, PT, R4, UR7, PT ;  /* 0x0000000704007c0c */ /* 0x000fe2000bf86070 */
[----:B------:R-:W-:Y:S01]  /*0470*/  IMAD.MOV.U32 R4, RZ, RZ, RZ ;  /* 0x000000ffff047224 */ /* 0x000fe200078e00ff */
[----:B0-----:R-:W-:Y:S01]  /*0480*/  IADD3 R9, PT, PT, RZ, -R5, RZ ;  /* 0x80000005ff097210 */ /* 0x001fe20007ffe0ff */
[----:B------:R-:W-:Y:S01]  /*0490*/  @P0 VIADD R2, R2, -UR4 ;  /* 0x8000000402020c36 */ /* 0x000fe20008000000 */
[----:B------:R-:W-:Y:S02]  /*04a0*/  @P0 IADD3 R7, PT, PT, R7, 0x1, RZ ;  /* 0x0000000107070810 */ /* 0x000fe40007ffe0ff */
[----:B------:R-:W-:Y:S01]  /*04b0*/  ISETP.NE.U32.AND P3, PT, RZ, UR6, PT ;  /* 0x00000006ff007c0c */ /* 0x000fe2000bf65070 */
[----:B------:R-:W-:Y:S01]  /*04c0*/  IMAD R9, R9, UR6, RZ ;  /* 0x0000000609097c24 */ /* 0x000fe2000f8e02ff */
[----:B------:R-:W-:-:S02]  /*04d0*/  ISETP.GE.U32.AND P1, PT, R2, UR4, PT ;  /* 0x0000000402007c0c */ /* 0x000fc4000bf26070 */
[----:B--2---:R-:W-:Y:S01]  /*04e0*/  IADD3 R2, PT, PT, RZ, -R3, RZ ;  /* 0x80000003ff027210 */ /* 0x004fe20007ffe0ff */
[----:B------:R-:W-:Y:S02]  /*04f0*/  IMAD.HI.U32 R4, R5, R9, R4 ;  /* 0x0000000905047227 */ /* 0x000fe400078e0004 */
[----:B------:R-:W-:Y:S01]  /*0500*/  @P4 IADD3 R11, PT, PT, R11, 0x1, RZ ;  /* 0x000000010b0b4810 */ /* 0x000fe20007ffe0ff */
[----:B------:R-:W0:Y:S01]  /*0510*/  LDC.64 R8, c[0x0][0x390] ;  /* 0x0000e400ff087b82 */ /* 0x000e220000000a00 */
[----:B------:R-:W-:Y:S01]  /*0520*/  @!P5 LOP3.LUT R11, RZ, UR7, RZ, 0x33, !PT ;  /* 0x00000007ff0bdc12 */ /* 0x000fe2000f8e33ff */
[----:B------:R-:W-:Y:S01]  /*0530*/  IMAD R5, R2, UR9, RZ ;  /* 0x0000000902057c24 */ /* 0x000fe2000f8e02ff */
[----:B------:R-:W-:-:S03]  /*0540*/  MOV R2, RZ ;  /* 0x000000ff00027202 */ /* 0x000fc60000000f00 */
[----:B------:R-:W-:-:S04]  /*0550*/  IMAD.HI.U32 R4, R4, R11, RZ ;  /* 0x0000000b04047227 */ /* 0x000fc800078e00ff */
[----:B------:R-:W-:Y:S01]  /*0560*/  @P1 VIADD R7, R7, 0x1 ;  /* 0x0000000107071836 */ /* 0x000fe20000000000 */
[----:B------:R-:W-:Y:S01]  /*0570*/  @!P2 LOP3.LUT R7, RZ, UR4, RZ, 0x33, !PT ;  /* 0x00000004ff07ac12 */ /* 0x000fe2000f8e33ff */
[----:B------:R-:W-:Y:S01]  /*0580*/  IMAD.HI.U32 R2, R3, R5, R2 ;  /* 0x0000000503027227 */ /* 0x000fe200078e0002 */
[----:B------:R-:W-:Y:S01]  /*0590*/  IADD3 R4, PT, PT, -R4, RZ, RZ ;  /* 0x000000ff04047210 */ /* 0x000fe20007ffe1ff */
[----:B------:R-:W2:Y:S04]  /*05a0*/  LDCU.64 UR4, c[0x0][0x358] ;  /* 0x00006b00ff0477ac */ /* 0x000ea80008000a00 */
[----:B------:R-:W-:-:S04]  /*05b0*/  IMAD.HI.U32 R2, R2, R7, RZ ;  /* 0x0000000702027227 */ /* 0x000fc800078e00ff */
[----:B------:R-:W-:Y:S02]  /*05c0*/  IMAD R6, R4, UR6, R11 ;  /* 0x0000000604067c24 */ /* 0x000fe4000f8e020b */
[----:B------:R-:W-:Y:S01]  /*05d0*/  IMAD.MOV R2, RZ, RZ, -R2 ;  /* 0x000000ffff027224 */ /* 0x000fe200078e0a02 */
[----:B------:R-:W5:Y:S02]  /*05e0*/  LDC.64 R4, c[0x0][0x398] ;  /* 0x0000e600ff047b82 */ /* 0x000f640000000a00 */
[----:B------:R-:W-:Y:S01]  /*05f0*/  ISETP.GE.U32.AND P1, PT, R6, UR6, PT ;  /* 0x0000000606007c0c */ /* 0x000fe2000bf26070 */
[----:B------:R-:W-:-:S05]  /*0600*/  IMAD R7, R2, UR9, R7 ;  /* 0x0000000902077c24 */ /* 0x000fca000f8e0207 */
[----:B------:R-:W-:Y:S01]  /*0610*/  ISETP.GE.U32.AND P0, PT, R7, UR9, PT ;  /* 0x0000000907007c0c */ /* 0x000fe2000bf06070 */
[----:B------:R-:W1:Y:S06]  /*0620*/  LDC.64 R2, c[0x0][0x380] ;  /* 0x0000e000ff027b82 */ /* 0x000e6c0000000a00 */
[----:B------:R-:W-:Y:S02]  /*0630*/  @P1 IADD3 R6, PT, PT, R6, -UR6, RZ ;  /* 0x8000000606061c10 */ /* 0x000fe4000fffe0ff */
[----:B------:R-:W-:Y:S02]  /*0640*/  ISETP.NE.U32.AND P1, PT, RZ, UR9, PT ;  /* 0x00000009ff007c0c */ /* 0x000fe4000bf25070 */
[----:B------:R-:W-:-:S02]  /*0650*/  ISETP.GE.U32.AND P2, PT, R6, UR6, PT ;  /* 0x0000000606007c0c */ /* 0x000fc4000bf46070 */
[----:B------:R-:W-:-:S04]  /*0660*/  @P0 IADD3 R7, PT, PT, R7, -UR9, RZ ;  /* 0x8000000907070c10 */ /* 0x000fc8000fffe0ff */
[----:B------:R-:W-:-:S07]  /*0670*/  ISETP.GE.U32.AND P0, PT, R7, UR9, PT ;  /* 0x0000000907007c0c */ /* 0x000fce000bf06070 */
[----:B------:R-:W-:Y:S01]  /*0680*/  @P2 VIADD R6, R6, -UR6 ;  /* 0x8000000606062c36 */ /* 0x000fe20008000000 */
[----:B------:R-:W-:Y:S01]  /*0690*/  @!P3 LOP3.LUT R6, RZ, UR6, RZ, 0x33, !PT ;  /* 0x00000006ff06bc12 */ /* 0x000fe2000f8e33ff */
[----:B-1----:R-:W-:-:S04]  /*06a0*/  IMAD.WIDE R2, R0, 0x8, R2 ;  /* 0x0000000800027825 */ /* 0x002fc800078e0202 */
[----:B------:R-:W-:Y:S01]  /*06b0*/  @P0 IADD3 R7, PT, PT, R7, -UR9, RZ ;  /* 0x8000000907070c10 */ /* 0x000fe2000fffe0ff */
[----:B0-----:R-:W-:Y:S01]  /*06c0*/  IMAD.WIDE R8, R6, 0x8, R8 ;  /* 0x0000000806087825 */ /* 0x001fe200078e0208 */
[----:B------:R-:W-:Y:S01]  /*06d0*/  @!P1 LOP3.LUT R7, RZ, UR9, RZ, 0x33, !PT ;  /* 0x00000009ff079c12 */ /* 0x000fe2000f8e33ff */
[----:B--2---:R-:W2:Y:S01]  /*06e0*/  LDG.E.64 R2, desc[UR4][R2.64] ;  /* 0x0000000402027981 */ /* 0x004ea2000c1e1b00 */
[----:B------:R-:W-:-:S03]  /*06f0*/  IADD3 R11, PT, PT, -R11, RZ, RZ ;  /* 0x000000ff0b0b7210 */ /* 0x000fc60007ffe1ff */
[----:B------:R-:W2:Y:S01]  /*0700*/  LDG.E.64 R8, desc[UR4][R8.64] ;  /* 0x0000000408087981 */ /* 0x000ea2000c1e1b00 */
[----:B------:R-:W-:-:S04]  /*0710*/  IMAD.WIDE R14, R7, 0x8, R14 ;  /* 0x00000008070e7825 */ /* 0x000fc800078e020e */
[----:B------:R-:W-:Y:S02]  /*0720*/  IMAD R10, R11, UR7, R10 ;  /* 0x000000070b0a7c24 */ /* 0x000fe4000f8e020a */
[----:B------:R-:W4:Y:S02]  /*0730*/  LDG.E.64 R14, desc[UR4][R14.64] ;  /* 0x000000040e0e7981 */ /* 0x000f24000c1e1b00 */
[----:B-----5:R-:W-:-:S06]  /*0740*/  IMAD.WIDE R4, R10, 0x8, R4 ;  /* 0x000000080a047825 */ /* 0x020fcc00078e0204 */
[----:B------:R-:W5:Y:S01]  /*0750*/  LDG.E.64 R4, desc[UR4][R4.64] ;  /* 0x0000000404047981 */ /* 0x000f62000c1e1b00 */
[----:B---3--:R-:W-:Y:S01]  /*0760*/  DADD R16, R18, R18 ;  /* 0x0000000012107229 */ /* 0x008fe20000000012 */
[----:B------:R-:W-:-:S04]  /*0770*/  IMAD R7, R0, UR9, R7 ;  /* 0x0000000900077c24 */ /* 0x000fc8000f8e0207 */
[----:B------:R-:W-:-:S03]  /*0780*/  IMAD R7, R7, UR6, R6 ;  /* 0x0000000607077c24 */ /* 0x000fc6000f8e0206 */
[----:B------:R-:W-:Y:S01]  /*0790*/  DADD R22, -R16, 1 ;  /* 0x3ff0000010167429 */ /* 0x000fe20000000100 */
[----:B------:R-:W-:Y:S01]  /*07a0*/  IMAD R7, R7, UR7, R10 ;  /* 0x0000000707077c24 */ /* 0x000fe2000f8e020a */
[C---:B--2---:R-:W-:Y:S01]  /*07b0*/  DADD R20, -R2.reuse, R8 ;  /* 0x0000000002147229 */ /* 0x044fe20000000108 */
[----:B------:R-:W0:Y:S01]  /*07c0*/  LDC.64 R8, c[0x0][0x3b0] ;  /* 0x0000ec00ff087b82 */ /* 0x000e220000000a00 */
[----:B----4-:R-:W-:-:S04]  /*07d0*/  DADD R16, -R2, R14 ;  /* 0x0000000002107229 */ /* 0x010fc8000000010e */
[----:B------:R-:W-:Y:S02]  /*07e0*/  DFMA R14, R2, R22, R18 ;  /* 0x00000016020e722b */ /* 0x000fe40000000012 */
[----:B------:R-:W-:Y:S02]  /*07f0*/  DADD R18, R12, R12 ;  /* 0x000000000c127229 */ /* 0x000fe4000000000c */
[----:B------:R-:W-:Y:S01]  /*0800*/  DMUL R20, R20, UR14 ;  /* 0x0000000e14147c28 */ /* 0x000fe20008000000 */
[----:B------:R-:W1:Y:S01]  /*0810*/  LDC.64 R12, c[0x0][0x3d8] ;  /* 0x0000f600ff0c7b82 */ /* 0x000e620000000a00 */
[----:B-----5:R-:W-:-:S04]  /*0820*/  DADD R4, -R2, R4 ;  /* 0x0000000002047229 */ /* 0x020fc80000000104 */
[----:B------:R-:W-:Y:S02]  /*0830*/  DMUL R14, R18, R14 ;  /* 0x0000000e120e7228 */ /* 0x000fe40000000000 */
[----:B------:R-:W-:-:S06]  /*0840*/  DFMA R16, R16, UR12, R20 ;  /* 0x0000000c10107c2b */ /* 0x000fcc0008000014 */
[----:B------:R-:W-:Y:S02]  /*0850*/  DMUL R14, R2, R14 ;  /* 0x0000000e020e7228 */ /* 0x000fe40000000000 */
[----:B0-----:R-:W-:Y:S02]  /*0860*/  DFMA R4, R4, R8, R16 ;  /* 0x000000080404722b */ /* 0x001fe40000000010 */
[----:B------:R-:W-:Y:S01]  /*0870*/  DADD R2, -R2, 1 ;  /* 0x3ff0000002027429 */ /* 0x000fe20000000100 */
[----:B-1----:R-:W-:-:S07]  /*0880*/  IMAD.WIDE R12, R7, 0x8, R12 ;  /* 0x00000008070c7825 */ /* 0x002fce00078e020c */
[----:B------:R-:W-:-:S07]  /*0890*/  DFMA R2, R14, R2, R4 ;  /* 0x000000020e02722b */ /* 0x000fce0000000004 */
[----:B------:R-:W-:Y:S01]  /*08a0*/  STG.E.64 desc[UR4][R12.64], R2 ;  /* 0x000000020c007986 */ /* 0x000fe2000c101b04 */
[----:B------:R-:W-:Y:S05]  /*08b0*/  EXIT ;  /* 0x000000000000794d */ /* 0x000fea0003800000 */
.L_x_102:
        /* <DEDUP_REMOVED lines=12> */
.L_x_194:


//--------------------- .text._Z7Mfunc3DPdS_S_ddddiiiS_ --------------------------
	.section	.text._Z7Mfunc3DPdS_S_ddddiiiS_,"ax",@progbits
	.align	128
        .global         _Z7Mfunc3DPdS_S_ddddiiiS_
        .type           _Z7Mfunc3DPdS_S_ddddiiiS_,@function
        .size           _Z7Mfunc3DPdS_S_ddddiiiS_,(.L_x_195 - _Z7Mfunc3DPdS_S_ddddiiiS_)
        .other          _Z7Mfunc3DPdS_S_ddddiiiS_,@"STO_CUDA_ENTRY STV_DEFAULT"
_Z7Mfunc3DPdS_S_ddddiiiS_:
.text._Z7Mfunc3DPdS_S_ddddiiiS_:
        /* <DEDUP_REMOVED lines=21> */
[----:B---3--:R-:W-:-:S04]  /*0150*/  IMAD.MOV R7, RZ, RZ, -R3 ;  /* 0x000000ffff077224 */ /* 0x008fc800078e0a03 */
[----:B------:R-:W-:-:S04]  /*0160*/  IMAD R7, R7, UR8, RZ ;  /* 0x0000000807077c24 */ /* 0x000fc8000f8e02ff */
[----:B------:R-:W-:Y:S01]  /*0170*/  IMAD.HI.U32 R4, R3, R7, R2 ;  /* 0x0000000703047227 */ /* 0x000fe200078e0002 */
[----:B-1----:R-:W-:Y:S01]  /*0180*/  IADD3 R2, PT, PT, R0, 0xffffffe, RZ ;  /* 0x0ffffffe00027810 */ /* 0x002fe20007ffe0ff */
[----:B------:R0:W1:Y:S04]  /*0190*/  F2I.FTZ.U32.TRUNC.NTZ R7, R6 ;  /* 0x0000000600077305 */ /* 0x000068000021f000 */
[----:B------:R-:W-:-:S04]  /*01a0*/  IMAD.HI.U32 R9, R4, R5, RZ ;  /* 0x0000000504097227 */ /* 0x000fc800078e00ff */
[----:B------:R-:W-:Y:S01]  /*01b0*/  IMAD.MOV R4, RZ, RZ, -R9 ;  /* 0x000000ffff047224 */ /* 0x000fe200078e0a09 */
[----:B------:R2:W3:Y:S01]  /*01c0*/  F2I.FTZ.U32.TRUNC.NTZ R3, R2 ;  /* 0x0000000200037305 */ /* 0x0004e2000021f000 */
[----:B0-----:R-:W-:Y:S02]  /*01d0*/  HFMA2 R6, -RZ, RZ, 0, 0 ;  /* 0x00000000ff067431 */ /* 0x001fe400000001ff */
[----:B------:R-:W-:Y:S01]  /*01e0*/  IMAD R4, R4, UR8, R5 ;  /* 0x0000000804047c24 */ /* 0x000fe2000f8e0205 */
[----:B-1----:R-:W-:-:S04]  /*01f0*/  IADD3 R8, PT, PT, RZ, -R7, RZ ;  /* 0x80000007ff087210 */ /* 0x002fc80007ffe0ff */
[----:B------:R-:W-:Y:S01]  /*0200*/  ISETP.GE.U32.AND P2, PT, R4, UR8, PT ;  /* 0x0000000804007c0c */ /* 0x000fe2000bf46070 */
[----:B--2---:R-:W-:Y:S02]  /*0210*/  IMAD.MOV.U32 R2, RZ, RZ, RZ ;  /* 0x000000ffff027224 */ /* 0x004fe400078e00ff */
[----:B---3--:R-:W-:-:S04]  /*0220*/  IMAD R11, R11, R3, RZ ;  /* 0x000000030b0b7224 */ /* 0x008fc800078e02ff */
[----:B------:R-:W-:Y:S01]  /*0230*/  IMAD.HI.U32 R0, R3, R11, R2 ;  /* 0x0000000b03007227 */ /* 0x000fe200078e0002 */
[----:B------:R-:W-:Y:S02]  /*0240*/  MOV R3, R8 ;  /* 0x0000000800037202 */ /* 0x000fe40000000f00 */
[----:B------:R-:W-:-:S03]  /*0250*/  LOP3.LUT R2, RZ, UR8, RZ, 0x33, !PT ;  /* 0x00000008ff027c12 */ /* 0x000fc6000f8e33ff */
[----:B------:R-:W-:Y:S02]  /*0260*/  @P2 VIADD R4, R4, -UR8 ;  /* 0x8000000804042c36 */ /* 0x000fe40008000000 */
[----:B------:R-:W-:Y:S02]  /*0270*/  @P2 VIADD R9, R9, 0x1 ;  /* 0x0000000109092836 */ /* 0x000fe40000000000 */
[----:B------:R-:W-:Y:S01]  /*0280*/  IMAD.HI.U32 R0, R0, R5, RZ ;  /* 0x0000000500007227 */ /* 0x000fe200078e00ff */
[----:B------:R-:W-:-:S03]  /*0290*/  ISETP.GE.U32.AND P1, PT, R4, UR8, PT ;  /* 0x0000000804007c0c */ /* 0x000fc6000bf26070 */
[----:B------:R-:W-:Y:S02]  /*02a0*/  IMAD R3, R3, UR7, RZ ;  /* 0x0000000703037c24 */ /* 0x000fe4000f8e02ff */
[----:B------:R-:W-:Y:S02]  /*02b0*/  IMAD.MOV R8, RZ, RZ, -R0 ;  /* 0x000000ffff087224 */ /* 0x000fe400078e0a00 */
        /* <DEDUP_REMOVED lines=23> */
[----:B------:R-:W-:-:S04]  /*0430*/  IADD3 R5, PT, PT, R4, -UR8, RZ ;  /* 0x8000000804057c10 */ /* 0x000fc8000fffe0ff */
[----:B------:R-:W-:Y:S02]  /*0440*/  @P0 SEL R2, R5, R4, P1 ;  /* 0x0000000405020207 */ /* 0x000fe40000800000 */
[----:B------:R-:W2:Y:S08]  /*0450*/  LDC.64 R10, c[0x0][0x390] ;  /* 0x0000e400ff0a7b82 */ /* 0x000eb00000000a00 */
[----:B------:R-:W3:Y:S01]  /*0460*/  LDC.64 R8, c[0x0][0x388] ;  /* 0x0000e200ff087b82 */ /* 0x000ee20000000a00 */
[----:B0-----:R-:W-:-:S07]  /*0470*/  IMAD.WIDE R4, R0, 0x8, R6 ;  /* 0x0000000800047825 */ /* 0x001fce00078e0206 */
[----:B------:R-:W0:Y:S01]  /*0480*/  LDC.64 R16, c[0x0][0x3b0] ;  /* 0x0000ec00ff107b82 */ /* 0x000e220000000a00 */
[----:B-1----:R-:W4:Y:S01]  /*0490*/  LDG.E.64 R4, desc[UR6][R4.64] ;  /* 0x0000000604047981 */ /* 0x002f22000c1e1b00 */
[----:B--2---:R-:W-:-:S06]  /*04a0*/  IMAD.WIDE R10, R2, 0x8, R10 ;  /* 0x00000008020a7825 */ /* 0x004fcc00078e020a */
[----:B------:R-:W1:Y:S01]  /*04b0*/  LDC.64 R18, c[0x0][0x3a8] ;  /* 0x0000ea00ff127b82 */ /* 0x000e620000000a00 */
[----:B------:R-:W2:Y:S01]  /*04c0*/  LDG.E.64 R10, desc[UR6][R10.64] ;  /* 0x000000060a0a7981 */ /* 0x000ea2000c1e1b00 */
[----:B---3--:R-:W-:-:S06]  /*04d0*/  IMAD.WIDE R6, R3, 0x8, R8 ;  /* 0x0000000803067825 */ /* 0x008fcc00078e0208 */
[----:B------:R-:W3:Y:S01]  /*04e0*/  LDC.64 R12, c[0x0][0x3a0] ;  /* 0x0000e800ff0c7b82 */ /* 0x000ee20000000a00 */
[----:B------:R-:W5:Y:S01]  /*04f0*/  LDG.E.64 R6, desc[UR6][R6.64] ;  /* 0x0000000606067981 */ /* 0x000f62000c1e1b00 */
[----:B0-----:R-:W-:-:S08]  /*0500*/  DADD R8, R16, R16 ;  /* 0x0000000010087229 */ /* 0x001fd00000000010 */
[----:B------:R-:W-:Y:S02]  /*0510*/  DADD R14, -R8, 1 ;  /* 0x3ff00000080e7429 */ /* 0x000fe40000000100 */
[----:B------:R-:W0:Y:S01]  /*0520*/  LDC.64 R8, c[0x0][0x398] ;  /* 0x0000e600ff087b82 */ /* 0x000e220000000a00 */
[----:B-1----:R-:W-:Y:S01]  /*0530*/  DADD R18, R18, R18 ;  /* 0x0000000012127229 */ /* 0x002fe20000000012 */
[----:B------:R-:W-:-:S04]  /*0540*/  IMAD R0, R0, UR4, RZ ;  /* 0x0000000400007c24 */ /* 0x000fc8000f8e02ff */
[----:B------:R-:W-:-:S05]  /*0550*/  IMAD R3, R3, UR8, R0 ;  /* 0x0000000803037c24 */ /* 0x000fca000f8e0200 */
[----:B------:R-:W-:Y:S01]  /*0560*/  IADD3 R3, PT, PT, R2, R3, RZ ;  /* 0x0000000302037210 */ /* 0x000fe20007ffe0ff */
[C---:B----4-:R-:W-:Y:S02]  /*0570*/  DFMA R14, R4.reuse, R14, R16 ;  /* 0x0000000e040e722b */ /* 0x050fe40000000010 */
[----:B--2---:R-:W-:Y:S01]  /*0580*/  DADD R16, -R4, R10 ;  /* 0x0000000004107229 */ /* 0x004fe2000000010a */
[----:B------:R-:W1:Y:S05]  /*0590*/  LDC.64 R10, c[0x0][0x3c8] ;  /* 0x0000f200ff0a7b82 */ /* 0x000e6a0000000a00 */
[----:B------:R-:W-:Y:S02]  /*05a0*/  DMUL R14, R18, R14 ;  /* 0x0000000e120e7228 */ /* 0x000fe40000000000 */
[----:B---3--:R-:W-:-:S02]  /*05b0*/  DMUL R12, R16, R12 ;  /* 0x0000000c100c7228 */ /* 0x008fc40000000000 */
[----:B-----5:R-:W-:-:S04]  /*05c0*/  DADD R6, -R4, R6 ;  /* 0x0000000004067229 */ /* 0x020fc80000000106 */
[C---:B------:R-:W-:Y:S02]  /*05d0*/  DMUL R14, R4.reuse, R14 ;  /* 0x0000000e040e7228 */ /* 0x040fe40000000000 */
[----:B------:R-:W-:Y:S02]  /*05e0*/  DADD R4, -R4, 1 ;  /* 0x3ff0000004047429 */ /* 0x000fe40000000100 */
[----:B0-----:R-:W-:-:S08]  /*05f0*/  DFMA R6, R6, R8, R12 ;  /* 0x000000080606722b */ /* 0x001fd0000000000c */
[----:B------:R-:W-:Y:S01]  /*0600*/  DFMA R4, R14, R4, R6 ;  /* 0x000000040e04722b */ /* 0x000fe20000000006 */
[----:B-1----:R-:W-:-:S06]  /*0610*/  IMAD.WIDE R10, R3, 0x8, R10 ;  /* 0x00000008030a7825 */ /* 0x002fcc00078e020a */
[----:B------:R-:W-:Y:S01]  /*0620*/  STG.E.64 desc[UR6][R10.64], R4 ;  /* 0x000000040a007986 */ /* 0x000fe2000c101b06 */
[----:B------:R-:W-:Y:S05]  /*0630*/  EXIT ;  /* 0x000000000000794d */ /* 0x000fea0003800000 */
.L_x_103:
        /* <DEDUP_REMOVED lines=12> */
.L_x_195:


//--------------------- .text._Z7Mfunc2DPdS_dddiiS_ --------------------------
	.section	.text._Z7Mfunc2DPdS_dddiiS_,"ax",@progbits
	.align	128
        .global         _Z7Mfunc2DPdS_dddiiS_
        .type           _Z7Mfunc2DPdS_dddiiS_,@function
        .size           _Z7Mfunc2DPdS_dddiiS_,(.L_x_196 - _Z7Mfunc2DPdS_dddiiS_)
        .other          _Z7Mfunc2DPdS_dddiiS_,@"STO_CUDA_ENTRY STV_DEFAULT"
_Z7Mfunc2DPdS_dddiiS_:
.text._Z7Mfunc2DPdS_dddiiS_:
        /* <DEDUP_REMOVED lines=30> */
[----:B------:R-:W-:-:S07]  /*01e0*/  IADD3 R9, PT, PT, R2, -UR7, RZ ;  /* 0x8000000702097c10 */ /* 0x000fce000fffe0ff */
[----:B------:R-:W3:Y:S01]  /*01f0*/  LDC.64 R14, c[0x0][0x3a0] ;  /* 0x0000e800ff0e7b82 */ /* 0x000ee20000000a00 */
[----:B0-----:R-:W-:-:S07]  /*0200*/  IMAD.WIDE R4, R0, 0x8, R4 ;  /* 0x0000000800047825 */ /* 0x001fce00078e0204 */
[----:B------:R-:W0:Y:S01]  /*0210*/  LDC.64 R12, c[0x0][0x398] ;  /* 0x0000e600ff0c7b82 */ /* 0x000e220000000a00 */
[----:B-1----:R-:W4:Y:S01]  /*0220*/  LDG.E.64 R4, desc[UR4][R4.64] ;  /* 0x0000000404047981 */ /* 0x002f22000c1e1b00 */
[----:B------:R-:W-:-:S05]  /*0230*/  @P1 SEL R3, R9, R2, P0 ;  /* 0x0000000209031207 */ /* 0x000fca0000000000 */
[----:B--2---:R-:W-:-:S06]  /*0240*/  IMAD.WIDE R6, R3, 0x8, R6 ;  /* 0x0000000803067825 */ /* 0x004fcc00078e0206 */
[----:B------:R-:W2:Y:S01]  /*0250*/  LDG.E.64 R6, desc[UR4][R6.64] ;  /* 0x0000000406067981 */ /* 0x000ea2000c1e1b00 */
[----:B---3--:R-:W-:Y:S01]  /*0260*/  DADD R8, R14, R14 ;  /* 0x000000000e087229 */ /* 0x008fe2000000000e */
[----:B------:R-:W-:-:S07]  /*0270*/  IMAD R3, R0, UR7, R3 ;  /* 0x0000000700037c24 */ /* 0x000fce000f8e0203 */
[----:B------:R-:W-:Y:S02]  /*0280*/  DADD R10, -R8, 1 ;  /* 0x3ff00000080a7429 */ /* 0x000fe40000000100 */
[----:B0-----:R-:W-:Y:S01]  /*0290*/  DADD R8, R12, R12 ;  /* 0x000000000c087229 */ /* 0x001fe2000000000c */
[----:B------:R-:W0:Y:S05]  /*02a0*/  LDC.64 R12, c[0x0][0x390] ;  /* 0x0000e400ff0c7b82 */ /* 0x000e2a0000000a00 */
[----:B----4-:R-:W-:-:S03]  /*02b0*/  DFMA R10, R4, R10, R14 ;  /* 0x0000000a040a722b */ /* 0x010fc6000000000e */
[----:B------:R-:W1:Y:S05]  /*02c0*/  LDC.64 R14, c[0x0][0x3b0] ;  /* 0x0000ec00ff0e7b82 */ /* 0x000e6a0000000a00 */
[----:B------:R-:W-:Y:S02]  /*02d0*/  DMUL R8, R8, R10 ;  /* 0x0000000a08087228 */ /* 0x000fe40000000000 */
[C---:B------:R-:W-:Y:S02]  /*02e0*/  DADD R10, -R4.reuse, 1 ;  /* 0x3ff00000040a7429 */ /* 0x040fe40000000100 */
[----:B--2---:R-:W-:-:S04]  /*02f0*/  DADD R6, -R4, R6 ;  /* 0x0000000004067229 */ /* 0x004fc80000000106 */
[----:B------:R-:W-:-:S08]  /*0300*/  DMUL R8, R4, R8 ;  /* 0x0000000804087228 */ /* 0x000fd00000000000 */
[----:B------:R-:W-:Y:S01]  /*0310*/  DMUL R8, R8, R10 ;  /* 0x0000000a08087228 */ /* 0x000fe20000000000 */
[----:B-1----:R-:W-:-:S07]  /*0320*/  IMAD.WIDE R2, R3, 0x8, R14 ;  /* 0x0000000803027825 */ /* 0x002fce00078e020e */
[----:B0-----:R-:W-:-:S07]  /*0330*/  DFMA R6, R6, R12, R8 ;  /* 0x0000000c0606722b */ /* 0x001fce0000000008 */
[----:B------:R-:W-:Y:S01]  /*0340*/  STG.E.64 desc[UR4][R2.64], R6 ;  /* 0x0000000602007986 */ /* 0x000fe2000c101b04 */
[----:B------:R-:W-:Y:S05]  /*0350*/  EXIT ;  /* 0x000000000000794d */ /* 0x000fea0003800000 */
.L_x_104:
        /* <DEDUP_REMOVED lines=10> */
.L_x_196:


//--------------------- .text._Z9Vfunc_hexPddiS_  --------------------------
	.section	.text._Z9Vfunc_hexPddiS_,"ax",@progbits
	.align	128
        .global         _Z9Vfunc_hexPddiS_
        .type           _Z9Vfunc_hexPddiS_,@function
        .size           _Z9Vfunc_hexPddiS_,(.L_x_157 - _Z9Vfunc_hexPddiS_)
        .other          _Z9Vfunc_hexPddiS_,@"STO_CUDA_ENTRY STV_DEFAULT"
_Z9Vfunc_hexPddiS_:
.text._Z9Vfunc_hexPddiS_:
[----:B------:R-:W-:Y:S01]  /*0000*/  LDC R1, c[0x0][0x37c] ;  /* 0x0000df00ff017b82 */ /* 0x000fe20000000800 */
[----:B------:R-:W0:Y:S07]  /*0010*/  S2R R3, SR_TID.X ;  /* 0x0000000000037919 */ /* 0x000e2e0000002100 */
[----:B------:R-:W0:Y:S01]  /*0020*/  S2UR UR4, SR_CTAID.X ;  /* 0x00000000000479c3 */ /* 0x000e220000002500 */
[----:B------:R-:W1:Y:S07]  /*0030*/  LDCU UR5, c[0x0][0x390] ;  /* 0x00007200ff0577ac */ /* 0x000e6e0008000800 */
[----:B------:R-:W0:Y:S02]  /*0040*/  LDC R0, c[0x0][0x360] ;  /* 0x0000d800ff007b82 */ /* 0x000e240000000800 */
[----:B0-----:R-:W-:-:S05]  /*0050*/  IMAD R0, R0, UR4, R3 ;  /* 0x0000000400007c24 */ /* 0x001fca000f8e0203 */
[----:B-1----:R-:W-:-:S13]  /*0060*/  ISETP.GE.AND P0, PT, R0, UR5, PT ;  /* 0x0000000500007c0c */ /* 0x002fda000bf06270 */
[----:B------:R-:W-:Y:S05]  /*0070*/  @P0 EXIT ;  /* 0x000000000000094d */ /* 0x000fea0003800000 */
[----:B------:R-:W0:Y:S01]  /*0080*/  LDC.64 R2, c[0x0][0x380] ;  /* 0x0000e000ff027b82 */ /* 0x000e220000000a00 */
[----:B------:R-:W1:Y:S07]  /*0090*/  LDCU.64 UR4, c[0x0][0x358] ;  /* 0x00006b00ff0477ac */ /* 0x000e6e0008000a00 */
[----:B------:R-:W2:Y:S01]  /*00a0*/  LDC.64 R4, c[0x0][0x388] ;  /* 0x0000e200ff047b82 */ /* 0x000ea20000000a00 */
[----:B0-----:R-:W-:-:S06]  /*00b0*/  IMAD.WIDE R2, R0, 0x8, R2 ;  /* 0x0000000800027825 */ /* 0x001fcc00078e0202 */
[----:B-1----:R-:W3:Y:S01]  /*00c0*/  LDG.E.64 R2, desc[UR4][R2.64] ;  /* 0x0000000402027981 */ /* 0x002ee2000c1e1b00 */
[----:B------:R-:W-:Y:S01]  /*00d0*/  IMAD.MOV.U32 R6, RZ, RZ, 0x1 ;  /* 0x00000001ff067424 */ /* 0x000fe200078e00ff */
[----:B--2---:R-:W-:Y:S01]  /*00e0*/  DMUL R4, R4, 3 ;  /* 0x4008000004047828 */ /* 0x004fe20000000000 */
[----:B------:R-:W-:Y:S05]  /*00f0*/  BSSY.RECONVERGENT B0, `(.L_x_105) ;  /* 0x0000012000007945 */ /* 0x000fea0003800200 */
[----:B------:R-:W0:Y:S02]  /*0100*/  MUFU.RCP64H R7, R5 ;  /* 0x0000000500077308 */ /* 0x000e240000001800 */
[----:B0-----:R-:W-:-:S08]  /*0110*/  DFMA R8, -R4, R6, 1 ;  /* 0x3ff000000408742b */ /* 0x001fd00000000106 */
[----:B------:R-:W-:-:S08]  /*0120*/  DFMA R8, R8, R8, R8 ;  /* 0x000000080808722b */ /* 0x000fd00000000008 */
[----:B------:R-:W-:-:S08]  /*0130*/  DFMA R8, R6, R8, R6 ;  /* 0x000000080608722b */ /* 0x000fd00000000006 */
[----:B------:R-:W-:-:S08]  /*0140*/  DFMA R10, -R4, R8, 1 ;  /* 0x3ff00000040a742b */ /* 0x000fd00000000108 */
[----:B------:R-:W-:Y:S02]  /*0150*/  DFMA R10, R8, R10, R8 ;  /* 0x0000000a080a722b */ /* 0x000fe40000000008 */
[----:B---3--:R-:W-:-:S08]  /*0160*/  DADD R6, -R2, 1 ;  /* 0x3ff0000002067429 */ /* 0x008fd00000000100 */
[----:B------:R-:W-:-:S08]  /*0170*/  DMUL R6, R2, R6 ;  /* 0x0000000602067228 */ /* 0x000fd00000000000 */
[----:B------:R-:W-:Y:S02]  /*0180*/  DMUL R2, R6, R10 ;  /* 0x0000000a06027228 */ /* 0x000fe40000000000 */
[----:B------:R-:W-:-:S06]  /*0190*/  FSETP.GEU.AND P1, PT, |R7|, 6.5827683646048100446e-37, PT ;  /* 0x036000000700780b */ /* 0x000fcc0003f2e200 */
[----:B------:R-:W-:-:S08]  /*01a0*/  DFMA R8, -R4, R2, R6 ;  /* 0x000000020408722b */ /* 0x000fd00000000106 */
[----:B------:R-:W-:-:S10]  /*01b0*/  DFMA R2, R10, R8, R2 ;  /* 0x000000080a02722b */ /* 0x000fd40000000002 */
[----:B------:R-:W-:-:S05]  /*01c0*/  FFMA R8, RZ, R5, R3 ;  /* 0x00000005ff087223 */ /* 0x000fca0000000003 */
[----:B------:R-:W-:-:S13]  /*01d0*/  FSETP.GT.AND P0, PT, |R8|, 1.469367938527859385e-39, PT ;  /* 0x001000000800780b */ /* 0x000fda0003f04200 */
[----:B------:R-:W-:Y:S05]  /*01e0*/  @P0 BRA P1, `(.L_x_106) ;  /* 0x0000000000080947 */ /* 0x000fea0000800000 */
[----:B------:R-:W-:-:S07]  /*01f0*/  MOV R10, 0x210 ;  /* 0x00000210000a7802 */ /* 0x000fce0000000f00 */
[----:B------:R-:W-:Y:S05]  /*0200*/  CALL.REL.NOINC `($__internal_7_$__cuda_sm20_div_rn_f64_full) ;  /* 0x0000000000147944 */ /* 0x000fea0003c00000 */
.L_x_106:
[----:B------:R-:W-:Y:S05]  /*0210*/  BSYNC.RECONVERGENT B0 ;  /* 0x0000000000007941 */ /* 0x000fea0003800200 */
.L_x_105:
[----:B------:R-:W0:Y:S02]  /*0220*/  LDC.64 R4, c[0x0][0x398] ;  /* 0x0000e600ff047b82 */ /* 0x000e240000000a00 */
[----:B0-----:R-:W-:-:S05]  /*0230*/  IMAD.WIDE R4, R0, 0x8, R4 ;  /* 0x0000000800047825 */ /* 0x001fca00078e0204 */
[----:B------:R-:W-:Y:S01]  /*0240*/  STG.E.64 desc[UR4][R4.64], R2 ;  /* 0x0000000204007986 */ /* 0x000fe2000c101b04 */
[----:B------:R-:W-:Y:S05]  /*0250*/  EXIT ;  /* 0x000000000000794d */ /* 0x000fea0003800000 */
        .weak           $__internal_7_$__cuda_sm20_div_rn_f64_full
        .type           $__internal_7_$__cuda_sm20_div_rn_f64_full,@function
        .size           $__internal_7_$__cuda_sm20_div_rn_f64_full,(.L_x_157 - $__internal_7_$__cuda_sm20_div_rn_f64_full)
$__internal_7_$__cuda_sm20_div_rn_f64_full:
[C---:B------:R-:W-:Y:S01]  /*0260*/  FSETP.GEU.AND P0, PT, |R5|.reuse, 1.469367938527859385e-39, PT ;  /* 0x001000000500780b */ /* 0x040fe20003f0e200 */
[----:B------:R-:W-:Y:S01]  /*0270*/  IMAD.MOV.U32 R16, RZ, RZ, 0x1 ;  /* 0x00000001ff107424 */ /* 0x000fe200078e00ff */
[----:B------:R-:W-:Y:S01]  /*0280*/  LOP3.LUT R2, R5, 0x800fffff, RZ, 0xc0, !PT ;  /* 0x800fffff05027812 */ /* 0x000fe200078ec0ff */
[----:B------:R-:W-:Y:S01]  /*0290*/  BSSY.RECONVERGENT B1, `(.L_x_107) ;  /* 0x0000055000017945 */ /* 0x000fe20003800200 */
[C---:B------:R-:W-:Y:S02]  /*02a0*/  FSETP.GEU.AND P2, PT, |R7|.reuse, 1.469367938527859385e-39, PT ;  /* 0x001000000700780b */ /* 0x040fe40003f4e200 */
[----:B------:R-:W-:Y:S01]  /*02b0*/  LOP3.LUT R3, R2, 0x3ff00000, RZ, 0xfc, !PT ;  /* 0x3ff0000002037812 */ /* 0x000fe200078efcff */
[----:B------:R-:W-:Y:S01]  /*02c0*/  IMAD.MOV.U32 R2, RZ, RZ, R4 ;  /* 0x000000ffff027224 */ /* 0x000fe200078e0004 */
[----:B------:R-:W-:Y:S02]  /*02d0*/  LOP3.LUT R11, R7, 0x7ff00000, RZ, 0xc0, !PT ;  /* 0x7ff00000070b7812 */ /* 0x000fe400078ec0ff */
[----:B------:R-:W-:-:S03]  /*02e0*/  LOP3.LUT R14, R5, 0x7ff00000, RZ, 0xc0, !PT ;  /* 0x7ff00000050e7812 */ /* 0x000fc600078ec0ff */
[----:B------:R-:W-:Y:S01]  /*02f0*/  @!P0 DMUL R2, R4, 8.98846567431157953865e+307 ;  /* 0x7fe0000004028828 */ /* 0x000fe20000000000 */
[----:B------:R-:W-:-:S03]  /*0300*/  ISETP.GE.U32.AND P1, PT, R11, R14, PT ;  /* 0x0000000e0b00720c */ /* 0x000fc60003f26070 */
[----:B------:R-:W-:Y:S01]  /*0310*/  @!P2 LOP3.LUT R12, R5, 0x7ff00000, RZ, 0xc0, !PT ;  /* 0x7ff00000050ca812 */ /* 0x000fe200078ec0ff */
[----:B------:R-:W-:Y:S01]  /*0320*/  @!P2 IMAD.MOV.U32 R18, RZ, RZ, RZ ;  /* 0x000000ffff12a224 */ /* 0x000fe200078e00ff */
[----:B------:R-:W0:Y:S02]  /*0330*/  MUFU.RCP64H R17, R3 ;  /* 0x0000000300117308 */ /* 0x000e240000001800 */
[----:B------:R-:W-:Y:S01]  /*0340*/  @!P2 ISETP.GE.U32.AND P3, PT, R11, R12, PT ;  /* 0x0000000c0b00a20c */ /* 0x000fe20003f66070 */
[----:B------:R-:W-:-:S05]  /*0350*/  IMAD.MOV.U32 R12, RZ, RZ, 0x1ca00000 ;  /* 0x1ca00000ff0c7424 */ /* 0x000fca00078e00ff */
[----:B------:R-:W-:-:S04]  /*0360*/  @!P2 SEL R13, R12, 0x63400000, !P3 ;  /* 0x634000000c0da807 */ /* 0x000fc80005800000 */
[----:B------:R-:W-:-:S04]  /*0370*/  @!P2 LOP3.LUT R13, R13, 0x80000000, R7, 0xf8, !PT ;  /* 0x800000000d0da812 */ /* 0x000fc800078ef807 */
[----:B------:R-:W-:Y:S01]  /*0380*/  @!P2 LOP3.LUT R19, R13, 0x100000, RZ, 0xfc, !PT ;  /* 0x001000000d13a812 */ /* 0x000fe200078efcff */
[----:B0-----:R-:W-:-:S08]  /*0390*/  DFMA R8, R16, -R2, 1 ;  /* 0x3ff000001008742b */ /* 0x001fd00000000802 */
[----:B------:R-:W-:-:S08]  /*03a0*/  DFMA R8, R8, R8, R8 ;  /* 0x000000080808722b */ /* 0x000fd00000000008 */
[----:B------:R-:W-:Y:S01]  /*03b0*/  DFMA R16, R16, R8, R16 ;  /* 0x000000081010722b */ /* 0x000fe20000000010 */
[----:B------:R-:W-:Y:S01]  /*03c0*/  SEL R9, R12, 0x63400000, !P1 ;  /* 0x634000000c097807 */ /* 0x000fe20004800000 */
[----:B------:R-:W-:-:S03]  /*03d0*/  IMAD.MOV.U32 R8, RZ, RZ, R6 ;  /* 0x000000ffff087224 */ /* 0x000fc600078e0006 */
[----:B------:R-:W-:-:S03]  /*03e0*/  LOP3.LUT R9, R9, 0x800fffff, R7, 0xf8, !PT ;  /* 0x800fffff09097812 */ /* 0x000fc600078ef807 */
[----:B------:R-:W-:-:S03]  /*03f0*/  DFMA R20, R16, -R2, 1 ;  /* 0x3ff000001014742b */ /* 0x000fc60000000802 */
[----:B------:R-:W-:-:S05]  /*0400*/  @!P2 DFMA R8, R8, 2, -R18 ;  /* 0x400000000808a82b */ /* 0x000fca0000000812 */
[----:B------:R-:W-:Y:S01]  /*0410*/  DFMA R16, R16, R20, R16 ;  /* 0x000000141010722b */ /* 0x000fe20000000010 */
[----:B------:R-:W-:Y:S02]  /*0420*/  IMAD.MOV.U32 R21, RZ, RZ, R11 ;  /* 0x000000ffff157224 */ /* 0x000fe400078e000b */
[----:B------:R-:W-:Y:S01]  /*0430*/  IMAD.MOV.U32 R20, RZ, RZ, R14 ;  /* 0x000000ffff147224 */ /* 0x000fe200078e000e */
[----:B------:R-:W-:Y:S02]  /*0440*/  @!P0 LOP3.LUT R20, R3, 0x7ff00000, RZ, 0xc0, !PT ;  /* 0x7ff0000003148812 */ /* 0x000fe400078ec0ff */
[----:B------:R-:W-:Y:S02]  /*0450*/  @!P2 LOP3.LUT R21, R9, 0x7ff00000, RZ, 0xc0, !PT ;  /* 0x7ff000000915a812 */ /* 0x000fe400078ec0ff */
[----:B------:R-:W-:Y:S01]  /*0460*/  DMUL R18, R16, R8 ;  /* 0x0000000810127228 */ /* 0x000fe20000000000 */
[----:B------:R-:W-:Y:S02]  /*0470*/  VIADD R22, R20, 0xffffffff ;  /* 0xffffffff14167836 */ /* 0x000fe40000000000 */
[----:B------:R-:W-:-:S05]  /*0480*/  VIADD R13, R21, 0xffffffff ;  /* 0xffffffff150d7836 */ /* 0x000fca0000000000 */
[----:B------:R-:W-:Y:S01]  /*0490*/  DFMA R14, R18, -R2, R8 ;  /* 0x80000002120e722b */ /* 0x000fe20000000008 */
[----:B------:R-:W-:-:S04]  /*04a0*/  ISETP.GT.U32.AND P0, PT, R13, 0x7feffffe, PT ;  /* 0x7feffffe0d00780c */ /* 0x000fc80003f04070 */
[----:B------:R-:W-:-:S03]  /*04b0*/  ISETP.GT.U32.OR P0, PT, R22, 0x7feffffe, P0 ;  /* 0x7feffffe1600780c */ /* 0x000fc60000704470 */
[----:B------:R-:W-:-:S10]  /*04c0*/  DFMA R14, R16, R14, R18 ;  /* 0x0000000e100e722b */ /* 0x000fd40000000012 */
        /* <DEDUP_REMOVED lines=20> */
[----:B------:R-:W-:Y:S01]  /*0610*/  IMAD.MOV.U32 R2, RZ, RZ, RZ ;  /* 0x000000ffff027224 */ /* 0x000fe200078e00ff */
[----:B------:R-:W-:-:S05]  /*0620*/  IADD3 R11, PT, PT, -R11, -0x43300000, RZ ;  /* 0xbcd000000b0b7810 */ /* 0x000fca0007ffe1ff */
[----:B------:R-:W-:-:S03]  /*0630*/  DFMA R2, R12, -R2, R14 ;  /* 0x800000020c02722b */ /* 0x000fc6000000000e */
[----:B------:R-:W-:-:S07]  /*0640*/  LOP3.LUT R5, R7, R5, RZ, 0x3c, !PT ;  /* 0x0000000507057212 */ /* 0x000fce00078e3cff */
[----:B------:R-:W-:-:S04]  /*0650*/  FSETP.NEU.AND P0, PT, |R3|, R11, PT ;  /* 0x0000000b0300720b */ /* 0x000fc80003f0d200 */
[----:B------:R-:W-:Y:S02]  /*0660*/  FSEL R12, R6, R12, !P0 ;  /* 0x0000000c060c7208 */ /* 0x000fe40004000000 */
[----:B------:R-:W-:Y:S01]  /*0670*/  FSEL R13, R5, R13, !P0 ;  /* 0x0000000d050d7208 */ /* 0x000fe20004000000 */
[----:B------:R-:W-:Y:S06]  /*0680*/  BRA `(.L_x_109) ;  /* 0x0000000000547947 */ /* 0x000fec0003800000 */
.L_x_108:
        /* <DEDUP_REMOVED lines=16> */
.L_x_111:
[----:B------:R-:W-:Y:S01]  /*0790*/  LOP3.LUT R13, R5, 0x80000, RZ, 0xfc, !PT ;  /* 0x00080000050d7812 */ /* 0x000fe200078efcff */
[----:B------:R-:W-:Y:S01]  /*07a0*/  IMAD.MOV.U32 R12, RZ, RZ, R4 ;  /* 0x000000ffff0c7224 */ /* 0x000fe200078e0004 */
[----:B------:R-:W-:Y:S06]  /*07b0*/  BRA `(.L_x_109) ;  /* 0x0000000000087947 */ /* 0x000fec0003800000 */
.L_x_110:
[----:B------:R-:W-:Y:S01]  /*07c0*/  LOP3.LUT R13, R7, 0x80000, RZ, 0xfc, !PT ;  /* 0x00080000070d7812 */ /* 0x000fe200078efcff */
[----:B------:R-:W-:-:S07]  /*07d0*/  IMAD.MOV.U32 R12, RZ, RZ, R6 ;  /* 0x000000ffff0c7224 */ /* 0x000fce00078e0006 */
.L_x_109:
[----:B------:R-:W-:Y:S05]  /*07e0*/  BSYNC.RECONVERGENT B1 ;  /* 0x0000000000017941 */ /* 0x000fea0003800200 */
.L_x_107:
[----:B------:R-:W-:Y:S02]  /*07f0*/  IMAD.MOV.U32 R11, RZ, RZ, 0x0 ;  /* 0x00000000ff0b7424 */ /* 0x000fe400078e00ff */
[----:B------:R-:W-:Y:S02]  /*0800*/  IMAD.MOV.U32 R2, RZ, RZ, R12 ;  /* 0x000000ffff027224 */ /* 0x000fe400078e000c */
[----:B------:R-:W-:Y:S01]  /*0810*/  IMAD.MOV.U32 R3, RZ, RZ, R13 ;  /* 0x000000ffff037224 */ /* 0x000fe200078e000d */
[----:B------:R-:W-:Y:S06]  /*0820*/  RET.REL.NODEC R10 `(_Z9Vfunc_hexPddiS_) ;  /* 0xfffffff40af47950 */ /* 0x000fec0003c3ffff */
.L_x_112:
        /* <DEDUP_REMOVED lines=13> */
.L_x_157:


//--------------------- .text._Z11Vfunc_tetraPddiS_ --------------------------
	.section	.text._Z11Vfunc_tetraPddiS_,"ax",@progbits
	.align	128
        .global         _Z11Vfunc_tetraPddiS_
        .type           _Z11Vfunc_tetraPddiS_,@function
        .size           _Z11Vfunc_tetraPddiS_,(.L_x_158 - _Z11Vfunc_tetraPddiS_)
        .other          _Z11Vfunc_tetraPddiS_,@"STO_CUDA_ENTRY STV_DEFAULT"
_Z11Vfunc_tetraPddiS_:
.text._Z11Vfunc_tetraPddiS_:
        /* <DEDUP_REMOVED lines=14> */
[----:B--2---:R-:W-:Y:S01]  /*00e0*/  DADD R4, R4, R4 ;  /* 0x0000000004047229 */ /* 0x004fe20000000004 */
        /* <DEDUP_REMOVED lines=17> */
[----:B------:R-:W-:Y:S05]  /*0200*/  CALL.REL.NOINC `($__internal_8_$__cuda_sm20_div_rn_f64_full) ;  /* 0x0000000000147944 */ /* 0x000fea0003c00000 */
.L_x_114:
[----:B------:R-:W-:Y:S05]  /*0210*/  BSYNC.RECONVERGENT B0 ;  /* 0x0000000000007941 */ /* 0x000fea0003800200 */
.L_x_113:
[----:B------:R-:W0:Y:S02]  /*0220*/  LDC.64 R4, c[0x0][0x398] ;  /* 0x0000e600ff047b82 */ /* 0x000e240000000a00 */
[----:B0-----:R-:W-:-:S05]  /*0230*/  IMAD.WIDE R4, R0, 0x8, R4 ;  /* 0x0000000800047825 */ /* 0x001fca00078e0204 */
[----:B------:R-:W-:Y:S01]  /*0240*/  STG.E.64 desc[UR4][R4.64], R2 ;  /* 0x0000000204007986 */ /* 0x000fe2000c101b04 */
[----:B------:R-:W-:Y:S05]  /*0250*/  EXIT ;  /* 0x000000000000794d */ /* 0x000fea0003800000 */
        .weak           $__internal_8_$__cuda_sm20_div_rn_f64_full
        .type           $__internal_8_$__cuda_sm20_div_rn_f64_full,@function
        .size           $__internal_8_$__cuda_sm20_div_rn_f64_full,(.L_x_158 - $__internal_8_$__cuda_sm20_div_rn_f64_full)
$__internal_8_$__cuda_sm20_div_rn_f64_full:
        /* <DEDUP_REMOVED lines=67> */
.L_x_116:
        /* <DEDUP_REMOVED lines=16> */
.L_x_119:
[----:B------:R-:W-:Y:S01]  /*0790*/  LOP3.LUT R13, R5, 0x80000, RZ, 0xfc, !PT ;  /* 0x00080000050d7812 */ /* 0x000fe200078efcff */
[----:B------:R-:W-:Y:S01]  /*07a0*/  IMAD.MOV.U32 R12, RZ, RZ, R4 ;  /* 0x000000ffff0c7224 */ /* 0x000fe200078e0004 */
[----:B------:R-:W-:Y:S06]  /*07b0*/  BRA `(.L_x_117) ;  /* 0x0000000000087947 */ /* 0x000fec0003800000 */
.L_x_118:
[----:B------:R-:W-:Y:S01]  /*07c0*/  LOP3.LUT R13, R7, 0x80000, RZ, 0xfc, !PT ;  /* 0x00080000070d7812 */ /* 0x000fe200078efcff */
[----:B------:R-:W-:-:S07]  /*07d0*/  IMAD.MOV.U32 R12, RZ, RZ, R6 ;  /* 0x000000ffff0c7224 */ /* 0x000fce00078e0006 */
.L_x_117:
[----:B------:R-:W-:Y:S05]  /*07e0*/  BSYNC.RECONVERGENT B1 ;  /* 0x0000000000017941 */ /* 0x000fea0003800200 */
.L_x_115:
[----:B------:R-:W-:Y:S02]  /*07f0*/  IMAD.MOV.U32 R11, RZ, RZ, 0x0 ;  /* 0x00000000ff0b7424 */ /* 0x000fe400078e00ff */
[----:B------:R-:W-:Y:S02]  /*0800*/  IMAD.MOV.U32 R2, RZ, RZ, R12 ;  /* 0x000000ffff027224 */ /* 0x000fe400078e000c */
[----:B------:R-:W-:Y:S01]  /*0810*/  IMAD.MOV.U32 R3, RZ, RZ, R13 ;  /* 0x000000ffff037224 */ /* 0x000fe200078e000d */
[----:B------:R-:W-:Y:S06]  /*0820*/  RET.REL.NODEC R10 `(_Z11Vfunc_tetraPddiS_) ;  /* 0xfffffff40af47950 */ /* 0x000fec0003c3ffff */
.L_x_120:
        /* <DEDUP_REMOVED lines=13> */
.L_x_158:


//--------------------- .text._Z5VfuncPddiS_      --------------------------
	.section	.text._Z5VfuncPddiS_,"ax",@progbits
	.align	128
        .global         _Z5VfuncPddiS_
        .type           _Z5VfuncPddiS_,@function
        .size           _Z5VfuncPddiS_,(.L_x_159 - _Z5VfuncPddiS_)
        .other          _Z5VfuncPddiS_,@"STO_CUDA_ENTRY STV_DEFAULT"
_Z5VfuncPddiS_:
.text._Z5VfuncPddiS_:
        /* <DEDUP_REMOVED lines=9> */
[----:B------:R-:W1:Y:S01]  /*0090*/  LDCU.64 UR4, c[0x0][0x358] ;  /* 0x00006b00ff0477ac */ /* 0x000e620008000a00 */
[----:B------:R-:W2:Y:S06]  /*00a0*/  LDCU UR6, c[0x0][0x38c] ;  /* 0x00007180ff0677ac */ /* 0x000eac0008000800 */
[----:B------:R-:W3:Y:S01]  /*00b0*/  LDC.64 R10, c[0x0][0x388] ;  /* 0x0000e200ff0a7b82 */ /* 0x000ee20000000a00 */
[----:B0-----:R-:W-:-:S06]  /*00c0*/  IMAD.WIDE R2, R0, 0x8, R2 ;  /* 0x0000000800027825 */ /* 0x001fcc00078e0202 */
[----:B-1----:R-:W4:Y:S01]  /*00d0*/  LDG.E.64 R2, desc[UR4][R2.64] ;  /* 0x0000000402027981 */ /* 0x002f22000c1e1b00 */
[----:B--2---:R-:W3:Y:S01]  /*00e0*/  MUFU.RCP64H R5, UR6 ;  /* 0x0000000600057d08 */ /* 0x004ee20008001800 */
[----:B------:R-:W-:Y:S01]  /*00f0*/  IMAD.MOV.U32 R4, RZ, RZ, 0x1 ;  /* 0x00000001ff047424 */ /* 0x000fe200078e00ff */
[----:B------:R-:W-:Y:S05]  /*0100*/  BSSY.RECONVERGENT B0, `(.L_x_121) ;  /* 0x0000011000007945 */ /* 0x000fea0003800200 */
[----:B---3--:R-:W-:-:S08]  /*0110*/  DFMA R6, R4, -R10, 1 ;  /* 0x3ff000000406742b */ /* 0x008fd0000000080a */
[----:B------:R-:W-:-:S08]  /*0120*/  DFMA R6, R6, R6, R6 ;  /* 0x000000060606722b */ /* 0x000fd00000000006 */
[----:B------:R-:W-:-:S08]  /*0130*/  DFMA R4, R4, R6, R4 ;  /* 0x000000060404722b */ /* 0x000fd00000000004 */
[----:B------:R-:W-:-:S08]  /*0140*/  DFMA R8, R4, -R10, 1 ;  /* 0x3ff000000408742b */ /* 0x000fd0000000080a */
[----:B------:R-:W-:Y:S02]  /*0150*/  DFMA R8, R4, R8, R4 ;  /* 0x000000080408722b */ /* 0x000fe40000000004 */
[----:B----4-:R-:W-:-:S08]  /*0160*/  DADD R6, -R2, 1 ;  /* 0x3ff0000002067429 */ /* 0x010fd00000000100 */
[----:B------:R-:W-:-:S08]  /*0170*/  DMUL R6, R2, R6 ;  /* 0x0000000602067228 */ /* 0x000fd00000000000 */
[----:B------:R-:W-:Y:S02]  /*0180*/  DMUL R2, R6, R8 ;  /* 0x0000000806027228 */ /* 0x000fe40000000000 */
[----:B------:R-:W-:-:S06]  /*0190*/  FSETP.GEU.AND P1, PT, |R7|, 6.5827683646048100446e-37, PT ;  /* 0x036000000700780b */ /* 0x000fcc0003f2e200 */
[----:B------:R-:W-:-:S08]  /*01a0*/  DFMA R4, R2, -R10, R6 ;  /* 0x8000000a0204722b */ /* 0x000fd00000000006 */
[----:B------:R-:W-:-:S10]  /*01b0*/  DFMA R2, R8, R4, R2 ;  /* 0x000000040802722b */ /* 0x000fd40000000002 */
[----:B------:R-:W-:-:S05]  /*01c0*/  FFMA R4, RZ, UR6, R3 ;  /* 0x00000006ff047c23 */ /* 0x000fca0008000003 */
[----:B------:R-:W-:-:S13]  /*01d0*/  FSETP.GT.AND P0, PT, |R4|, 1.469367938527859385e-39, PT ;  /* 0x001000000400780b */ /* 0x000fda0003f04200 */
[----:B------:R-:W-:Y:S05]  /*01e0*/  @P0 BRA P1, `(.L_x_122) ;  /* 0x0000000000080947 */ /* 0x000fea0000800000 */
[----:B------:R-:W-:-:S07]  /*01f0*/  MOV R10, 0x210 ;  /* 0x00000210000a7802 */ /* 0x000fce0000000f00 */
[----:B------:R-:W-:Y:S05]  /*0200*/  CALL.REL.NOINC `($__internal_9_$__cuda_sm20_div_rn_f64_full) ;  /* 0x0000000000147944 */ /* 0x000fea0003c00000 */
.L_x_122:
[----:B------:R-:W-:Y:S05]  /*0210*/  BSYNC.RECONVERGENT B0 ;  /* 0x0000000000007941 */ /* 0x000fea0003800200 */
.L_x_121:
[----:B------:R-:W0:Y:S02]  /*0220*/  LDC.64 R4, c[0x0][0x398] ;  /* 0x0000e600ff047b82 */ /* 0x000e240000000a00 */
[----:B0-----:R-:W-:-:S05]  /*0230*/  IMAD.WIDE R4, R0, 0x8, R4 ;  /* 0x0000000800047825 */ /* 0x001fca00078e0204 */
[----:B------:R-:W-:Y:S01]  /*0240*/  STG.E.64 desc[UR4][R4.64], R2 ;  /* 0x0000000204007986 */ /* 0x000fe2000c101b04 */
[----:B------:R-:W-:Y:S05]  /*0250*/  EXIT ;  /* 0x000000000000794d */ /* 0x000fea0003800000 */
        .weak           $__internal_9_$__cuda_sm20_div_rn_f64_full
        .type           $__internal_9_$__cuda_sm20_div_rn_f64_full,@function
        .size           $__internal_9_$__cuda_sm20_div_rn_f64_full,(.L_x_159 - $__internal_9_$__cuda_sm20_div_rn_f64_full)
$__internal_9_$__cuda_sm20_div_rn_f64_full:
[----:B------:R-:W0:Y:S01]  /*0260*/  LDC.64 R2, c[0x0][0x388] ;  /* 0x0000e200ff027b82 */ /* 0x000e220000000a00 */
[C---:B------:R-:W-:Y:S01]  /*0270*/  FSETP.GEU.AND P2, PT, |R7|.reuse, 1.469367938527859385e-39, PT ;  /* 0x001000000700780b */ /* 0x040fe20003f4e200 */
[----:B------:R-:W-:Y:S01]  /*0280*/  BSSY.RECONVERGENT B1, `(.L_x_123) ;  /* 0x0000053000017945 */ /* 0x000fe20003800200 */
[----:B------:R-:W-:-:S05]  /*0290*/  LOP3.LUT R11, R7, 0x7ff00000, RZ, 0xc0, !PT ;  /* 0x7ff00000070b7812 */ /* 0x000fca00078ec0ff */
[----:B------:R-:W-:Y:S01]  /*02a0*/  IMAD.MOV.U32 R21, RZ, RZ, R11 ;  /* 0x000000ffff157224 */ /* 0x000fe200078e000b */
[C---:B0-----:R-:W-:Y:S02]  /*02b0*/  FSETP.GEU.AND P0, PT, |R3|.reuse, 1.469367938527859385e-39, PT ;  /* 0x001000000300780b */ /* 0x041fe40003f0e200 */
[----:B------:R-:W-:-:S04]  /*02c0*/  LOP3.LUT R4, R3, 0x800fffff, RZ, 0xc0, !PT ;  /* 0x800fffff03047812 */ /* 0x000fc800078ec0ff */
[----:B------:R-:W-:Y:S01]  /*02d0*/  LOP3.LUT R5, R4, 0x3ff00000, RZ, 0xfc, !PT ;  /* 0x3ff0000004057812 */ /* 0x000fe200078efcff */
[----:B------:R-:W-:-:S06]  /*02e0*/  IMAD.MOV.U32 R4, RZ, RZ, R2 ;  /* 0x000000ffff047224 */ /* 0x000fcc00078e0002 */
[----:B------:R-:W0:Y:S02]  /*02f0*/  @!P0 LDC.64 R8, c[0x0][0x388] ;  /* 0x0000e200ff088b82 */ /* 0x000e240000000a00 */
[----:B0-----:R-:W-:Y:S01]  /*0300*/  @!P0 DMUL R4, R8, 8.98846567431157953865e+307 ;  /* 0x7fe0000008048828 */ /* 0x001fe20000000000 */
[----:B------:R-:W-:-:S05]  /*0310*/  IMAD.MOV.U32 R8, RZ, RZ, 0x1 ;  /* 0x00000001ff087424 */ /* 0x000fca00078e00ff */
[----:B------:R-:W0:Y:S02]  /*0320*/  MUFU.RCP64H R9, R5 ;  /* 0x0000000500097308 */ /* 0x000e240000001800 */
[----:B0-----:R-:W-:-:S08]  /*0330*/  DFMA R12, R8, -R4, 1 ;  /* 0x3ff00000080c742b */ /* 0x001fd00000000804 */
[----:B------:R-:W-:Y:S01]  /*0340*/  DFMA R14, R12, R12, R12 ;  /* 0x0000000c0c0e722b */ /* 0x000fe2000000000c */
[----:B------:R-:W-:Y:S01]  /*0350*/  LOP3.LUT R12, R3, 0x7ff00000, RZ, 0xc0, !PT ;  /* 0x7ff00000030c7812 */ /* 0x000fe200078ec0ff */
[----:B------:R-:W-:-:S03]  /*0360*/  IMAD.MOV.U32 R13, RZ, RZ, 0x1ca00000 ;  /* 0x1ca00000ff0d7424 */ /* 0x000fc600078e00ff */
[----:B------:R-:W-:Y:S01]  /*0370*/  ISETP.GE.U32.AND P1, PT, R11, R12, PT ;  /* 0x0000000c0b00720c */ /* 0x000fe20003f26070 */
[----:B------:R-:W-:Y:S02]  /*0380*/  IMAD.MOV.U32 R20, RZ, RZ, R12 ;  /* 0x000000ffff147224 */ /* 0x000fe400078e000c */
[----:B------:R-:W-:Y:S01]  /*0390*/  DFMA R16, R8, R14, R8 ;  /* 0x0000000e0810722b */ /* 0x000fe20000000008 */
[----:B------:R-:W-:Y:S01]  /*03a0*/  @!P0 LOP3.LUT R20, R5, 0x7ff00000, RZ, 0xc0, !PT ;  /* 0x7ff0000005148812 */ /* 0x000fe200078ec0ff */
[----:B------:R-:W-:Y:S01]  /*03b0*/  IMAD.MOV.U32 R8, RZ, RZ, R6 ;  /* 0x000000ffff087224 */ /* 0x000fe200078e0006 */
[----:B------:R-:W-:-:S03]  /*03c0*/  SEL R13, R13, 0x63400000, !P1 ;  /* 0x634000000d0d7807 */ /* 0x000fc60004800000 */
[----:B------:R-:W-:Y:S01]  /*03d0*/  VIADD R23, R20, 0xffffffff ;  /* 0xffffffff14177836 */ /* 0x000fe20000000000 */
[C-C-:B------:R-:W-:Y:S01]  /*03e0*/  @!P2 LOP3.LUT R14, R13.reuse, 0x80000000, R7.reuse, 0xf8, !PT ;  /* 0x800000000d0ea812 */ /* 0x140fe200078ef807 */
[----:B------:R-:W-:Y:S01]  /*03f0*/  DFMA R18, R16, -R4, 1 ;  /* 0x3ff000001012742b */ /* 0x000fe20000000804 */
[----:B------:R-:W-:Y:S02]  /*0400*/  LOP3.LUT R9, R13, 0x800fffff, R7, 0xf8, !PT ;  /* 0x800fffff0d097812 */ /* 0x000fe400078ef807 */
[----:B------:R-:W-:Y:S01]  /*0410*/  @!P2 LOP3.LUT R15, R14, 0x100000, RZ, 0xfc, !PT ;  /* 0x001000000e0fa812 */ /* 0x000fe200078efcff */
[----:B------:R-:W-:-:S06]  /*0420*/  @!P2 IMAD.MOV.U32 R14, RZ, RZ, RZ ;  /* 0x000000ffff0ea224 */ /* 0x000fcc00078e00ff */
[----:B------:R-:W-:Y:S02]  /*0430*/  @!P2 DFMA R8, R8, 2, -R14 ;  /* 0x400000000808a82b */ /* 0x000fe4000000080e */
[----:B------:R-:W-:-:S08]  /*0440*/  DFMA R14, R16, R18, R16 ;  /* 0x00000012100e722b */ /* 0x000fd00000000010 */
[----:B------:R-:W-:Y:S01]  /*0450*/  @!P2 LOP3.LUT R21, R9, 0x7ff00000, RZ, 0xc0, !PT ;  /* 0x7ff000000915a812 */ /* 0x000fe200078ec0ff */
[----:B------:R-:W-:-:S04]  /*0460*/  DMUL R16, R14, R8 ;  /* 0x000000080e107228 */ /* 0x000fc80000000000 */
[----:B------:R-:W-:-:S04]  /*0470*/  VIADD R22, R21, 0xffffffff ;  /* 0xffffffff15167836 */ /* 0x000fc80000000000 */
[----:B------:R-:W-:Y:S01]  /*0480*/  DFMA R18, R16, -R4, R8 ;  /* 0x800000041012722b */ /* 0x000fe20000000008 */
[----:B------:R-:W-:-:S04]  /*0490*/  ISETP.GT.U32.AND P0, PT, R22, 0x7feffffe, PT ;  /* 0x7feffffe1600780c */ /* 0x000fc80003f04070 */
[----:B------:R-:W-:-:S03]  /*04a0*/  ISETP.GT.U32.OR P0, PT, R23, 0x7feffffe, P0 ;  /* 0x7feffffe1700780c */ /* 0x000fc60000704470 */
[----:B------:R-:W-:-:S10]  /*04b0*/  DFMA R14, R14, R18, R16 ;  /* 0x000000120e0e722b */ /* 0x000fd40000000010 */
[----:B------:R-:W-:Y:S05]  /*04c0*/  @P0 BRA `(.L_x_124) ;  /* 0x0000000000600947 */ /* 0x000fea0003800000 */
[----:B------:R-:W-:Y:S01]  /*04d0*/  VIADDMNMX R11, R11, -R12, 0xb9600000, !PT ;  /* 0xb96000000b0b7446 */ /* 0x000fe2000780090c */
[----:B------:R-:W-:-:S03]  /*04e0*/  IMAD.MOV.U32 R6, RZ, RZ, RZ ;  /* 0x000000ffff067224 */ /* 0x000fc600078e00ff */
[----:B------:R-:W-:-:S05]  /*04f0*/  VIMNMX R2, PT, PT, R11, 0x46a00000, PT ;  /* 0x46a000000b027848 */ /* 0x000fca0003fe0100 */
        /* <DEDUP_REMOVED lines=21> */
.L_x_124:
[----:B------:R-:W-:-:S14]  /*0650*/  DSETP.NAN.AND P0, PT, R6, R6, PT ;  /* 0x000000060600722a */ /* 0x000fdc0003f08000 */
[----:B------:R-:W-:Y:S05]  /*0660*/  @P0 BRA `(.L_x_126) ;  /* 0x0000000000480947 */ /* 0x000fea0003800000 */
[----:B------:R-:W0:Y:S02]  /*0670*/  LDC.64 R4, c[0x0][0x388] ;  /* 0x0000e200ff047b82 */ /* 0x000e240000000a00 */
[----:B0-----:R-:W-:-:S14]  /*0680*/  DSETP.NAN.AND P0, PT, R4, R4, PT ;  /* 0x000000040400722a */ /* 0x001fdc0003f08000 */
        /* <DEDUP_REMOVED lines=13> */
.L_x_127:
[----:B------:R-:W-:Y:S01]  /*0760*/  LOP3.LUT R13, R3, 0x80000, RZ, 0xfc, !PT ;  /* 0x00080000030d7812 */ /* 0x000fe200078efcff */
[----:B------:R-:W-:Y:S01]  /*0770*/  IMAD.MOV.U32 R12, RZ, RZ, R2 ;  /* 0x000000ffff0c7224 */ /* 0x000fe200078e0002 */
[----:B------:R-:W-:Y:S06]  /*0780*/  BRA `(.L_x_125) ;  /* 0x0000000000087947 */ /* 0x000fec0003800000 */
.L_x_126:
[----:B------:R-:W-:Y:S01]  /*0790*/  LOP3.LUT R13, R7, 0x80000, RZ, 0xfc, !PT ;  /* 0x00080000070d7812 */ /* 0x000fe200078efcff */
[----:B------:R-:W-:-:S07]  /*07a0*/  IMAD.MOV.U32 R12, RZ, RZ, R6 ;  /* 0x000000ffff0c7224 */ /* 0x000fce00078e0006 */
.L_x_125:
[----:B------:R-:W-:Y:S05]  /*07b0*/  BSYNC.RECONVERGENT B1 ;  /* 0x0000000000017941 */ /* 0x000fea0003800200 */
.L_x_123:
[----:B------:R-:W-:Y:S02]  /*07c0*/  IMAD.MOV.U32 R11, RZ, RZ, 0x0 ;  /* 0x00000000ff0b7424 */ /* 0x000fe400078e00ff */
[----:B------:R-:W-:Y:S02]  /*07d0*/  IMAD.MOV.U32 R2, RZ, RZ, R12 ;  /* 0x000000ffff027224 */ /* 0x000fe400078e000c */
[----:B------:R-:W-:Y:S01]  /*07e0*/  IMAD.MOV.U32 R3, RZ, RZ, R13 ;  /* 0x000000ffff037224 */ /* 0x000fe200078e000d */
[----:B------:R-:W-:Y:S06]  /*07f0*/  RET.REL.NODEC R10 `(_Z5VfuncPddiS_) ;  /* 0xfffffff80a007950 */ /* 0x000fec0003c3ffff */
.L_x_128:
        /* <DEDUP_REMOVED lines=16> */
.L_x_159:


//--------------------- .text._Z15compute_bc_nobcPdS_S_S_diiS_S_ --------------------------
	.section	.text._Z15compute_bc_nobcPdS_S_S_diiS_S_,"ax",@progbits
	.align	128
        .global         _Z15compute_bc_nobcPdS_S_S_diiS_S_
        .type           _Z15compute_bc_nobcPdS_S_S_diiS_S_,@function
        .size           _Z15compute_bc_nobcPdS_S_S_diiS_S_,(.L_x_160 - _Z15compute_bc_nobcPdS_S_S_diiS_S_)
        .other          _Z15compute_bc_nobcPdS_S_S_diiS_S_,@"STO_CUDA_ENTRY STV_DEFAULT"
_Z15compute_bc_nobcPdS_S_S_diiS_S_:
.text._Z15compute_bc_nobcPdS_S_S_diiS_S_:
[----:B------:R-:W-:Y:S01]  /*0000*/  LDC R1, c[0x0][0x37c] ;  /* 0x0000df00ff017b82 */ /* 0x000fe20000000800 */
[----:B------:R-:W0:Y:S01]  /*0010*/  LDCU.64 UR4, c[0x0][0x3a8] ;  /* 0x00007500ff0477ac */ /* 0x000e220008000a00 */
[----:B------:R-:W1:Y:S06]  /*0020*/  S2R R5, SR_TID.X ;  /* 0x0000000000057919 */ /* 0x000e6c0000002100 */
[----:B------:R-:W1:Y:S08]  /*0030*/  S2UR UR6, SR_CTAID.X ;  /* 0x00000000000679c3 */ /* 0x000e700000002500 */
[----:B------:R-:W1:Y:S01]  /*0040*/  LDC R4, c[0x0][0x360] ;  /* 0x0000d800ff047b82 */ /* 0x000e620000000800 */
[----:B0-----:R-:W0:Y:S01]  /*0050*/  I2F.U32.RP R0, UR5 ;  /* 0x0000000500007d06 */ /* 0x001e220008209000 */
[----:B------:R-:W-:Y:S01]  /*0060*/  LOP3.LUT R6, RZ, UR5, RZ, 0x33, !PT ;  /* 0x00000005ff067c12 */ /* 0x000fe2000f8e33ff */
[----:B------:R-:W-:-:S06]  /*0070*/  UIADD3 UR4, UPT, UPT, UR4, -0x1, URZ ;  /* 0xffffffff04047890 */ /* 0x000fcc000fffe0ff */
[----:B0-----:R-:W0:Y:S02]  /*0080*/  MUFU.RCP R0, R0 ;  /* 0x0000000000007308 */ /* 0x001e240000001000 */
[----:B0-----:R-:W-:Y:S02]  /*0090*/  VIADD R2, R0, 0xffffffe ;  /* 0x0ffffffe00027836 */ /* 0x001fe40000000000 */
[----:B-1----:R-:W-:-:S04]  /*00a0*/  IMAD R0, R4, UR6, R5 ;  /* 0x0000000604007c24 */ /* 0x002fc8000f8e0205 */
[----:B------:R0:W1:Y:S02]  /*00b0*/  F2I.FTZ.U32.TRUNC.NTZ R3, R2 ;  /* 0x0000000200037305 */ /* 0x000064000021f000 */
[----:B0-----:R-:W-:Y:S02]  /*00c0*/  IMAD.MOV.U32 R2, RZ, RZ, RZ ;  /* 0x000000ffff027224 */ /* 0x001fe400078e00ff */
[----:B-1----:R-:W-:-:S04]  /*00d0*/  IMAD.MOV R7, RZ, RZ, -R3 ;  /* 0x000000ffff077224 */ /* 0x002fc800078e0a03 */
[----:B------:R-:W-:-:S04]  /*00e0*/  IMAD R7, R7, UR5, RZ ;  /* 0x0000000507077c24 */ /* 0x000fc8000f8e02ff */
[----:B------:R-:W-:-:S06]  /*00f0*/  IMAD.HI.U32 R3, R3, R7, R2 ;  /* 0x0000000703037227 */ /* 0x000fcc00078e0002 */
[----:B------:R-:W-:-:S04]  /*0100*/  IMAD.HI.U32 R3, R3, R0, RZ ;  /* 0x0000000003037227 */ /* 0x000fc800078e00ff */
[----:B------:R-:W-:-:S04]  /*0110*/  IMAD.MOV R5, RZ, RZ, -R3 ;  /* 0x000000ffff057224 */ /* 0x000fc800078e0a03 */
[----:B------:R-:W-:-:S05]  /*0120*/  IMAD R0, R5, UR5, R0 ;  /* 0x0000000505007c24 */ /* 0x000fca000f8e0200 */
[----:B------:R-:W-:-:S13]  /*0130*/  ISETP.GE.U32.AND P0, PT, R0, UR5, PT ;  /* 0x0000000500007c0c */ /* 0x000fda000bf06070 */
[----:B------:R-:W-:Y:S02]  /*0140*/  @P0 VIADD R0, R0, -UR5 ;  /* 0x8000000500000c36 */ /* 0x000fe40008000000 */
[----:B------:R-:W-:Y:S01]  /*0150*/  @P0 VIADD R3, R3, 0x1 ;  /* 0x0000000103030836 */ /* 0x000fe20000000000 */
[----:B------:R-:W-:Y:S02]  /*0160*/  ISETP.NE.U32.AND P0, PT, RZ, UR5, PT ;  /* 0x00000005ff007c0c */ /* 0x000fe4000bf05070 */
[----:B------:R-:W-:-:S13]  /*0170*/  ISETP.GE.U32.AND P1, PT, R0, UR5, PT ;  /* 0x0000000500007c0c */ /* 0x000fda000bf26070 */
[----:B------:R-:W-:-:S05]  /*0180*/  @P1 VIADD R3, R3, 0x1 ;  /* 0x0000000103031836 */ /* 0x000fca0000000000 */
[----:B------:R-:W-:-:S04]  /*0190*/  SEL R10, R6, R3, !P0 ;  /* 0x00000003060a7207 */ /* 0x000fc80004000000 */
[----:B------:R-:W-:-:S13]  /*01a0*/  ISETP.GE.AND P2, PT, R10, UR4, PT ;  /* 0x000000040a007c0c */ /* 0x000fda000bf46270 */
[----:B------:R-:W-:Y:S05]  /*01b0*/  @P2 EXIT ;  /* 0x000000000000294d */ /* 0x000fea0003800000 */
[----:B------:R-:W0:Y:S01]  /*01c0*/  LDC.64 R2, c[0x0][0x380] ;  /* 0x0000e000ff027b82 */ /* 0x000e220000000a00 */
[----:B------:R-:W1:Y:S07]  /*01d0*/  LDCU.64 UR6, c[0x0][0x358] ;  /* 0x00006b00ff0677ac */ /* 0x000e6e0008000a00 */
[----:B------:R-:W2:Y:S08]  /*01e0*/  LDC.64 R8, c[0x0][0x398] ;  /* 0x0000e600ff087b82 */ /* 0x000eb00000000a00 */
[----:B------:R-:W3:Y:S01]  /*01f0*/  LDC.64 R4, c[0x0][0x390] ;  /* 0x0000e400ff047b82 */ /* 0x000ee20000000a00 */
[----:B0-----:R-:W-:-:S06]  /*0200*/  IMAD.WIDE R2, R10, 0x8, R2 ;  /* 0x000000080a027825 */ /* 0x001fcc00078e0202 */
[----:B-1----:R-:W4:Y:S01]  /*0210*/  LDG.E.64 R2, desc[UR6][R2.64] ;  /* 0x0000000602027981 */ /* 0x002f22000c1e1b00 */
[----:B--2---:R-:W-:-:S06]  /*0220*/  IMAD.WIDE R8, R10, 0x8, R8 ;  /* 0x000000080a087825 */ /* 0x004fcc00078e0208 */
[----:B------:R-:W2:Y:S01]  /*0230*/  LDG.E.64 R8, desc[UR6][R8.64+0x8] ;  /* 0x0000080608087981 */ /* 0x000ea2000c1e1b00 */
[----:B------:R-:W-:-:S05]  /*0240*/  VIADD R7, R0, -UR5 ;  /* 0x8000000500077c36 */ /* 0x000fca0008000000 */
[----:B------:R-:W-:-:S05]  /*0250*/  @P0 SEL R6, R7, R0, P1 ;  /* 0x0000000007060207 */ /* 0x000fca0000800000 */
[----:B------:R-:W-:-:S04]  /*0260*/  IMAD R0, R10, UR5, R6 ;  /* 0x000000050a007c24 */ /* 0x000fc8000f8e0206 */
[----:B---3--:R-:W-:-:S06]  /*0270*/  IMAD.WIDE R4, R0, 0x8, R4 ;  /* 0x0000000800047825 */ /* 0x008fcc00078e0204 */
[----:B------:R-:W5:Y:S01]  /*0280*/  LDG.E.64 R4, desc[UR6][R4.64] ;  /* 0x0000000604047981 */ /* 0x000f62000c1e1b00 */
[----:B------:R-:W-:Y:S01]  /*0290*/  BSSY.RECONVERGENT B0, `(.L_x_129) ;  /* 0x0000012000007945 */ /* 0x000fe20003800200 */
[----:B----4-:R-:W-:Y:S01]  /*02a0*/  DADD R6, R2, R2 ;  /* 0x0000000002067229 */ /* 0x010fe20000000002 */
[----:B------:R-:W-:-:S05]  /*02b0*/  IMAD.MOV.U32 R2, RZ, RZ, 0x1 ;  /* 0x00000001ff027424 */ /* 0x000fca00078e00ff */
[----:B------:R-:W0:Y:S01]  /*02c0*/  MUFU.RCP64H R3, R7 ;  /* 0x0000000700037308 */ /* 0x000e220000001800 */
[----:B--2---:R-:W-:Y:S01]  /*02d0*/  FSETP.GEU.AND P1, PT, |R9|, 6.5827683646048100446e-37, PT ;  /* 0x036000000900780b */ /* 0x004fe20003f2e200 */
        /* <DEDUP_REMOVED lines=12> */
[----:B-----5:R-:W-:Y:S05]  /*03a0*/  CALL.REL.NOINC `($__internal_10_$__cuda_sm20_div_rn_f64_full) ;  /* 0x0000000000487944 */ /* 0x020fea0003c00000 */
.L_x_130:
[----:B------:R-:W-:Y:S05]  /*03b0*/  BSYNC.RECONVERGENT B0 ;  /* 0x0000000000007941 */ /* 0x000fea0003800200 */
.L_x_129:
[----:B------:R-:W0:Y:S01]  /*03c0*/  LDC.64 R6, c[0x0][0x388] ;  /* 0x0000e200ff067b82 */ /* 0x000e220000000a00 */
[----:B------:R-:W1:Y:S07]  /*03d0*/  LDCU UR4, c[0x0][0x3ac] ;  /* 0x00007580ff0477ac */ /* 0x000e6e0008000800 */
[----:B------:R-:W2:Y:S01]  /*03e0*/  LDC.64 R8, c[0x0][0x3b0] ;  /* 0x0000ec00ff087b82 */ /* 0x000ea20000000a00 */
[----:B-1----:R-:W-:Y:S02]  /*03f0*/  VIADD R13, R0, UR4 ;  /* 0x00000004000d7c36 */ /* 0x002fe40008000000 */
[----:B0-----:R-:W-:-:S05]  /*0400*/  IMAD.WIDE R10, R10, 0x8, R6 ;  /* 0x000000080a0a7825 */ /* 0x001fca00078e0206 */
[----:B------:R-:W3:Y:S01]  /*0410*/  LDG.E.64 R6, desc[UR6][R10.64+0x8] ;  /* 0x000008060a067981 */ /* 0x000ee2000c1e1b00 */
[----:B--2---:R-:W-:-:S05]  /*0420*/  IMAD.WIDE R8, R13, 0x8, R8 ;  /* 0x000000080d087825 */ /* 0x004fca00078e0208 */
[----:B------:R-:W3:Y:S01]  /*0430*/  LDG.E.64 R12, desc[UR6][R8.64] ;  /* 0x00000006080c7981 */ /* 0x000ee2000c1e1b00 */
[----:B-----5:R-:W-:-:S08]  /*0440*/  DFMA R4, R4, -0.5, R2 ;  /* 0xbfe000000404782b */ /* 0x020fd00000000002 */
[C---:B---3--:R-:W-:Y:S01]  /*0450*/  DFMA R6, R4.reuse, R6, R12 ;  /* 0x000000060406722b */ /* 0x048fe2000000000c */
[----:B------:R-:W0:Y:S06]  /*0460*/  LDC.64 R12, c[0x0][0x3b8] ;  /* 0x0000ee00ff0c7b82 */ /* 0x000e2c0000000a00 */
[----:B------:R-:W-:Y:S04]  /*0470*/  STG.E.64 desc[UR6][R8.64], R6 ;  /* 0x0000000608007986 */ /* 0x000fe8000c101b06 */
[----:B------:R-:W2:Y:S02]  /*0480*/  LDG.E.64 R2, desc[UR6][R10.64] ;  /* 0x000000060a027981 */ /* 0x000ea4000c1e1b00 */
[----:B--2---:R-:W-:Y:S01]  /*0490*/  DMUL R2, R4, -R2 ;  /* 0x8000000204027228 */ /* 0x004fe20000000000 */
[----:B0-----:R-:W-:-:S06]  /*04a0*/  IMAD.WIDE R4, R0, 0x8, R12 ;  /* 0x0000000800047825 */ /* 0x001fcc00078e020c */
[----:B------:R-:W-:Y:S01]  /*04b0*/  STG.E.64 desc[UR6][R4.64], R2 ;  /* 0x0000000204007986 */ /* 0x000fe2000c101b06 */
[----:B------:R-:W-:Y:S05]  /*04c0*/  EXIT ;  /* 0x000000000000794d */ /* 0x000fea0003800000 */
        .weak           $__internal_10_$__cuda_sm20_div_rn_f64_full
        .type           $__internal_10_$__cuda_sm20_div_rn_f64_full,@function
        .size           $__internal_10_$__cuda_sm20_div_rn_f64_full,(.L_x_160 - $__internal_10_$__cuda_sm20_div_rn_f64_full)
$__internal_10_$__cuda_sm20_div_rn_f64_full:
[C---:B------:R-:W-:Y:S01]  /*04d0*/  FSETP.GEU.AND P0, PT, |R7|.reuse, 1.469367938527859385e-39, PT ;  /* 0x001000000700780b */ /* 0x040fe20003f0e200 */
[----:B------:R-:W-:Y:S01]  /*04e0*/  IMAD.MOV.U32 R12, RZ, RZ, 0x1 ;  /* 0x00000001ff0c7424 */ /* 0x000fe200078e00ff */
[----:B------:R-:W-:Y:S01]  /*04f0*/  LOP3.LUT R2, R7, 0x800fffff, RZ, 0xc0, !PT ;  /* 0x800fffff07027812 */ /* 0x000fe200078ec0ff */
[----:B------:R-:W-:Y:S01]  /*0500*/  IMAD.MOV.U32 R15, RZ, RZ, 0x1ca00000 ;  /* 0x1ca00000ff0f7424 */ /* 0x000fe200078e00ff */
[C---:B------:R-:W-:Y:S01]  /*0510*/  FSETP.GEU.AND P2, PT, |R9|.reuse, 1.469367938527859385e-39, PT ;  /* 0x001000000900780b */ /* 0x040fe20003f4e200 */
[----:B------:R-:W-:Y:S01]  /*0520*/  BSSY.RECONVERGENT B1, `(.L_x_131) ;  /* 0x0000053000017945 */ /* 0x000fe20003800200 */
[----:B------:R-:W-:Y:S01]  /*0530*/  LOP3.LUT R3, R2, 0x3ff00000, RZ, 0xfc, !PT ;  /* 0x3ff0000002037812 */ /* 0x000fe200078efcff */
[----:B------:R-:W-:Y:S01]  /*0540*/  IMAD.MOV.U32 R2, RZ, RZ, R6 ;  /* 0x000000ffff027224 */ /* 0x000fe200078e0006 */
[----:B------:R-:W-:Y:S02]  /*0550*/  LOP3.LUT R11, R9, 0x7ff00000, RZ, 0xc0, !PT ;  /* 0x7ff00000090b7812 */ /* 0x000fe400078ec0ff */
[----:B------:R-:W-:-:S03]  /*0560*/  LOP3.LUT R20, R7, 0x7ff00000, RZ, 0xc0, !PT ;  /* 0x7ff0000007147812 */ /* 0x000fc600078ec0ff */
[----:B------:R-:W-:Y:S01]  /*0570*/  @!P0 DMUL R2, R6, 8.98846567431157953865e+307 ;  /* 0x7fe0000006028828 */ /* 0x000fe20000000000 */
[----:B------:R-:W-:-:S03]  /*0580*/  ISETP.GE.U32.AND P1, PT, R11, R20, PT ;  /* 0x000000140b00720c */ /* 0x000fc60003f26070 */
[----:B------:R-:W-:Y:S02]  /*0590*/  @!P2 LOP3.LUT R18, R7, 0x7ff00000, RZ, 0xc0, !PT ;  /* 0x7ff000000712a812 */ /* 0x000fe400078ec0ff */
[----:B------:R-:W0:Y:S02]  /*05a0*/  MUFU.RCP64H R13, R3 ;  /* 0x00000003000d7308 */ /* 0x000e240000001800 */
[----:B------:R-:W-:-:S04]  /*05b0*/  @!P2 ISETP.GE.U32.AND P3, PT, R11, R18, PT ;  /* 0x000000120b00a20c */ /* 0x000fc80003f66070 */
[----:B------:R-:W-:-:S04]  /*05c0*/  @!P2 SEL R19, R15, 0x63400000, !P3 ;  /* 0x634000000f13a807 */ /* 0x000fc80005800000 */
[----:B------:R-:W-:-:S04]  /*05d0*/  @!P2 LOP3.LUT R22, R19, 0x80000000, R9, 0xf8, !PT ;  /* 0x800000001316a812 */ /* 0x000fc800078ef809 */
[----:B------:R-:W-:Y:S01]  /*05e0*/  @!P2 LOP3.LUT R23, R22, 0x100000, RZ, 0xfc, !PT ;  /* 0x001000001617a812 */ /* 0x000fe200078efcff */
[----:B------:R-:W-:Y:S01]  /*05f0*/  @!P2 IMAD.MOV.U32 R22, RZ, RZ, RZ ;  /* 0x000000ffff16a224 */ /* 0x000fe200078e00ff */
[----:B0-----:R-:W-:-:S08]  /*0600*/  DFMA R16, R12, -R2, 1 ;  /* 0x3ff000000c10742b */ /* 0x001fd00000000802 */
[----:B------:R-:W-:-:S08]  /*0610*/  DFMA R16, R16, R16, R16 ;  /* 0x000000101010722b */ /* 0x000fd00000000010 */
[----:B------:R-:W-:Y:S01]  /*0620*/  DFMA R16, R12, R16, R12 ;  /* 0x000000100c10722b */ /* 0x000fe2000000000c */
[----:B------:R-:W-:Y:S01]  /*0630*/  SEL R13, R15, 0x63400000, !P1 ;  /* 0x634000000f0d7807 */ /* 0x000fe20004800000 */
[----:B------:R-:W-:-:S03]  /*0640*/  IMAD.MOV.U32 R12, RZ, RZ, R8 ;  /* 0x000000ffff0c7224 */ /* 0x000fc600078e0008 */
[----:B------:R-:W-:-:S03]  /*0650*/  LOP3.LUT R13, R13, 0x800fffff, R9, 0xf8, !PT ;  /* 0x800fffff0d0d7812 */ /* 0x000fc600078ef809 */
[----:B------:R-:W-:-:S03]  /*0660*/  DFMA R18, R16, -R2, 1 ;  /* 0x3ff000001012742b */ /* 0x000fc60000000802 */
[----:B------:R-:W-:Y:S01]  /*0670*/  @!P2 DFMA R12, R12, 2, -R22 ;  /* 0x400000000c0ca82b */ /* 0x000fe20000000816 */
[----:B------:R-:W-:-:S04]  /*0680*/  IMAD.MOV.U32 R22, RZ, RZ, R11 ;  /* 0x000000ffff167224 */ /* 0x000fc800078e000b */
[----:B------:R-:W-:Y:S01]  /*0690*/  DFMA R16, R16, R18, R16 ;  /* 0x000000121010722b */ /* 0x000fe20000000010 */
[----:B------:R-:W-:Y:S01]  /*06a0*/  IMAD.MOV.U32 R23, RZ, RZ, R20 ;  /* 0x000000ffff177224 */ /* 0x000fe200078e0014 */
[----:B------:R-:W-:-:S03]  /*06b0*/  @!P0 LOP3.LUT R23, R3, 0x7ff00000, RZ, 0xc0, !PT ;  /* 0x7ff0000003178812 */ /* 0x000fc600078ec0ff */
[----:B------:R-:W-:Y:S02]  /*06c0*/  @!P2 LOP3.LUT R22, R13, 0x7ff00000, RZ, 0xc0, !PT ;  /* 0x7ff000000d16a812 */ /* 0x000fe400078ec0ff */
[----:B------:R-:W-:Y:S01]  /*06d0*/  VIADD R25, R23, 0xffffffff ;  /* 0xffffffff17197836 */ /* 0x000fe20000000000 */
[----:B------:R-:W-:Y:S02]  /*06e0*/  DMUL R18, R16, R12 ;  /* 0x0000000c10127228 */ /* 0x000fe40000000000 */
[----:B------:R-:W-:-:S05]  /*06f0*/  VIADD R24, R22, 0xffffffff ;  /* 0xffffffff16187836 */ /* 0x000fca0000000000 */
[----:B------:R-:W-:Y:S01]  /*0700*/  ISETP.GT.U32.AND P0, PT, R24, 0x7feffffe, PT ;  /* 0x7feffffe1800780c */ /* 0x000fe20003f04070 */
[----:B------:R-:W-:-:S03]  /*0710*/  DFMA R20, R18, -R2, R12 ;  /* 0x800000021214722b */ /* 0x000fc6000000000c */
[----:B------:R-:W-:-:S05]  /*0720*/  ISETP.GT.U32.OR P0, PT, R25, 0x7feffffe, P0 ;  /* 0x7feffffe1900780c */ /* 0x000fca0000704470 */
[----:B------:R-:W-:-:S08]  /*0730*/  DFMA R16, R16, R20, R18 ;  /* 0x000000141010722b */ /* 0x000fd00000000012 */
        /* <DEDUP_REMOVED lines=28> */
.L_x_132:
        /* <DEDUP_REMOVED lines=16> */
.L_x_135:
[----:B------:R-:W-:Y:S01]  /*0a00*/  LOP3.LUT R19, R7, 0x80000, RZ, 0xfc, !PT ;  /* 0x0008000007137812 */ /* 0x000fe200078efcff */
[----:B------:R-:W-:Y:S01]  /*0a10*/  IMAD.MOV.U32 R18, RZ, RZ, R6 ;  /* 0x000000ffff127224 */ /* 0x000fe200078e0006 */
[----:B------:R-:W-:Y:S06]  /*0a20*/  BRA `(.L_x_133) ;  /* 0x0000000000087947 */ /* 0x000fec0003800000 */
.L_x_134:
[----:B------:R-:W-:Y:S01]  /*0a30*/  LOP3.LUT R19, R9, 0x80000, RZ, 0xfc, !PT ;  /* 0x0008000009137812 */ /* 0x000fe200078efcff */
[----:B------:R-:W-:-:S07]  /*0a40*/  IMAD.MOV.U32 R18, RZ, RZ, R8 ;  /* 0x000000ffff127224 */ /* 0x000fce00078e0008 */
.L_x_133:
[----:B------:R-:W-:Y:S05]  /*0a50*/  BSYNC.RECONVERGENT B1 ;  /* 0x0000000000017941 */ /* 0x000fea0003800200 */
.L_x_131:
[----:B------:R-:W-:Y:S02]  /*0a60*/  IMAD.MOV.U32 R15, RZ, RZ, 0x0 ;  /* 0x00000000ff0f7424 */ /* 0x000fe400078e00ff */
[----:B------:R-:W-:Y:S02]  /*0a70*/  IMAD.MOV.U32 R2, RZ, RZ, R18 ;  /* 0x000000ffff027224 */ /* 0x000fe400078e0012 */
[----:B------:R-:W-:Y:S01]  /*0a80*/  IMAD.MOV.U32 R3, RZ, RZ, R19 ;  /* 0x000000ffff037224 */ /* 0x000fe200078e0013 */
[----:B------:R-:W-:Y:S06]  /*0a90*/  RET.REL.NODEC R14 `(_Z15compute_bc_nobcPdS_S_S_diiS_S_) ;  /* 0xfffffff40e587950 */ /* 0x000fec0003c3ffff */
.L_x_136:
        /* <DEDUP_REMOVED lines=14> */
.L_x_160:


//--------------------- .text._Z15compute_ab_nobcPdS_S_S_diiS_S_ --------------------------
	.section	.text._Z15compute_ab_nobcPdS_S_S_diiS_S_,"ax",@progbits
	.align	128
        .global         _Z15compute_ab_nobcPdS_S_S_diiS_S_
        .type           _Z15compute_ab_nobcPdS_S_S_diiS_S_,@function
        .size           _Z15compute_ab_nobcPdS_S_S_diiS_S_,(.L_x_161 - _Z15compute_ab_nobcPdS_S_S_diiS_S_)
        .other          _Z15compute_ab_nobcPdS_S_S_diiS_S_,@"STO_CUDA_ENTRY STV_DEFAULT"
_Z15compute_ab_nobcPdS_S_S_diiS_S_:
.text._Z15compute_ab_nobcPdS_S_S_diiS_S_:
        /* <DEDUP_REMOVED lines=58> */
[----:B-----5:R-:W-:Y:S05]  /*03a0*/  CALL.REL.NOINC `($__internal_11_$__cuda_sm20_div_rn_f64_full) ;  /* 0x0000000000487944 */ /* 0x020fea0003c00000 */
.L_x_138:
[----:B------:R-:W-:Y:S05]  /*03b0*/  BSYNC.RECONVERGENT B0 ;  /* 0x0000000000007941 */ /* 0x000fea0003800200 */
.L_x_137:
[----:B------:R-:W0:Y:S01]  /*03c0*/  LDC.64 R6, c[0x0][0x388] ;  /* 0x0000e200ff067b82 */ /* 0x000e220000000a00 */
[----:B------:R-:W1:Y:S07]  /*03d0*/  LDCU UR4, c[0x0][0x3ac] ;  /* 0x00007580ff0477ac */ /* 0x000e6e0008000800 */
[----:B------:R-:W2:Y:S08]  /*03e0*/  LDC.64 R8, c[0x0][0x3b0] ;  /* 0x0000ec00ff087b82 */ /* 0x000eb00000000a00 */
[----:B------:R-:W3:Y:S01]  /*03f0*/  LDC.64 R12, c[0x0][0x3b8] ;  /* 0x0000ee00ff0c7b82 */ /* 0x000ee20000000a00 */
[----:B0-----:R-:W-:-:S05]  /*0400*/  IMAD.WIDE R10, R10, 0x8, R6 ;  /* 0x000000080a0a7825 */ /* 0x001fca00078e0206 */
[----:B------:R-:W4:Y:S01]  /*0410*/  LDG.E.64 R6, desc[UR6][R10.64+0x8] ;  /* 0x000008060a067981 */ /* 0x000f22000c1e1b00 */
[----:B-----5:R-:W-:Y:S01]  /*0420*/  DFMA R4, R4, 0.5, R2 ;  /* 0x3fe000000404782b */ /* 0x020fe20000000002 */
[----:B-1----:R-:W-:-:S04]  /*0430*/  VIADD R3, R0, UR4 ;  /* 0x0000000400037c36 */ /* 0x002fc80008000000 */
[----:B--2---:R-:W-:-:S04]  /*0440*/  IMAD.WIDE R2, R3, 0x8, R8 ;  /* 0x0000000803027825 */ /* 0x004fc800078e0208 */
[----:B---3--:R-:W-:Y:S01]  /*0450*/  IMAD.WIDE R12, R0, 0x8, R12 ;  /* 0x00000008000c7825 */ /* 0x008fe200078e020c */
[----:B----4-:R-:W-:-:S07]  /*0460*/  DMUL R6, R4, -R6 ;  /* 0x8000000604067228 */ /* 0x010fce0000000000 */
[----:B------:R-:W-:Y:S04]  /*0470*/  STG.E.64 desc[UR6][R2.64], R6 ;  /* 0x0000000602007986 */ /* 0x000fe8000c101b06 */
[----:B------:R-:W2:Y:S04]  /*0480*/  LDG.E.64 R8, desc[UR6][R10.64] ;  /* 0x000000060a087981 */ /* 0x000ea8000c1e1b00 */
[----:B------:R-:W2:Y:S02]  /*0490*/  LDG.E.64 R14, desc[UR6][R12.64] ;  /* 0x000000060c0e7981 */ /* 0x000ea4000c1e1b00 */
[----:B--2---:R-:W-:-:S07]  /*04a0*/  DFMA R8, R4, R8, R14 ;  /* 0x000000080408722b */ /* 0x004fce000000000e */
[----:B------:R-:W-:Y:S01]  /*04b0*/  STG.E.64 desc[UR6][R12.64], R8 ;  /* 0x000000080c007986 */ /* 0x000fe2000c101b06 */
[----:B------:R-:W-:Y:S05]  /*04c0*/  EXIT ;  /* 0x000000000000794d */ /* 0x000fea0003800000 */
        .weak           $__internal_11_$__cuda_sm20_div_rn_f64_full
        .type           $__internal_11_$__cuda_sm20_div_rn_f64_full,@function
        .size           $__internal_11_$__cuda_sm20_div_rn_f64_full,(.L_x_161 - $__internal_11_$__cuda_sm20_div_rn_f64_full)
$__internal_11_$__cuda_sm20_div_rn_f64_full:
        /* <DEDUP_REMOVED lines=67> */
.L_x_140:
        /* <DEDUP_REMOVED lines=16> */
.L_x_143:
[----:B------:R-:W-:Y:S01]  /*0a00*/  LOP3.LUT R19, R7, 0x80000, RZ, 0xfc, !PT ;  /* 0x0008000007137812 */ /* 0x000fe200078efcff */
[----:B------:R-:W-:Y:S01]  /*0a10*/  IMAD.MOV.U32 R18, RZ, RZ, R6 ;  /* 0x000000ffff127224 */ /* 0x000fe200078e0006 */
[----:B------:R-:W-:Y:S06]  /*0a20*/  BRA `(.L_x_141) ;  /* 0x0000000000087947 */ /* 0x000fec0003800000 */
.L_x_142:
[----:B------:R-:W-:Y:S01]  /*0a30*/  LOP3.LUT R19, R9, 0x80000, RZ, 0xfc, !PT ;  /* 0x0008000009137812 */ /* 0x000fe200078efcff */
[----:B------:R-:W-:-:S07]  /*0a40*/  IMAD.MOV.U32 R18, RZ, RZ, R8 ;  /* 0x000000ffff127224 */ /* 0x000fce00078e0008 */
.L_x_141:
[----:B------:R-:W-:Y:S05]  /*0a50*/  BSYNC.RECONVERGENT B1 ;  /* 0x0000000000017941 */ /* 0x000fea0003800200 */
.L_x_139:
[----:B------:R-:W-:Y:S02]  /*0a60*/  IMAD.MOV.U32 R15, RZ, RZ, 0x0 ;  /* 0x00000000ff0f7424 */ /* 0x000fe400078e00ff */
[----:B------:R-:W-:Y:S02]  /*0a70*/  IMAD.MOV.U32 R2, RZ, RZ, R18 ;  /* 0x000000ffff027224 */ /* 0x000fe400078e0012 */
[----:B------:R-:W-:Y:S01]  /*0a80*/  IMAD.MOV.U32 R3, RZ, RZ, R19 ;  /* 0x000000ffff037224 */ /* 0x000fe200078e0013 */
[----:B------:R-:W-:Y:S06]  /*0a90*/  RET.REL.NODEC R14 `(_Z15compute_ab_nobcPdS_S_S_diiS_S_) ;  /* 0xfffffff40e587950 */ /* 0x000fec0003c3ffff */
.L_x_144:
        /* <DEDUP_REMOVED lines=14> */
.L_x_161:


//--------------------- .text._Z3cx0Pdii          --------------------------
	.section	.text._Z3cx0Pdii,"ax",@progbits
	.align	128
        .global         _Z3cx0Pdii
        .type           _Z3cx0Pdii,@function
        .size           _Z3cx0Pdii,(.L_x_202 - _Z3cx0Pdii)
        .other          _Z3cx0Pdii,@"STO_CUDA_ENTRY STV_DEFAULT"
_Z3cx0Pdii:
.text._Z3cx0Pdii:
        /* <DEDUP_REMOVED lines=8> */
[----:B------:R-:W0:Y:S01]  /*0080*/  LDC R5, c[0x0][0x388] ;  /* 0x0000e200ff057b82 */ /* 0x000e220000000800 */
[----:B------:R-:W1:Y:S07]  /*0090*/  LDCU.64 UR4, c[0x0][0x358] ;  /* 0x00006b00ff0477ac */ /* 0x000e6e0008000a00 */
[----:B------:R-:W2:Y:S01]  /*00a0*/  LDC.64 R2, c[0x0][0x380] ;  /* 0x0000e000ff027b82 */ /* 0x000ea20000000a00 */
[----:B0-----:R-:W-:-:S05]  /*00b0*/  IADD3 R5, PT, PT, R5, -0x1, RZ ;  /* 0xffffffff05057810 */ /* 0x001fca0007ffe0ff */
[----:B------:R-:W-:-:S04]  /*00c0*/  IMAD R5, R5, UR6, R0 ;  /* 0x0000000605057c24 */ /* 0x000fc8000f8e0200 */
[----:B--2---:R-:W-:-:S05]  /*00d0*/  IMAD.WIDE R2, R5, 0x8, R2 ;  /* 0x0000000805027825 */ /* 0x004fca00078e0202 */
[----:B-1----:R-:W-:Y:S01]  /*00e0*/  STG.E.64 desc[UR4][R2.64], RZ ;  /* 0x000000ff02007986 */ /* 0x002fe2000c101b04 */
[----:B------:R-:W-:Y:S05]  /*00f0*/  EXIT ;  /* 0x000000000000794d */ /* 0x000fea0003800000 */
.L_x_145:
        /* <DEDUP_REMOVED lines=16> */
.L_x_202:


//--------------------- .text._Z19inject_mutations_5DPdiddddd --------------------------
	.section	.text._Z19inject_mutations_5DPdiddddd,"ax",@progbits
	.align	128
        .global         _Z19inject_mutations_5DPdiddddd
        .type           _Z19inject_mutations_5DPdiddddd,@function
        .size           _Z19inject_mutations_5DPdiddddd,(.L_x_203 - _Z19inject_mutations_5DPdiddddd)
        .other          _Z19inject_mutations_5DPdiddddd,@"STO_CUDA_ENTRY STV_DEFAULT"
_Z19inject_mutations_5DPdiddddd:
.text._Z19inject_mutations_5DPdiddddd:
[----:B------:R-:W-:Y:S08]  /*0000*/  LDC R1, c[0x0][0x37c] ;  /* 0x0000df00ff017b82 */ /* 0x000ff00000000800 */
[----:B------:R-:W0:Y:S01]  /*0010*/  LDC.64 R16, c[0x0][0x380] ;  /* 0x0000e000ff107b82 */ /* 0x000e220000000a00 */
[----:B------:R-:W0:Y:S01]  /*0020*/  LDCU.64 UR4, c[0x0][0x358] ;  /* 0x00006b00ff0477ac */ /* 0x000e220008000a00 */
[----:B------:R-:W1:Y:S06]  /*0030*/  LDCU.128 UR8, c[0x0][0x390] ;  /* 0x00007200ff0877ac */ /* 0x000e6c0008000c00 */
[----:B------:R-:W2:Y:S01]  /*0040*/  LDC R0, c[0x0][0x388] ;  /* 0x0000e200ff007b82 */ /* 0x000ea20000000800 */
[----:B------:R-:W3:Y:S07]  /*0050*/  LDCU.64 UR6, c[0x0][0x3b0] ;  /* 0x00007600ff0677ac */ /* 0x000eee0008000a00 */
[----:B------:R-:W2:Y:S01]  /*0060*/  LDC.64 R2, c[0x0][0x380] ;  /* 0x0000e000ff027b82 */ /* 0x000ea20000000a00 */
[----:B0-----:R-:W1:Y:S01]  /*0070*/  LDG.E.64 R4, desc[UR4][R16.64+0x8] ;  /* 0x0000080410047981 */ /* 0x001e62000c1e1b00 */
[----:B--2---:R-:W-:Y:S01]  /*0080*/  IMAD.WIDE R6, R0, 0x8, R2 ;  /* 0x0000000800067825 */ /* 0x004fe200078e0202 */
[----:B-1----:R-:W-:-:S07]  /*0090*/  DADD R4, R4, UR8 ;  /* 0x0000000804047e29 */ /* 0x002fce0008000000 */
[----:B------:R0:W-:Y:S04]  /*00a0*/  STG.E.64 desc[UR4][R16.64+0x8], R4 ;  /* 0x0000080410007986 */ /* 0x0001e8000c101b04 */
[----:B------:R-:W2:Y:S01]  /*00b0*/  LDG.E.64 R8, desc[UR4][R6.64] ;  /* 0x0000000406087981 */ /* 0x000ea2000c1e1b00 */
[----:B------:R-:W-:-:S04]  /*00c0*/  IMAD R15, R0, R0, RZ ;  /* 0x00000000000f7224 */ /* 0x000fc800078e02ff */
[C---:B------:R-:W-:Y:S01]  /*00d0*/  IMAD.WIDE.U32 R10, R15.reuse, 0x8, R2 ;  /* 0x000000080f0a7825 */ /* 0x040fe200078e0002 */
[----:B--2---:R-:W-:Y:S01]  /*00e0*/  DADD R8, R8, UR10 ;  /* 0x0000000a08087e29 */ /* 0x004fe20008000000 */
[----:B------:R-:W1:Y:S06]  /*00f0*/  LDCU.128 UR8, c[0x0][0x3a0] ;  /* 0x00007400ff0877ac */ /* 0x000e6c0008000c00 */
[----:B------:R2:W-:Y:S04]  /*0100*/  STG.E.64 desc[UR4][R6.64], R8 ;  /* 0x0000000806007986 */ /* 0x0005e8000c101b04 */
[----:B------:R-:W1:Y:S01]  /*0110*/  LDG.E.64 R12, desc[UR4][R10.64] ;  /* 0x000000040a0c7981 */ /* 0x000e62000c1e1b00 */
[----:B------:R-:W-:-:S04]  /*0120*/  IMAD R19, R15, R0, RZ ;  /* 0x000000000f137224 */ /* 0x000fc800078e02ff */
[----:B------:R-:W-:Y:S01]  /*0130*/  IMAD.WIDE R14, R19, 0x8, R2 ;  /* 0x00000008130e7825 */ /* 0x000fe200078e0202 */
[----:B-1----:R-:W-:-:S07]  /*0140*/  DADD R12, R12, UR8 ;  /* 0x000000080c0c7e29 */ /* 0x002fce0008000000 */
[----:B------:R-:W-:Y:S04]  /*0150*/  STG.E.64 desc[UR4][R10.64], R12 ;  /* 0x0000000c0a007986 */ /* 0x000fe8000c101b04 */
[----:B0-----:R-:W4:Y:S01]  /*0160*/  LDG.E.64 R4, desc[UR4][R14.64] ;  /* 0x000000040e047981 */ /* 0x001f22000c1e1b00 */
[----:B------:R-:W-:-:S04]  /*0170*/  IMAD R19, R19, R0, RZ ;  /* 0x0000000013137224 */ /* 0x000fc800078e02ff */
[----:B------:R-:W-:Y:S01]  /*0180*/  IMAD.WIDE R2, R19, 0x8, R2 ;  /* 0x0000000813027825 */ /* 0x000fe200078e0202 */
[----:B----4-:R-:W-:-:S07]  /*0190*/  DADD R4, R4, UR10 ;  /* 0x0000000a04047e29 */ /* 0x010fce0008000000 */
[----:B------:R-:W-:Y:S04]  /*01a0*/  STG.E.64 desc[UR4][R14.64], R4 ;  /* 0x000000040e007986 */ /* 0x000fe8000c101b04 */
[----:B--2---:R-:W3:Y:S02]  /*01b0*/  LDG.E.64 R6, desc[UR4][R2.64] ;  /* 0x0000000402067981 */ /* 0x004ee4000c1e1b00 */
[----:B---3--:R-:W-:-:S07]  /*01c0*/  DADD R6, R6, UR6 ;  /* 0x0000000606067e29 */ /* 0x008fce0008000000 */
[----:B------:R-:W-:Y:S01]  /*01d0*/  STG.E.64 desc[UR4][R2.64], R6 ;  /* 0x0000000602007986 */ /* 0x000fe2000c101b04 */
[----:B------:R-:W-:Y:S05]  /*01e0*/  EXIT ;  /* 0x000000000000794d */ /* 0x000fea0003800000 */
.L_x_146:
        /* <DEDUP_REMOVED lines=9> */
.L_x_203:


//--------------------- .text._Z19inject_mutations_4DPdidddd --------------------------
	.section	.text._Z19inject_mutations_4DPdidddd,"ax",@progbits
	.align	128
        .global         _Z19inject_mutations_4DPdidddd
        .type           _Z19inject_mutations_4DPdidddd,@function
        .size           _Z19inject_mutations_4DPdidddd,(.L_x_204 - _Z19inject_mutations_4DPdidddd)
        .other          _Z19inject_mutations_4DPdidddd,@"STO_CUDA_ENTRY STV_DEFAULT"
_Z19inject_mutations_4DPdidddd:
.text._Z19inject_mutations_4DPdidddd:
[----:B------:R-:W-:Y:S08]  /*0000*/  LDC R1, c[0x0][0x37c] ;  /* 0x0000df00ff017b82 */ /* 0x000ff00000000800 */
[----:B------:R-:W0:Y:S01]  /*0010*/  LDC.64 R14, c[0x0][0x380] ;  /* 0x0000e000ff0e7b82 */ /* 0x000e220000000a00 */
[----:B------:R-:W0:Y:S01]  /*0020*/  LDCU.64 UR4, c[0x0][0x358] ;  /* 0x00006b00ff0477ac */ /* 0x000e220008000a00 */
[----:B------:R-:W1:Y:S06]  /*0030*/  LDCU.128 UR8, c[0x0][0x390] ;  /* 0x00007200ff0877ac */ /* 0x000e6c0008000c00 */
[----:B------:R-:W2:Y:S08]  /*0040*/  LDC R0, c[0x0][0x388] ;  /* 0x0000e200ff007b82 */ /* 0x000eb00000000800 */
        /* <DEDUP_REMOVED lines=10> */
[----:B------:R-:W-:Y:S04]  /*00f0*/  STG.E.64 desc[UR4][R4.64], R6 ;  /* 0x0000000604007986 */ /* 0x000fe8000c101b04 */
[----:B------:R-:W1:Y:S01]  /*0100*/  LDG.E.64 R10, desc[UR4][R8.64] ;  /* 0x00000004080a7981 */ /* 0x000e62000c1e1b00 */
[----:B------:R-:W-:-:S04]  /*0110*/  IMAD R17, R17, R0, RZ ;  /* 0x0000000011117224 */ /* 0x000fc800078e02ff */
[----:B------:R-:W-:Y:S01]  /*0120*/  IMAD.WIDE R12, R17, 0x8, R12 ;  /* 0x00000008110c7825 */ /* 0x000fe200078e020c */
[----:B-1----:R-:W-:-:S07]  /*0130*/  DADD R10, R10, UR8 ;  /* 0x000000080a0a7e29 */ /* 0x002fce0008000000 */
[----:B------:R-:W-:Y:S04]  /*0140*/  STG.E.64 desc[UR4][R8.64], R10 ;  /* 0x0000000a08007986 */ /* 0x000fe8000c101b04 */
[----:B0-----:R-:W2:Y:S02]  /*0150*/  LDG.E.64 R2, desc[UR4][R12.64] ;  /* 0x000000040c027981 */ /* 0x001ea4000c1e1b00 */
[----:B--2---:R-:W-:-:S07]  /*0160*/  DADD R2, R2, UR10 ;  /* 0x0000000a02027e29 */ /* 0x004fce0008000000 */
[----:B------:R-:W-:Y:S01]  /*0170*/  STG.E.64 desc[UR4][R12.64], R2 ;  /* 0x000000020c007986 */ /* 0x000fe2000c101b04 */
[----:B------:R-:W-:Y:S05]  /*0180*/  EXIT ;  /* 0x000000000000794d */ /* 0x000fea0003800000 */
.L_x_147:
        /* <DEDUP_REMOVED lines=15> */
.L_x_204:


//--------------------- .text._Z19inject_mutations_3DPdiddd --------------------------
	.section	.text._Z19inject_mutations_3DPdiddd,"ax",@progbits
	.align	128
        .global         _Z19inject_mutations_3DPdiddd
        .type           _Z19inject_mutations_3DPdiddd,@function
        .size           _Z19inject_mutations_3DPdiddd,(.L_x_205 - _Z19inject_mutations_3DPdiddd)
        .other          _Z19inject_mutations_3DPdiddd,@"STO_CUDA_ENTRY STV_DEFAULT"
_Z19inject_mutations_3DPdiddd:
.text._Z19inject_mutations_3DPdiddd:
        /* <DEDUP_REMOVED lines=10> */
[----:B------:R-:W-:Y:S04]  /*00a0*/  STG.E.64 desc[UR4][R12.64+0x8], R2 ;  /* 0x000008020c007986 */ /* 0x000fe8000c101b04 */
[----:B------:R-:W2:Y:S01]  /*00b0*/  LDG.E.64 R6, desc[UR4][R4.64] ;  /* 0x0000000404067981 */ /* 0x000ea2000c1e1b00 */
[----:B------:R-:W-:-:S04]  /*00c0*/  IMAD R11, R11, R11, RZ ;  /* 0x0000000b0b0b7224 */ /* 0x000fc800078e02ff */
[----:B------:R-:W-:Y:S01]  /*00d0*/  IMAD.WIDE.U32 R8, R11, 0x8, R8 ;  /* 0x000000080b087825 */ /* 0x000fe200078e0008 */
[----:B--2---:R-:W-:-:S07]  /*00e0*/  DADD R6, R6, UR10 ;  /* 0x0000000a06067e29 */ /* 0x004fce0008000000 */
[----:B------:R-:W-:Y:S04]  /*00f0*/  STG.E.64 desc[UR4][R4.64], R6 ;  /* 0x0000000604007986 */ /* 0x000fe8000c101b04 */
[----:B------:R-:W3:Y:S02]  /*0100*/  LDG.E.64 R10, desc[UR4][R8.64] ;  /* 0x00000004080a7981 */ /* 0x000ee4000c1e1b00 */
[----:B---3--:R-:W-:-:S07]  /*0110*/  DADD R10, R10, UR6 ;  /* 0x000000060a0a7e29 */ /* 0x008fce0008000000 */
[----:B------:R-:W-:Y:S01]  /*0120*/  STG.E.64 desc[UR4][R8.64], R10 ;  /* 0x0000000a08007986 */ /* 0x000fe2000c101b04 */
[----:B------:R-:W-:Y:S05]  /*0130*/  EXIT ;  /* 0x000000000000794d */ /* 0x000fea0003800000 */
.L_x_148:
        /* <DEDUP_REMOVED lines=12> */
.L_x_205:


//--------------------- .text._Z19inject_mutations_2DPdidd --------------------------
	.section	.text._Z19inject_mutations_2DPdidd,"ax",@progbits
	.align	128
        .global         _Z19inject_mutations_2DPdidd
        .type           _Z19inject_mutations_2DPdidd,@function
        .size           _Z19inject_mutations_2DPdidd,(.L_x_206 - _Z19inject_mutations_2DPdidd)
        .other          _Z19inject_mutations_2DPdidd,@"STO_CUDA_ENTRY STV_DEFAULT"
_Z19inject_mutations_2DPdidd:
.text._Z19inject_mutations_2DPdidd:
        /* <DEDUP_REMOVED lines=9> */
[----:B------:R-:W-:Y:S04]  /*0090*/  STG.E.64 desc[UR4][R8.64+0x8], R2 ;  /* 0x0000080208007986 */ /* 0x000fe8000c101b04 */
[----:B------:R-:W2:Y:S02]  /*00a0*/  LDG.E.64 R6, desc[UR4][R4.64] ;  /* 0x0000000404067981 */ /* 0x000ea4000c1e1b00 */
[----:B--2---:R-:W-:-:S07]  /*00b0*/  DADD R6, R6, UR10 ;  /* 0x0000000a06067e29 */ /* 0x004fce0008000000 */
[----:B------:R-:W-:Y:S01]  /*00c0*/  STG.E.64 desc[UR4][R4.64], R6 ;  /* 0x0000000604007986 */ /* 0x000fe2000c101b04 */
[----:B------:R-:W-:Y:S05]  /*00d0*/  EXIT ;  /* 0x000000000000794d */ /* 0x000fea0003800000 */
.L_x_149:
        /* <DEDUP_REMOVED lines=10> */
.L_x_206:


//--------------------- .nv.shared.reserved.0     --------------------------
	.section	.nv.shared.reserved.0,"aw",@nobits
	.weak		__nv_reservedSMEM_offset_0_alias
	.size		__nv_reservedSMEM_offset_0_alias, 0, 64
	.other		__nv_reservedSMEM_offset_0_alias,@"STO_CUDA_RESERVED_SHARED STV_DEFAULT"
__nv_reservedSMEM_offset_0_alias:
	.zero		0
	.zero		64


//--------------------- .nv.constant0._Z18include_bc_hex_dipPddddddddddddddddiiS_ --------------------------
	.section	.nv.constant0._Z18include_bc_hex_dipPddddddddddddddddiiS_,"a",@progbits
	.sectionflags	@""
	.align	4
.nv.constant0._Z18include_bc_hex_dipPddddddddddddddddiiS_:
	.zero		1040


//--------------------- .nv.constant0._Z15Mfunc5D_hex_dipPdS_S_S_S_ddddddddddddddddddiiiiiS_ --------------------------
	.section	.nv.constant0._Z15Mfunc5D_hex_dipPdS_S_S_S_ddddddddddddddddddiiiiiS_,"a",@progbits
	.sectionflags	@""
	.align	4
.nv.constant0._Z15Mfunc5D_hex_dipPdS_S_S_S_ddddddddddddddddddiiiiiS_:
	.zero		1112


//--------------------- .nv.constant0._Z15Mfunc4D_hex_dipPdS_S_S_dddddddddddddddddiiiiS_ --------------------------
	.section	.nv.constant0._Z15Mfunc4D_hex_dipPdS_S_S_dddddddddddddddddiiiiS_,"a",@progbits
	.sectionflags	@""
	.align	4
.nv.constant0._Z15Mfunc4D_hex_dipPdS_S_S_dddddddddddddddddiiiiS_:
	.zero		1088


//--------------------- .nv.constant0._Z15Mfunc3D_hex_dipPdS_S_ddddddddddddddddiiiS_ --------------------------
	.section	.nv.constant0._Z15Mfunc3D_hex_dipPdS_S_ddddddddddddddddiiiS_,"a",@progbits
	.sectionflags	@""
	.align	4
.nv.constant0._Z15Mfunc3D_hex_dipPdS_S_ddddddddddddddddiiiS_:
	.zero		1072


//--------------------- .nv.constant0._Z15Mfunc2D_hex_dipPdS_dddddddddddddddiiS_ --------------------------
	.section	.nv.constant0._Z15Mfunc2D_hex_dipPdS_dddddddddddddddiiS_,"a",@progbits
	.sectionflags	@""
	.align	4
.nv.constant0._Z15Mfunc2D_hex_dipPdS_dddddddddddddddiiS_:
	.zero		1048


//--------------------- .nv.constant0._Z20include_bc_hex_tetraPddddddddddddddddiiS_ --------------------------
	.section	.nv.constant0._Z20include_bc_hex_tetraPddddddddddddddddiiS_,"a",@progbits
	.sectionflags	@""
	.align	4
.nv.constant0._Z20include_bc_hex_tetraPddddddddddddddddiiS_:
	.zero		1040


//--------------------- .nv.constant0._Z17Mfunc5D_hex_tetraPdS_S_S_S_ddddddddddddddddddiiiiiS_ --------------------------
	.section	.nv.constant0._Z17Mfunc5D_hex_tetraPdS_S_S_S_ddddddddddddddddddiiiiiS_,"a",@progbits
	.sectionflags	@""
	.align	4
.nv.constant0._Z17Mfunc5D_hex_tetraPdS_S_S_S_ddddddddddddddddddiiiiiS_:
	.zero		1112


//--------------------- .nv.constant0._Z17Mfunc4D_hex_tetraPdS_S_S_dddddddddddddddddiiiiS_ --------------------------
	.section	.nv.constant0._Z17Mfunc4D_hex_tetraPdS_S_S_dddddddddddddddddiiiiS_,"a",@progbits
	.sectionflags	@""
	.align	4
.nv.constant0._Z17Mfunc4D_hex_tetraPdS_S_S_dddddddddddddddddiiiiS_:
	.zero		1088


//--------------------- .nv.constant0._Z17Mfunc3D_hex_tetraPdS_S_ddddddddddddddddiiiS_ --------------------------
	.section	.nv.constant0._Z17Mfunc3D_hex_tetraPdS_S_ddddddddddddddddiiiS_,"a",@progbits
	.sectionflags	@""
	.align	4
.nv.constant0._Z17Mfunc3D_hex_tetraPdS_S_ddddddddddddddddiiiS_:
	.zero		1072


//--------------------- .nv.constant0._Z17Mfunc2D_hex_tetraPdS_dddddddddddddddiiS_ --------------------------
	.section	.nv.constant0._Z17Mfunc2D_hex_tetraPdS_dddddddddddddddiiS_,"a",@progbits
	.sectionflags	@""
	.align	4
.nv.constant0._Z17Mfunc2D_hex_tetraPdS_dddddddddddddddiiS_:
	.zero		1048


//--------------------- .nv.constant0._Z18include_bc_autohexPddddddddiiS_ --------------------------
	.section	.nv.constant0._Z18include_bc_autohexPddddddddiiS_,"a",@progbits
	.sectionflags	@""
	.align	4
.nv.constant0._Z18include_bc_autohexPddddddddiiS_:
	.zero		976


//--------------------- .nv.constant0._Z15Mfunc5D_autohexPdS_S_S_S_ddddddddddiiiiiS_ --------------------------
	.section	.nv.constant0._Z15Mfunc5D_autohexPdS_S_S_S_ddddddddddiiiiiS_,"a",@progbits
	.sectionflags	@""
	.align	4
.nv.constant0._Z15Mfunc5D_autohexPdS_S_S_S_ddddddddddiiiiiS_:
	.zero		1048


//--------------------- .nv.constant0._Z15Mfunc4D_autohexPdS_S_S_dddddddddiiiiS_ --------------------------
	.section	.nv.constant0._Z15Mfunc4D_autohexPdS_S_S_dddddddddiiiiS_,"a",@progbits
	.sectionflags	@""
	.align	4
.nv.constant0._Z15Mfunc4D_autohexPdS_S_S_dddddddddiiiiS_:
	.zero		1024


//--------------------- .nv.constant0._Z15Mfunc3D_autohexPdS_S_ddddddddiiiS_ --------------------------
	.section	.nv.constant0._Z15Mfunc3D_autohexPdS_S_ddddddddiiiS_,"a",@progbits
	.sectionflags	@""
	.align	4
.nv.constant0._Z15Mfunc3D_autohexPdS_S_ddddddddiiiS_:
	.zero		1008


//--------------------- .nv.constant0._Z15Mfunc2D_autohexPdS_dddddddiiS_ --------------------------
	.section	.nv.constant0._Z15Mfunc2D_autohexPdS_dddddddiiS_,"a",@progbits
	.sectionflags	@""
	.align	4
.nv.constant0._Z15Mfunc2D_autohexPdS_dddddddiiS_:
	.zero		984


//--------------------- .nv.constant0._Z17include_bc_allo_bPddddddddddiiS_ --------------------------
	.section	.nv.constant0._Z17include_bc_allo_bPddddddddddiiS_,"a",@progbits
	.sectionflags	@""
	.align	4
.nv.constant0._Z17include_bc_allo_bPddddddddddiiS_:
	.zero		992


//--------------------- .nv.constant0._Z14Mfunc5D_allo_bPdS_S_S_S_ddddddddddddiiiiiS_ --------------------------
	.section	.nv.constant0._Z14Mfunc5D_allo_bPdS_S_S_S_ddddddddddddiiiiiS_,"a",@progbits
	.sectionflags	@""
	.align	4
.nv.constant0._Z14Mfunc5D_allo_bPdS_S_S_S_ddddddddddddiiiiiS_:
	.zero		1064


//--------------------- .nv.constant0._Z14Mfunc4D_allo_bPdS_S_S_dddddddddddiiiiS_ --------------------------
	.section	.nv.constant0._Z14Mfunc4D_allo_bPdS_S_S_dddddddddddiiiiS_,"a",@progbits
	.sectionflags	@""
	.align	4
.nv.constant0._Z14Mfunc4D_allo_bPdS_S_S_dddddddddddiiiiS_:
	.zero		1040


//--------------------- .nv.constant0._Z14Mfunc3D_allo_bPdS_S_ddddddddddiiiS_ --------------------------
	.section	.nv.constant0._Z14Mfunc3D_allo_bPdS_S_ddddddddddiiiS_,"a",@progbits
	.sectionflags	@""
	.align	4
.nv.constant0._Z14Mfunc3D_allo_bPdS_S_ddddddddddiiiS_:
	.zero		1024


//--------------------- .nv.constant0._Z14Mfunc2D_allo_bPdS_dddddddddiiS_ --------------------------
	.section	.nv.constant0._Z14Mfunc2D_allo_bPdS_dddddddddiiS_,"a",@progbits
	.sectionflags	@""
	.align	4
.nv.constant0._Z14Mfunc2D_allo_bPdS_dddddddddiiS_:
	.zero		1000


//--------------------- .nv.constant0._Z17include_bc_allo_aPddddddddddiiS_ --------------------------
	.section	.nv.constant0._Z17include_bc_allo_aPddddddddddiiS_,"a",@progbits
	.sectionflags	@""
	.align	4
.nv.constant0._Z17include_bc_allo_aPddddddddddiiS_:
	.zero		992


//--------------------- .nv.constant0._Z14Mfunc5D_allo_aPdS_S_S_S_ddddddddddddiiiiiS_ --------------------------
	.section	.nv.constant0._Z14Mfunc5D_allo_aPdS_S_S_S_ddddddddddddiiiiiS_,"a",@progbits
	.sectionflags	@""
	.align	4
.nv.constant0._Z14Mfunc5D_allo_aPdS_S_S_S_ddddddddddddiiiiiS_:
	.zero		1064


//--------------------- .nv.constant0._Z14Mfunc4D_allo_aPdS_S_S_dddddddddddiiiiS_ --------------------------
	.section	.nv.constant0._Z14Mfunc4D_allo_aPdS_S_S_dddddddddddiiiiS_,"a",@progbits
	.sectionflags	@""
	.align	4
.nv.constant0._Z14Mfunc4D_allo_aPdS_S_S_dddddddddddiiiiS_:
	.zero		1040


//--------------------- .nv.constant0._Z14Mfunc3D_allo_aPdS_S_ddddddddddiiiS_ --------------------------
	.section	.nv.constant0._Z14Mfunc3D_allo_aPdS_S_ddddddddddiiiS_,"a",@progbits
	.sectionflags	@""
	.align	4
.nv.constant0._Z14Mfunc3D_allo_aPdS_S_ddddddddddiiiS_:
	.zero		1024


//--------------------- .nv.constant0._Z14Mfunc2D_allo_aPdS_dddddddddiiS_ --------------------------
	.section	.nv.constant0._Z14Mfunc2D_allo_aPdS_dddddddddiiS_,"a",@progbits
	.sectionflags	@""
	.align	4
.nv.constant0._Z14Mfunc2D_allo_aPdS_dddddddddiiS_:
	.zero		1000


//--------------------- .nv.constant0._Z15include_bc_autoPddddddiiS_ --------------------------
	.section	.nv.constant0._Z15include_bc_autoPddddddiiS_,"a",@progbits
	.sectionflags	@""
	.align	4
.nv.constant0._Z15include_bc_autoPddddddiiS_:
	.zero		960


//--------------------- .nv.constant0._Z12Mfunc5D_autoPdS_S_S_S_ddddddddiiiiiS_ --------------------------
	.section	.nv.constant0._Z12Mfunc5D_autoPdS_S_S_S_ddddddddiiiiiS_,"a",@progbits
	.sectionflags	@""
	.align	4
.nv.constant0._Z12Mfunc5D_autoPdS_S_S_S_ddddddddiiiiiS_:
	.zero		1032


//--------------------- .nv.constant0._Z12Mfunc4D_autoPdS_S_S_dddddddiiiiS_ --------------------------
	.section	.nv.constant0._Z12Mfunc4D_autoPdS_S_S_dddddddiiiiS_,"a",@progbits
	.sectionflags	@""
	.align	4
.nv.constant0._Z12Mfunc4D_autoPdS_S_S_dddddddiiiiS_:
	.zero		1008


//--------------------- .nv.constant0._Z12Mfunc3D_autoPdS_S_ddddddiiiS_ --------------------------
	.section	.nv.constant0._Z12Mfunc3D_autoPdS_S_ddddddiiiS_,"a",@progbits
	.sectionflags	@""
	.align	4
.nv.constant0._Z12Mfunc3D_autoPdS_S_ddddddiiiS_:
	.zero		992


//--------------------- .nv.constant0._Z12Mfunc2D_autoPdS_dddddiiS_ --------------------------
	.section	.nv.constant0._Z12Mfunc2D_autoPdS_dddddiiS_,"a",@progbits
	.sectionflags	@""
	.align	4
.nv.constant0._Z12Mfunc2D_autoPdS_dddddiiS_:
	.zero		968


//--------------------- .nv.constant0._Z10include_bcPddddiiS_ --------------------------
	.section	.nv.constant0._Z10include_bcPddddiiS_,"a",@progbits
	.sectionflags	@""
	.align	4
.nv.constant0._Z10include_bcPddddiiS_:
	.zero		944


//--------------------- .nv.constant0._Z7Mfunc5DPdS_S_S_S_ddddddiiiiiS_ --------------------------
	.section	.nv.constant0._Z7Mfunc5DPdS_S_S_S_ddddddiiiiiS_,"a",@progbits
	.sectionflags	@""
	.align	4
.nv.constant0._Z7Mfunc5DPdS_S_S_S_ddddddiiiiiS_:
	.zero		1016


//--------------------- .nv.constant0._Z7Mfunc4DPdS_S_S_dddddiiiiS_ --------------------------
	.section	.nv.constant0._Z7Mfunc4DPdS_S_S_dddddiiiiS_,"a",@progbits
	.sectionflags	@""
	.align	4
.nv.constant0._Z7Mfunc4DPdS_S_S_dddddiiiiS_:
	.zero		992


//--------------------- .nv.constant0._Z7Mfunc3DPdS_S_ddddiiiS_ --------------------------
	.section	.nv.constant0._Z7Mfunc3DPdS_S_ddddiiiS_,"a",@progbits
	.sectionflags	@""
	.align	4
.nv.constant0._Z7Mfunc3DPdS_S_ddddiiiS_:
	.zero		976


//--------------------- .nv.constant0._Z7Mfunc2DPdS_dddiiS_ --------------------------
	.section	.nv.constant0._Z7Mfunc2DPdS_dddiiS_,"a",@progbits
	.sectionflags	@""
	.align	4
.nv.constant0._Z7Mfunc2DPdS_dddiiS_:
	.zero		952


//--------------------- .nv.constant0._Z9Vfunc_hexPddiS_ --------------------------
	.section	.nv.constant0._Z9Vfunc_hexPddiS_,"a",@progbits
	.sectionflags	@""
	.align	4
.nv.constant0._Z9Vfunc_hexPddiS_:
	.zero		928


//--------------------- .nv.constant0._Z11Vfunc_tetraPddiS_ --------------------------
	.section	.nv.constant0._Z11Vfunc_tetraPddiS_,"a",@progbits
	.sectionflags	@""
	.align	4
.nv.constant0._Z11Vfunc_tetraPddiS_:
	.zero		928


//--------------------- .nv.constant0._Z5VfuncPddiS_ --------------------------
	.section	.nv.constant0._Z5VfuncPddiS_,"a",@progbits
	.sectionflags	@""
	.align	4
.nv.constant0._Z5VfuncPddiS_:
	.zero		928


//--------------------- .nv.constant0._Z15compute_bc_nobcPdS_S_S_diiS_S_ --------------------------
	.section	.nv.constant0._Z15compute_bc_nobcPdS_S_S_diiS_S_,"a",@progbits
	.sectionflags	@""
	.align	4
.nv.constant0._Z15compute_bc_nobcPdS_S_S_diiS_S_:
	.zero		960


//--------------------- .nv.constant0._Z15compute_ab_nobcPdS_S_S_diiS_S_ --------------------------
	.section	.nv.constant0._Z15compute_ab_nobcPdS_S_S_diiS_S_,"a",@progbits
	.sectionflags	@""
	.align	4
.nv.constant0._Z15compute_ab_nobcPdS_S_S_diiS_S_:
	.zero		960


//--------------------- .nv.constant0._Z3cx0Pdii  --------------------------
	.section	.nv.constant0._Z3cx0Pdii,"a",@progbits
	.sectionflags	@""
	.align	4
.nv.constant0._Z3cx0Pdii:
	.zero		912


//--------------------- .nv.constant0._Z19inject_mutations_5DPdiddddd --------------------------
	.section	.nv.constant0._Z19inject_mutations_5DPdiddddd,"a",@progbits
	.sectionflags	@""
	.align	4
.nv.constant0._Z19inject_mutations_5DPdiddddd:
	.zero		952


//--------------------- .nv.constant0._Z19inject_mutations_4DPdidddd --------------------------
	.section	.nv.constant0._Z19inject_mutations_4DPdidddd,"a",@progbits
	.sectionflags	@""
	.align	4
.nv.constant0._Z19inject_mutations_4DPdidddd:
	.zero		944


//--------------------- .nv.constant0._Z19inject_mutations_3DPdiddd --------------------------
	.section	.nv.constant0._Z19inject_mutations_3DPdiddd,"a",@progbits
	.sectionflags	@""
	.align	4
.nv.constant0._Z19inject_mutations_3DPdiddd:
	.zero		936


//--------------------- .nv.constant0._Z19inject_mutations_2DPdidd --------------------------
	.section	.nv.constant0._Z19inject_mutations_2DPdidd,"a",@progbits
	.sectionflags	@""
	.align	4
.nv.constant0._Z19inject_mutations_2DPdidd:
	.zero		928


//--------------------- SYMBOLS --------------------------

	.type		.nv.reservedSmem.offset0,@object
	.size		.nv.reservedSmem.offset0,0x4
